//
// Generated by NVIDIA NVVM Compiler
//
// Compiler Build ID: CL-36424714
// Cuda compilation tools, release 13.0, V13.0.88
// Based on NVVM 20.0.0
//

.version 9.0
.target sm_100
.address_size 64

	// .globl	_ZN3cub18CUB_300001_SM_10006detail11EmptyKernelIvEEvv
// _ZZN3cub18CUB_300001_SM_10006detail10merge_sort30DeviceMergeSortBlockSortKernelINS2_10policy_hubIN6thrust24THRUST_300001_SM_1000_NS6detail15normal_iteratorINS6_10device_ptrI7elementEEEEE9Policy600ESC_PNS0_8NullTypeESC_SG_jN4cuda3std3__44lessISA_EESA_SF_EEvbT0_T1_T2_T3_T4_PT6_PT7_T5_NS1_7vsmem_tEE19static_temp_storage has been demoted
// _ZZN3cub18CUB_300001_SM_10006detail10merge_sort26DeviceMergeSortMergeKernelINS2_10policy_hubIN6thrust24THRUST_300001_SM_1000_NS6detail15normal_iteratorINS6_10device_ptrI7elementEEEEE9Policy600ESC_PNS0_8NullTypeESC_SG_jN4cuda3std3__44lessISA_EESA_SF_EEvbT2_T3_T4_PT6_PT7_T5_PSO_SO_NS1_7vsmem_tEE19static_temp_storage has been demoted
// _ZZN3cub18CUB_300001_SM_10006detail10merge_sort30DeviceMergeSortBlockSortKernelINS2_10policy_hubIN6thrust24THRUST_300001_SM_1000_NS6detail15normal_iteratorINS6_10device_ptrI7elementEEEEE9Policy600ESC_PNS0_8NullTypeESC_SG_mN4cuda3std3__44lessISA_EESA_SF_EEvbT0_T1_T2_T3_T4_PT6_PT7_T5_NS1_7vsmem_tEE19static_temp_storage has been demoted
// _ZZN3cub18CUB_300001_SM_10006detail10merge_sort26DeviceMergeSortMergeKernelINS2_10policy_hubIN6thrust24THRUST_300001_SM_1000_NS6detail15normal_iteratorINS6_10device_ptrI7elementEEEEE9Policy600ESC_PNS0_8NullTypeESC_SG_mN4cuda3std3__44lessISA_EESA_SF_EEvbT2_T3_T4_PT6_PT7_T5_PSO_SO_NS1_7vsmem_tEE19static_temp_storage has been demoted
.global .align 1 .b8 _ZN34_INTERNAL_10771a5f_4_k_cu_122390a44cuda3std3__45__cpo5beginE[1];
.global .align 1 .b8 _ZN34_INTERNAL_10771a5f_4_k_cu_122390a44cuda3std3__45__cpo3endE[1];
.global .align 1 .b8 _ZN34_INTERNAL_10771a5f_4_k_cu_122390a44cuda3std3__45__cpo6cbeginE[1];
.global .align 1 .b8 _ZN34_INTERNAL_10771a5f_4_k_cu_122390a44cuda3std3__45__cpo4cendE[1];
.global .align 1 .b8 _ZN34_INTERNAL_10771a5f_4_k_cu_122390a44cuda3std3__45__cpo6rbeginE[1];
.global .align 1 .b8 _ZN34_INTERNAL_10771a5f_4_k_cu_122390a44cuda3std3__45__cpo4rendE[1];
.global .align 1 .b8 _ZN34_INTERNAL_10771a5f_4_k_cu_122390a44cuda3std3__45__cpo7crbeginE[1];
.global .align 1 .b8 _ZN34_INTERNAL_10771a5f_4_k_cu_122390a44cuda3std3__45__cpo5crendE[1];
.global .align 1 .b8 _ZN34_INTERNAL_10771a5f_4_k_cu_122390a44cuda3std3__436_GLOBAL__N__10771a5f_4_k_cu_122390a46ignoreE[1];
.global .align 1 .b8 _ZN34_INTERNAL_10771a5f_4_k_cu_122390a44cuda3std3__419piecewise_constructE[1];
.global .align 1 .b8 _ZN34_INTERNAL_10771a5f_4_k_cu_122390a44cuda3std3__48in_placeE[1];
.global .align 1 .b8 _ZN34_INTERNAL_10771a5f_4_k_cu_122390a44cuda3std3__420unreachable_sentinelE[1];
.global .align 1 .b8 _ZN34_INTERNAL_10771a5f_4_k_cu_122390a44cuda3std3__47nulloptE[1];
.global .align 1 .b8 _ZN34_INTERNAL_10771a5f_4_k_cu_122390a44cuda3std3__48unexpectE[1];
.global .align 1 .b8 _ZN34_INTERNAL_10771a5f_4_k_cu_122390a44cuda3std6ranges3__45__cpo4swapE[1];
.global .align 1 .b8 _ZN34_INTERNAL_10771a5f_4_k_cu_122390a44cuda3std6ranges3__45__cpo9iter_moveE[1];
.global .align 1 .b8 _ZN34_INTERNAL_10771a5f_4_k_cu_122390a44cuda3std6ranges3__45__cpo5beginE[1];
.global .align 1 .b8 _ZN34_INTERNAL_10771a5f_4_k_cu_122390a44cuda3std6ranges3__45__cpo3endE[1];
.global .align 1 .b8 _ZN34_INTERNAL_10771a5f_4_k_cu_122390a44cuda3std6ranges3__45__cpo6cbeginE[1];
.global .align 1 .b8 _ZN34_INTERNAL_10771a5f_4_k_cu_122390a44cuda3std6ranges3__45__cpo4cendE[1];
.global .align 1 .b8 _ZN34_INTERNAL_10771a5f_4_k_cu_122390a44cuda3std6ranges3__45__cpo7advanceE[1];
.global .align 1 .b8 _ZN34_INTERNAL_10771a5f_4_k_cu_122390a44cuda3std6ranges3__45__cpo9iter_swapE[1];
.global .align 1 .b8 _ZN34_INTERNAL_10771a5f_4_k_cu_122390a44cuda3std6ranges3__45__cpo4nextE[1];
.global .align 1 .b8 _ZN34_INTERNAL_10771a5f_4_k_cu_122390a44cuda3std6ranges3__45__cpo4prevE[1];
.global .align 1 .b8 _ZN34_INTERNAL_10771a5f_4_k_cu_122390a44cuda3std6ranges3__45__cpo4dataE[1];
.global .align 1 .b8 _ZN34_INTERNAL_10771a5f_4_k_cu_122390a44cuda3std6ranges3__45__cpo5cdataE[1];
.global .align 1 .b8 _ZN34_INTERNAL_10771a5f_4_k_cu_122390a44cuda3std6ranges3__45__cpo4sizeE[1];
.global .align 1 .b8 _ZN34_INTERNAL_10771a5f_4_k_cu_122390a44cuda3std6ranges3__45__cpo5ssizeE[1];
.global .align 1 .b8 _ZN34_INTERNAL_10771a5f_4_k_cu_122390a44cuda3std6ranges3__45__cpo8distanceE[1];
.global .align 1 .b8 _ZN34_INTERNAL_10771a5f_4_k_cu_122390a46thrust24THRUST_300001_SM_1000_NS8cuda_cub3parE[1];
.global .align 1 .b8 _ZN34_INTERNAL_10771a5f_4_k_cu_122390a46thrust24THRUST_300001_SM_1000_NS8cuda_cub10par_nosyncE[1];
.global .align 1 .b8 _ZN34_INTERNAL_10771a5f_4_k_cu_122390a46thrust24THRUST_300001_SM_1000_NS6system6detail10sequential3seqE[1];
.global .align 1 .b8 _ZN34_INTERNAL_10771a5f_4_k_cu_122390a46thrust24THRUST_300001_SM_1000_NS6system3cpp3parE[1];
.global .align 1 .b8 _ZN34_INTERNAL_10771a5f_4_k_cu_122390a46thrust24THRUST_300001_SM_1000_NS12placeholders2_1E[1];
.global .align 1 .b8 _ZN34_INTERNAL_10771a5f_4_k_cu_122390a46thrust24THRUST_300001_SM_1000_NS12placeholders2_2E[1];
.global .align 1 .b8 _ZN34_INTERNAL_10771a5f_4_k_cu_122390a46thrust24THRUST_300001_SM_1000_NS12placeholders2_3E[1];
.global .align 1 .b8 _ZN34_INTERNAL_10771a5f_4_k_cu_122390a46thrust24THRUST_300001_SM_1000_NS12placeholders2_4E[1];
.global .align 1 .b8 _ZN34_INTERNAL_10771a5f_4_k_cu_122390a46thrust24THRUST_300001_SM_1000_NS12placeholders2_5E[1];
.global .align 1 .b8 _ZN34_INTERNAL_10771a5f_4_k_cu_122390a46thrust24THRUST_300001_SM_1000_NS12placeholders2_6E[1];
.global .align 1 .b8 _ZN34_INTERNAL_10771a5f_4_k_cu_122390a46thrust24THRUST_300001_SM_1000_NS12placeholders2_7E[1];
.global .align 1 .b8 _ZN34_INTERNAL_10771a5f_4_k_cu_122390a46thrust24THRUST_300001_SM_1000_NS12placeholders2_8E[1];
.global .align 1 .b8 _ZN34_INTERNAL_10771a5f_4_k_cu_122390a46thrust24THRUST_300001_SM_1000_NS12placeholders2_9E[1];
.global .align 1 .b8 _ZN34_INTERNAL_10771a5f_4_k_cu_122390a46thrust24THRUST_300001_SM_1000_NS12placeholders3_10E[1];
.global .align 1 .b8 _ZN34_INTERNAL_10771a5f_4_k_cu_122390a46thrust24THRUST_300001_SM_1000_NS3seqE[1];
.global .align 1 .b8 _ZN34_INTERNAL_10771a5f_4_k_cu_122390a46thrust24THRUST_300001_SM_1000_NS6deviceE[1];

.visible .entry _ZN3cub18CUB_300001_SM_10006detail11EmptyKernelIvEEvv()
{


	ret;

}
	// .globl	_ZN3cub18CUB_300001_SM_10006detail10merge_sort30DeviceMergeSortBlockSortKernelINS2_10policy_hubIN6thrust24THRUST_300001_SM_1000_NS6detail15normal_iteratorINS6_10device_ptrI7elementEEEEE9Policy600ESC_PNS0_8NullTypeESC_SG_jN4cuda3std3__44lessISA_EESA_SF_EEvbT0_T1_T2_T3_T4_PT6_PT7_T5_NS1_7vsmem_tE
.visible .entry _ZN3cub18CUB_300001_SM_10006detail10merge_sort30DeviceMergeSortBlockSortKernelINS2_10policy_hubIN6thrust24THRUST_300001_SM_1000_NS6detail15normal_iteratorINS6_10device_ptrI7elementEEEEE9Policy600ESC_PNS0_8NullTypeESC_SG_jN4cuda3std3__44lessISA_EESA_SF_EEvbT0_T1_T2_T3_T4_PT6_PT7_T5_NS1_7vsmem_tE(
	.param .u8 _ZN3cub18CUB_300001_SM_10006detail10merge_sort30DeviceMergeSortBlockSortKernelINS2_10policy_hubIN6thrust24THRUST_300001_SM_1000_NS6detail15normal_iteratorINS6_10device_ptrI7elementEEEEE9Policy600ESC_PNS0_8NullTypeESC_SG_jN4cuda3std3__44lessISA_EESA_SF_EEvbT0_T1_T2_T3_T4_PT6_PT7_T5_NS1_7vsmem_tE_param_0,
	.param .align 8 .b8 _ZN3cub18CUB_300001_SM_10006detail10merge_sort30DeviceMergeSortBlockSortKernelINS2_10policy_hubIN6thrust24THRUST_300001_SM_1000_NS6detail15normal_iteratorINS6_10device_ptrI7elementEEEEE9Policy600ESC_PNS0_8NullTypeESC_SG_jN4cuda3std3__44lessISA_EESA_SF_EEvbT0_T1_T2_T3_T4_PT6_PT7_T5_NS1_7vsmem_tE_param_1[8],
	.param .u64 .ptr .align 1 _ZN3cub18CUB_300001_SM_10006detail10merge_sort30DeviceMergeSortBlockSortKernelINS2_10policy_hubIN6thrust24THRUST_300001_SM_1000_NS6detail15normal_iteratorINS6_10device_ptrI7elementEEEEE9Policy600ESC_PNS0_8NullTypeESC_SG_jN4cuda3std3__44lessISA_EESA_SF_EEvbT0_T1_T2_T3_T4_PT6_PT7_T5_NS1_7vsmem_tE_param_2,
	.param .align 8 .b8 _ZN3cub18CUB_300001_SM_10006detail10merge_sort30DeviceMergeSortBlockSortKernelINS2_10policy_hubIN6thrust24THRUST_300001_SM_1000_NS6detail15normal_iteratorINS6_10device_ptrI7elementEEEEE9Policy600ESC_PNS0_8NullTypeESC_SG_jN4cuda3std3__44lessISA_EESA_SF_EEvbT0_T1_T2_T3_T4_PT6_PT7_T5_NS1_7vsmem_tE_param_3[8],
	.param .u64 .ptr .align 1 _ZN3cub18CUB_300001_SM_10006detail10merge_sort30DeviceMergeSortBlockSortKernelINS2_10policy_hubIN6thrust24THRUST_300001_SM_1000_NS6detail15normal_iteratorINS6_10device_ptrI7elementEEEEE9Policy600ESC_PNS0_8NullTypeESC_SG_jN4cuda3std3__44lessISA_EESA_SF_EEvbT0_T1_T2_T3_T4_PT6_PT7_T5_NS1_7vsmem_tE_param_4,
	.param .u32 _ZN3cub18CUB_300001_SM_10006detail10merge_sort30DeviceMergeSortBlockSortKernelINS2_10policy_hubIN6thrust24THRUST_300001_SM_1000_NS6detail15normal_iteratorINS6_10device_ptrI7elementEEEEE9Policy600ESC_PNS0_8NullTypeESC_SG_jN4cuda3std3__44lessISA_EESA_SF_EEvbT0_T1_T2_T3_T4_PT6_PT7_T5_NS1_7vsmem_tE_param_5,
	.param .u64 .ptr .align 1 _ZN3cub18CUB_300001_SM_10006detail10merge_sort30DeviceMergeSortBlockSortKernelINS2_10policy_hubIN6thrust24THRUST_300001_SM_1000_NS6detail15normal_iteratorINS6_10device_ptrI7elementEEEEE9Policy600ESC_PNS0_8NullTypeESC_SG_jN4cuda3std3__44lessISA_EESA_SF_EEvbT0_T1_T2_T3_T4_PT6_PT7_T5_NS1_7vsmem_tE_param_6,
	.param .u64 .ptr .align 1 _ZN3cub18CUB_300001_SM_10006detail10merge_sort30DeviceMergeSortBlockSortKernelINS2_10policy_hubIN6thrust24THRUST_300001_SM_1000_NS6detail15normal_iteratorINS6_10device_ptrI7elementEEEEE9Policy600ESC_PNS0_8NullTypeESC_SG_jN4cuda3std3__44lessISA_EESA_SF_EEvbT0_T1_T2_T3_T4_PT6_PT7_T5_NS1_7vsmem_tE_param_7,
	.param .align 1 .b8 _ZN3cub18CUB_300001_SM_10006detail10merge_sort30DeviceMergeSortBlockSortKernelINS2_10policy_hubIN6thrust24THRUST_300001_SM_1000_NS6detail15normal_iteratorINS6_10device_ptrI7elementEEEEE9Policy600ESC_PNS0_8NullTypeESC_SG_jN4cuda3std3__44lessISA_EESA_SF_EEvbT0_T1_T2_T3_T4_PT6_PT7_T5_NS1_7vsmem_tE_param_8[1],
	.param .align 8 .b8 _ZN3cub18CUB_300001_SM_10006detail10merge_sort30DeviceMergeSortBlockSortKernelINS2_10policy_hubIN6thrust24THRUST_300001_SM_1000_NS6detail15normal_iteratorINS6_10device_ptrI7elementEEEEE9Policy600ESC_PNS0_8NullTypeESC_SG_jN4cuda3std3__44lessISA_EESA_SF_EEvbT0_T1_T2_T3_T4_PT6_PT7_T5_NS1_7vsmem_tE_param_9[8]
)
.maxntid 256
{
	.reg .pred 	%p<108>;
	.reg .b16 	%rs<4>;
	.reg .b32 	%r<459>;
	.reg .b32 	%f<134>;
	.reg .b64 	%rd<36>;
	.reg .b64 	%fd<171>;
	// demoted variable
	.shared .align 16 .b8 _ZZN3cub18CUB_300001_SM_10006detail10merge_sort30DeviceMergeSortBlockSortKernelINS2_10policy_hubIN6thrust24THRUST_300001_SM_1000_NS6detail15normal_iteratorINS6_10device_ptrI7elementEEEEE9Policy600ESC_PNS0_8NullTypeESC_SG_jN4cuda3std3__44lessISA_EESA_SF_EEvbT0_T1_T2_T3_T4_PT6_PT7_T5_NS1_7vsmem_tEE19static_temp_storage[16400];
	ld.param.u64 	%rd8, [_ZN3cub18CUB_300001_SM_10006detail10merge_sort30DeviceMergeSortBlockSortKernelINS2_10policy_hubIN6thrust24THRUST_300001_SM_1000_NS6detail15normal_iteratorINS6_10device_ptrI7elementEEEEE9Policy600ESC_PNS0_8NullTypeESC_SG_jN4cuda3std3__44lessISA_EESA_SF_EEvbT0_T1_T2_T3_T4_PT6_PT7_T5_NS1_7vsmem_tE_param_3];
	ld.param.u64 	%rd9, [_ZN3cub18CUB_300001_SM_10006detail10merge_sort30DeviceMergeSortBlockSortKernelINS2_10policy_hubIN6thrust24THRUST_300001_SM_1000_NS6detail15normal_iteratorINS6_10device_ptrI7elementEEEEE9Policy600ESC_PNS0_8NullTypeESC_SG_jN4cuda3std3__44lessISA_EESA_SF_EEvbT0_T1_T2_T3_T4_PT6_PT7_T5_NS1_7vsmem_tE_param_1];
	ld.param.u32 	%r194, [_ZN3cub18CUB_300001_SM_10006detail10merge_sort30DeviceMergeSortBlockSortKernelINS2_10policy_hubIN6thrust24THRUST_300001_SM_1000_NS6detail15normal_iteratorINS6_10device_ptrI7elementEEEEE9Policy600ESC_PNS0_8NullTypeESC_SG_jN4cuda3std3__44lessISA_EESA_SF_EEvbT0_T1_T2_T3_T4_PT6_PT7_T5_NS1_7vsmem_tE_param_5];
	cvta.to.global.u64 	%rd1, %rd9;
	cvta.to.global.u64 	%rd2, %rd8;
	mov.u32 	%r195, %ctaid.x;
	mov.u32 	%r196, %nctaid.x;
	shl.b32 	%r1, %r195, 10;
	add.s32 	%r197, %r196, -1;
	setp.ge.u32 	%p17, %r195, %r197;
	@%p17 bra 	$L__BB1_38;
	// begin inline asm
	griddepcontrol.wait;
	// end inline asm
	cvt.u64.u32 	%rd22, %r1;
	mov.u32 	%r2, %tid.x;
	and.b32  	%r3, %r2, 31;
	shl.b32 	%r288, %r2, 2;
	and.b32  	%r4, %r288, 3968;
	or.b32  	%r289, %r4, %r3;
	cvt.u64.u32 	%rd23, %r289;
	add.s64 	%rd3, %rd23, %rd22;
	shl.b64 	%rd24, %rd3, 4;
	add.s64 	%rd25, %rd1, %rd24;
	ld.global.v2.u32 	{%r290, %r291}, [%rd25];
	ld.global.f64 	%fd103, [%rd25+8];
	ld.global.v2.u32 	{%r292, %r293}, [%rd25+512];
	ld.global.f64 	%fd104, [%rd25+520];
	ld.global.v2.u32 	{%r294, %r295}, [%rd25+1024];
	ld.global.f64 	%fd105, [%rd25+1032];
	ld.global.v2.u32 	{%r296, %r297}, [%rd25+1536];
	ld.global.f64 	%fd106, [%rd25+1544];
	// begin inline asm
	mov.u32 %r287, %laneid;
	// end inline asm
	add.s32 	%r298, %r287, %r4;
	shl.b32 	%r299, %r298, 4;
	mov.u32 	%r300, _ZZN3cub18CUB_300001_SM_10006detail10merge_sort30DeviceMergeSortBlockSortKernelINS2_10policy_hubIN6thrust24THRUST_300001_SM_1000_NS6detail15normal_iteratorINS6_10device_ptrI7elementEEEEE9Policy600ESC_PNS0_8NullTypeESC_SG_jN4cuda3std3__44lessISA_EESA_SF_EEvbT0_T1_T2_T3_T4_PT6_PT7_T5_NS1_7vsmem_tEE19static_temp_storage;
	add.s32 	%r5, %r300, %r299;
	st.shared.v2.u32 	[%r5], {%r290, %r291};
	st.shared.f64 	[%r5+8], %fd103;
	st.shared.v2.u32 	[%r5+512], {%r292, %r293};
	st.shared.f64 	[%r5+520], %fd104;
	st.shared.v2.u32 	[%r5+1024], {%r294, %r295};
	st.shared.f64 	[%r5+1032], %fd105;
	st.shared.v2.u32 	[%r5+1536], {%r296, %r297};
	st.shared.f64 	[%r5+1544], %fd106;
	bar.warp.sync 	-1;
	mad.lo.s32 	%r6, %r287, 48, %r5;
	ld.shared.v2.u32 	{%r400, %r301}, [%r6];
	mov.b32 	%f91, %r301;
	ld.shared.f64 	%fd124, [%r6+8];
	ld.shared.v2.u32 	{%r8, %r302}, [%r6+16];
	mov.b32 	%f2, %r302;
	ld.shared.f64 	%fd2, [%r6+24];
	ld.shared.v2.u32 	{%r396, %r10}, [%r6+32];
	ld.shared.f64 	%fd120, [%r6+40];
	ld.shared.v2.u32 	{%r14, %r13}, [%r6+48];
	ld.shared.f64 	%fd4, [%r6+56];
	bar.sync 	0;
	// begin inline asm
	griddepcontrol.launch_dependents;
	// end inline asm
	setp.geu.f64 	%p69, %fd2, %fd124;
	mov.f64 	%fd122, %fd2;
	mov.f32 	%f89, %f2;
	mov.u32 	%r398, %r8;
	@%p69 bra 	$L__BB1_3;
	mov.f64 	%fd122, %fd124;
	mov.f32 	%f89, %f91;
	mov.u32 	%r398, %r400;
	mov.f64 	%fd124, %fd2;
	mov.f32 	%f91, %f2;
	mov.u32 	%r400, %r8;
$L__BB1_3:
	mov.b32 	%f87, %r10;
	mov.b32 	%f6, %r13;
	setp.geu.f64 	%p70, %fd4, %fd120;
	mov.f64 	%fd119, %fd4;
	mov.f32 	%f86, %f6;
	mov.u32 	%r395, %r14;
	@%p70 bra 	$L__BB1_5;
	mov.f64 	%fd119, %fd120;
	mov.f32 	%f86, %f87;
	mov.u32 	%r395, %r396;
	mov.f64 	%fd120, %fd4;
	mov.f32 	%f87, %f6;
	mov.u32 	%r396, %r14;
$L__BB1_5:
	setp.geu.f64 	%p71, %fd120, %fd122;
	mov.f64 	%fd126, %fd120;
	mov.f32 	%f93, %f87;
	mov.u32 	%r402, %r396;
	@%p71 bra 	$L__BB1_7;
	mov.f64 	%fd126, %fd122;
	mov.f32 	%f93, %f89;
	mov.u32 	%r402, %r398;
	mov.f64 	%fd122, %fd120;
	mov.f32 	%f89, %f87;
	mov.u32 	%r398, %r396;
$L__BB1_7:
	setp.geu.f64 	%p72, %fd122, %fd124;
	mov.f64 	%fd128, %fd122;
	mov.f32 	%f95, %f89;
	mov.u32 	%r404, %r398;
	@%p72 bra 	$L__BB1_9;
	mov.f64 	%fd128, %fd124;
	mov.f32 	%f95, %f91;
	mov.u32 	%r404, %r400;
	mov.f64 	%fd124, %fd122;
	mov.f32 	%f91, %f89;
	mov.u32 	%r400, %r398;
$L__BB1_9:
	setp.geu.f64 	%p73, %fd119, %fd126;
	mov.f64 	%fd129, %fd119;
	mov.f32 	%f96, %f86;
	mov.u32 	%r405, %r395;
	@%p73 bra 	$L__BB1_11;
	mov.f64 	%fd129, %fd126;
	mov.f32 	%f96, %f93;
	mov.u32 	%r405, %r402;
	mov.f64 	%fd126, %fd119;
	mov.f32 	%f93, %f86;
	mov.u32 	%r402, %r395;
$L__BB1_11:
	setp.geu.f64 	%p74, %fd126, %fd128;
	mov.f64 	%fd130, %fd126;
	mov.f32 	%f97, %f93;
	mov.u32 	%r406, %r402;
	@%p74 bra 	$L__BB1_13;
	mov.f64 	%fd130, %fd128;
	mov.f32 	%f97, %f95;
	mov.u32 	%r406, %r404;
	mov.f64 	%fd128, %fd126;
	mov.f32 	%f95, %f93;
	mov.u32 	%r404, %r402;
$L__BB1_13:
	mov.b32 	%r409, 2;
	shl.b32 	%r306, %r2, 6;
	add.s32 	%r308, %r300, %r306;
$L__BB1_14:
	bar.sync 	0;
	add.s32 	%r304, %r409, -1;
	mov.b32 	%r305, %f91;
	st.shared.v2.u32 	[%r308], {%r400, %r305};
	st.shared.f64 	[%r308+8], %fd124;
	mov.b32 	%r309, %f95;
	st.shared.v2.u32 	[%r308+16], {%r404, %r309};
	st.shared.f64 	[%r308+24], %fd128;
	mov.b32 	%r310, %f97;
	st.shared.v2.u32 	[%r308+32], {%r406, %r310};
	st.shared.f64 	[%r308+40], %fd130;
	mov.b32 	%r311, %f96;
	st.shared.v2.u32 	[%r308+48], {%r405, %r311};
	st.shared.f64 	[%r308+56], %fd129;
	bar.sync 	0;
	neg.s32 	%r312, %r409;
	and.b32  	%r313, %r2, %r312;
	shl.b32 	%r314, %r313, 2;
	shl.b32 	%r32, %r409, 1;
	and.b32  	%r315, %r304, %r2;
	shl.b32 	%r316, %r315, 2;
	min.u32 	%r33, %r316, 1024;
	min.u32 	%r34, %r314, 1024;
	add.s32 	%r317, %r34, %r32;
	min.u32 	%r35, %r317, 1024;
	add.s32 	%r318, %r35, %r32;
	min.u32 	%r36, %r318, 1024;
	sub.s32 	%r319, %r35, %r34;
	sub.s32 	%r320, %r36, %r35;
	setp.lt.s32 	%p75, %r33, %r320;
	sub.s32 	%r321, %r33, %r320;
	selp.b32 	%r412, 0, %r321, %p75;
	min.s32 	%r410, %r319, %r33;
	setp.ge.s32 	%p76, %r412, %r410;
	@%p76 bra 	$L__BB1_17;
	add.s32 	%r39, %r35, %r33;
$L__BB1_16:
	sub.s32 	%r322, %r410, %r412;
	shr.u32 	%r323, %r322, 31;
	add.s32 	%r324, %r322, %r323;
	shr.s32 	%r325, %r324, 1;
	add.s32 	%r326, %r325, %r412;
	add.s32 	%r327, %r326, %r34;
	shl.b32 	%r328, %r327, 4;
	mov.u32 	%r329, _ZZN3cub18CUB_300001_SM_10006detail10merge_sort30DeviceMergeSortBlockSortKernelINS2_10policy_hubIN6thrust24THRUST_300001_SM_1000_NS6detail15normal_iteratorINS6_10device_ptrI7elementEEEEE9Policy600ESC_PNS0_8NullTypeESC_SG_jN4cuda3std3__44lessISA_EESA_SF_EEvbT0_T1_T2_T3_T4_PT6_PT7_T5_NS1_7vsmem_tEE19static_temp_storage;
	add.s32 	%r330, %r329, %r328;
	ld.shared.f64 	%fd107, [%r330+8];
	not.b32 	%r331, %r326;
	add.s32 	%r332, %r39, %r331;
	shl.b32 	%r333, %r332, 4;
	add.s32 	%r334, %r329, %r333;
	ld.shared.f64 	%fd108, [%r334+8];
	setp.geu.f64 	%p77, %fd108, %fd107;
	add.s32 	%r335, %r326, 1;
	selp.b32 	%r412, %r335, %r412, %p77;
	selp.b32 	%r410, %r410, %r326, %p77;
	setp.lt.s32 	%p78, %r412, %r410;
	@%p78 bra 	$L__BB1_16;
$L__BB1_17:
	add.s32 	%r45, %r412, %r34;
	add.s32 	%r336, %r35, %r33;
	sub.s32 	%r46, %r336, %r412;
	shl.b32 	%r337, %r45, 4;
	mov.u32 	%r338, _ZZN3cub18CUB_300001_SM_10006detail10merge_sort30DeviceMergeSortBlockSortKernelINS2_10policy_hubIN6thrust24THRUST_300001_SM_1000_NS6detail15normal_iteratorINS6_10device_ptrI7elementEEEEE9Policy600ESC_PNS0_8NullTypeESC_SG_jN4cuda3std3__44lessISA_EESA_SF_EEvbT0_T1_T2_T3_T4_PT6_PT7_T5_NS1_7vsmem_tEE19static_temp_storage;
	add.s32 	%r47, %r338, %r337;
	ld.shared.v2.u32 	{%r416, %r339}, [%r47];
	mov.b32 	%f103, %r339;
	ld.shared.f64 	%fd136, [%r47+8];
	shl.b32 	%r340, %r46, 4;
	add.s32 	%r49, %r338, %r340;
	ld.shared.v2.u32 	{%r413, %r341}, [%r49];
	mov.b32 	%f100, %r341;
	ld.shared.f64 	%fd133, [%r49+8];
	setp.ge.s32 	%p80, %r46, %r36;
	mov.pred 	%p100, 0;
	@%p80 bra 	$L__BB1_19;
	setp.ge.s32 	%p81, %r45, %r35;
	setp.lt.f64 	%p82, %fd133, %fd136;
	or.pred  	%p100, %p81, %p82;
$L__BB1_19:
	selp.f64 	%fd124, %fd133, %fd136, %p100;
	selp.f32 	%f91, %f100, %f103, %p100;
	selp.b32 	%r400, %r413, %r416, %p100;
	selp.u32 	%r342, 1, 0, %p100;
	add.s32 	%r52, %r46, %r342;
	not.pred 	%p83, %p100;
	selp.u32 	%r343, 1, 0, %p83;
	add.s32 	%r53, %r45, %r343;
	@%p83 bra 	$L__BB1_21;
	ld.shared.v2.u32 	{%r413, %r345}, [%r49+16];
	mov.b32 	%f100, %r345;
	ld.shared.f64 	%fd133, [%r49+24];
	bra.uni 	$L__BB1_22;
$L__BB1_21:
	ld.shared.v2.u32 	{%r416, %r344}, [%r47+16];
	mov.b32 	%f103, %r344;
	ld.shared.f64 	%fd136, [%r47+24];
$L__BB1_22:
	setp.ge.s32 	%p85, %r52, %r36;
	mov.pred 	%p101, 0;
	@%p85 bra 	$L__BB1_24;
	setp.ge.s32 	%p86, %r53, %r35;
	setp.lt.f64 	%p87, %fd133, %fd136;
	or.pred  	%p101, %p86, %p87;
$L__BB1_24:
	selp.f64 	%fd128, %fd133, %fd136, %p101;
	selp.f32 	%f95, %f100, %f103, %p101;
	selp.b32 	%r404, %r413, %r416, %p101;
	selp.u32 	%r346, 1, 0, %p101;
	add.s32 	%r59, %r52, %r346;
	not.pred 	%p88, %p101;
	selp.u32 	%r347, 1, 0, %p88;
	add.s32 	%r60, %r53, %r347;
	@%p101 bra 	$L__BB1_26;
	shl.b32 	%r348, %r60, 4;
	mov.u32 	%r349, _ZZN3cub18CUB_300001_SM_10006detail10merge_sort30DeviceMergeSortBlockSortKernelINS2_10policy_hubIN6thrust24THRUST_300001_SM_1000_NS6detail15normal_iteratorINS6_10device_ptrI7elementEEEEE9Policy600ESC_PNS0_8NullTypeESC_SG_jN4cuda3std3__44lessISA_EESA_SF_EEvbT0_T1_T2_T3_T4_PT6_PT7_T5_NS1_7vsmem_tEE19static_temp_storage;
	add.s32 	%r350, %r349, %r348;
	ld.shared.v2.u32 	{%r416, %r351}, [%r350];
	mov.b32 	%f103, %r351;
	ld.shared.f64 	%fd136, [%r350+8];
	bra.uni 	$L__BB1_27;
$L__BB1_26:
	shl.b32 	%r352, %r59, 4;
	mov.u32 	%r353, _ZZN3cub18CUB_300001_SM_10006detail10merge_sort30DeviceMergeSortBlockSortKernelINS2_10policy_hubIN6thrust24THRUST_300001_SM_1000_NS6detail15normal_iteratorINS6_10device_ptrI7elementEEEEE9Policy600ESC_PNS0_8NullTypeESC_SG_jN4cuda3std3__44lessISA_EESA_SF_EEvbT0_T1_T2_T3_T4_PT6_PT7_T5_NS1_7vsmem_tEE19static_temp_storage;
	add.s32 	%r354, %r353, %r352;
	ld.shared.v2.u32 	{%r413, %r355}, [%r354];
	mov.b32 	%f100, %r355;
	ld.shared.f64 	%fd133, [%r354+8];
$L__BB1_27:
	setp.ge.s32 	%p90, %r59, %r36;
	mov.pred 	%p102, 0;
	@%p90 bra 	$L__BB1_29;
	setp.ge.s32 	%p91, %r60, %r35;
	setp.lt.f64 	%p92, %fd133, %fd136;
	or.pred  	%p102, %p91, %p92;
$L__BB1_29:
	selp.f64 	%fd130, %fd133, %fd136, %p102;
	selp.f32 	%f97, %f100, %f103, %p102;
	selp.b32 	%r406, %r413, %r416, %p102;
	selp.u32 	%r356, 1, 0, %p102;
	add.s32 	%r66, %r59, %r356;
	not.pred 	%p93, %p102;
	selp.u32 	%r357, 1, 0, %p93;
	add.s32 	%r67, %r60, %r357;
	@%p102 bra 	$L__BB1_31;
	shl.b32 	%r358, %r67, 4;
	mov.u32 	%r359, _ZZN3cub18CUB_300001_SM_10006detail10merge_sort30DeviceMergeSortBlockSortKernelINS2_10policy_hubIN6thrust24THRUST_300001_SM_1000_NS6detail15normal_iteratorINS6_10device_ptrI7elementEEEEE9Policy600ESC_PNS0_8NullTypeESC_SG_jN4cuda3std3__44lessISA_EESA_SF_EEvbT0_T1_T2_T3_T4_PT6_PT7_T5_NS1_7vsmem_tEE19static_temp_storage;
	add.s32 	%r360, %r359, %r358;
	ld.shared.v2.u32 	{%r416, %r361}, [%r360];
	mov.b32 	%f103, %r361;
	ld.shared.f64 	%fd136, [%r360+8];
	bra.uni 	$L__BB1_32;
$L__BB1_31:
	shl.b32 	%r362, %r66, 4;
	mov.u32 	%r363, _ZZN3cub18CUB_300001_SM_10006detail10merge_sort30DeviceMergeSortBlockSortKernelINS2_10policy_hubIN6thrust24THRUST_300001_SM_1000_NS6detail15normal_iteratorINS6_10device_ptrI7elementEEEEE9Policy600ESC_PNS0_8NullTypeESC_SG_jN4cuda3std3__44lessISA_EESA_SF_EEvbT0_T1_T2_T3_T4_PT6_PT7_T5_NS1_7vsmem_tEE19static_temp_storage;
	add.s32 	%r364, %r363, %r362;
	ld.shared.v2.u32 	{%r413, %r365}, [%r364];
	mov.b32 	%f100, %r365;
	ld.shared.f64 	%fd133, [%r364+8];
$L__BB1_32:
	setp.ge.s32 	%p95, %r66, %r36;
	mov.pred 	%p103, 0;
	@%p95 bra 	$L__BB1_34;
	setp.ge.s32 	%p96, %r67, %r35;
	setp.lt.f64 	%p97, %fd133, %fd136;
	or.pred  	%p103, %p96, %p97;
$L__BB1_34:
	selp.f64 	%fd129, %fd133, %fd136, %p103;
	selp.f32 	%f96, %f100, %f103, %p103;
	selp.b32 	%r405, %r413, %r416, %p103;
	setp.lt.u32 	%p98, %r409, 129;
	mov.u32 	%r409, %r32;
	@%p98 bra 	$L__BB1_14;
	ld.param.s8 	%rs3, [_ZN3cub18CUB_300001_SM_10006detail10merge_sort30DeviceMergeSortBlockSortKernelINS2_10policy_hubIN6thrust24THRUST_300001_SM_1000_NS6detail15normal_iteratorINS6_10device_ptrI7elementEEEEE9Policy600ESC_PNS0_8NullTypeESC_SG_jN4cuda3std3__44lessISA_EESA_SF_EEvbT0_T1_T2_T3_T4_PT6_PT7_T5_NS1_7vsmem_tE_param_0];
	bar.sync 	0;
	setp.eq.s16 	%p99, %rs3, 0;
	@%p99 bra 	$L__BB1_37;
	mov.b32 	%r366, %f91;
	st.shared.v2.u32 	[%r6], {%r400, %r366};
	st.shared.f64 	[%r6+8], %fd124;
	mov.b32 	%r367, %f95;
	st.shared.v2.u32 	[%r6+16], {%r404, %r367};
	st.shared.f64 	[%r6+24], %fd128;
	mov.b32 	%r368, %f97;
	st.shared.v2.u32 	[%r6+32], {%r406, %r368};
	st.shared.f64 	[%r6+40], %fd130;
	mov.b32 	%r369, %f96;
	st.shared.v2.u32 	[%r6+48], {%r405, %r369};
	st.shared.f64 	[%r6+56], %fd129;
	bar.warp.sync 	-1;
	ld.shared.v2.u32 	{%r370, %r371}, [%r5];
	ld.shared.f64 	%fd109, [%r5+8];
	ld.shared.v2.u32 	{%r372, %r373}, [%r5+512];
	ld.shared.f64 	%fd110, [%r5+520];
	ld.shared.v2.u32 	{%r374, %r375}, [%r5+1024];
	ld.shared.f64 	%fd111, [%r5+1032];
	ld.shared.v2.u32 	{%r376, %r377}, [%r5+1536];
	ld.shared.f64 	%fd112, [%r5+1544];
	cvt.u64.u32 	%rd26, %r4;
	mov.u32 	%r378, %ctaid.x;
	shl.b32 	%r379, %r378, 10;
	or.b32  	%r380, %r3, %r379;
	cvt.u64.u32 	%rd27, %r380;
	add.s64 	%rd28, %rd27, %rd26;
	shl.b64 	%rd29, %rd28, 4;
	add.s64 	%rd30, %rd2, %rd29;
	st.global.v2.u32 	[%rd30], {%r370, %r371};
	st.global.f64 	[%rd30+8], %fd109;
	st.global.v2.u32 	[%rd30+512], {%r372, %r373};
	st.global.f64 	[%rd30+520], %fd110;
	st.global.v2.u32 	[%rd30+1024], {%r374, %r375};
	st.global.f64 	[%rd30+1032], %fd111;
	st.global.v2.u32 	[%rd30+1536], {%r376, %r377};
	st.global.f64 	[%rd30+1544], %fd112;
	bra.uni 	$L__BB1_108;
$L__BB1_37:
	ld.param.u64 	%rd35, [_ZN3cub18CUB_300001_SM_10006detail10merge_sort30DeviceMergeSortBlockSortKernelINS2_10policy_hubIN6thrust24THRUST_300001_SM_1000_NS6detail15normal_iteratorINS6_10device_ptrI7elementEEEEE9Policy600ESC_PNS0_8NullTypeESC_SG_jN4cuda3std3__44lessISA_EESA_SF_EEvbT0_T1_T2_T3_T4_PT6_PT7_T5_NS1_7vsmem_tE_param_6];
	mov.b32 	%r381, %f91;
	st.shared.v2.u32 	[%r6], {%r400, %r381};
	st.shared.f64 	[%r6+8], %fd124;
	mov.b32 	%r382, %f95;
	st.shared.v2.u32 	[%r6+16], {%r404, %r382};
	st.shared.f64 	[%r6+24], %fd128;
	mov.b32 	%r383, %f97;
	st.shared.v2.u32 	[%r6+32], {%r406, %r383};
	st.shared.f64 	[%r6+40], %fd130;
	mov.b32 	%r384, %f96;
	st.shared.v2.u32 	[%r6+48], {%r405, %r384};
	st.shared.f64 	[%r6+56], %fd129;
	bar.warp.sync 	-1;
	ld.shared.v2.u32 	{%r385, %r386}, [%r5];
	ld.shared.f64 	%fd113, [%r5+8];
	ld.shared.v2.u32 	{%r387, %r388}, [%r5+512];
	ld.shared.f64 	%fd114, [%r5+520];
	ld.shared.v2.u32 	{%r389, %r390}, [%r5+1024];
	ld.shared.f64 	%fd115, [%r5+1032];
	ld.shared.v2.u32 	{%r391, %r392}, [%r5+1536];
	ld.shared.f64 	%fd116, [%r5+1544];
	cvta.to.global.u64 	%rd31, %rd35;
	add.s64 	%rd33, %rd31, %rd24;
	st.global.v2.u32 	[%rd33], {%r385, %r386};
	st.global.f64 	[%rd33+8], %fd113;
	st.global.v2.u32 	[%rd33+512], {%r387, %r388};
	st.global.f64 	[%rd33+520], %fd114;
	st.global.v2.u32 	[%rd33+1024], {%r389, %r390};
	st.global.f64 	[%rd33+1032], %fd115;
	st.global.v2.u32 	[%rd33+1536], {%r391, %r392};
	st.global.f64 	[%rd33+1544], %fd116;
	bra.uni 	$L__BB1_108;
$L__BB1_38:
	sub.s32 	%r198, %r194, %r1;
	min.s32 	%r73, %r198, 1024;
	// begin inline asm
	griddepcontrol.wait;
	// end inline asm
	mul.wide.u32 	%rd10, %r1, 16;
	add.s64 	%rd11, %rd1, %rd10;
	mov.u32 	%r74, %tid.x;
	ld.global.f64 	%fd142, [%rd11+8];
	ld.global.v2.u32 	{%r426, %r425}, [%rd11];
	and.b32  	%r77, %r74, 31;
	shl.b32 	%r199, %r74, 2;
	and.b32  	%r200, %r199, 3968;
	or.b32  	%r78, %r200, %r77;
	setp.ge.s32 	%p18, %r78, %r73;
	shl.b32 	%r201, %r78, 4;
	cvt.u64.u32 	%rd12, %r201;
	add.s64 	%rd4, %rd11, %rd12;
	mov.f64 	%fd139, %fd142;
	mov.u32 	%r419, %r425;
	mov.u32 	%r420, %r426;
	@%p18 bra 	$L__BB1_40;
	ld.global.v2.u32 	{%r420, %r419}, [%rd4];
	ld.global.f64 	%fd139, [%rd4+8];
$L__BB1_40:
	add.s32 	%r83, %r78, 32;
	setp.ge.s32 	%p19, %r83, %r73;
	mov.f64 	%fd140, %fd142;
	mov.u32 	%r421, %r425;
	mov.u32 	%r422, %r426;
	@%p19 bra 	$L__BB1_42;
	ld.global.v2.u32 	{%r422, %r421}, [%rd4+512];
	ld.global.f64 	%fd140, [%rd4+520];
$L__BB1_42:
	add.s32 	%r88, %r78, 64;
	setp.ge.s32 	%p20, %r88, %r73;
	mov.f64 	%fd141, %fd142;
	mov.u32 	%r423, %r425;
	mov.u32 	%r424, %r426;
	@%p20 bra 	$L__BB1_44;
	ld.global.v2.u32 	{%r424, %r423}, [%rd4+1024];
	ld.global.f64 	%fd141, [%rd4+1032];
$L__BB1_44:
	add.s32 	%r93, %r78, 96;
	setp.ge.s32 	%p21, %r93, %r73;
	@%p21 bra 	$L__BB1_46;
	ld.global.v2.u32 	{%r426, %r425}, [%rd4+1536];
	ld.global.f64 	%fd142, [%rd4+1544];
$L__BB1_46:
	// begin inline asm
	mov.u32 %r202, %laneid;
	// end inline asm
	add.s32 	%r203, %r202, %r200;
	shl.b32 	%r204, %r203, 4;
	mov.u32 	%r205, _ZZN3cub18CUB_300001_SM_10006detail10merge_sort30DeviceMergeSortBlockSortKernelINS2_10policy_hubIN6thrust24THRUST_300001_SM_1000_NS6detail15normal_iteratorINS6_10device_ptrI7elementEEEEE9Policy600ESC_PNS0_8NullTypeESC_SG_jN4cuda3std3__44lessISA_EESA_SF_EEvbT0_T1_T2_T3_T4_PT6_PT7_T5_NS1_7vsmem_tEE19static_temp_storage;
	add.s32 	%r100, %r205, %r204;
	st.shared.v2.u32 	[%r100], {%r420, %r419};
	st.shared.f64 	[%r100+8], %fd139;
	st.shared.v2.u32 	[%r100+512], {%r422, %r421};
	st.shared.f64 	[%r100+520], %fd140;
	st.shared.v2.u32 	[%r100+1024], {%r424, %r423};
	st.shared.f64 	[%r100+1032], %fd141;
	st.shared.v2.u32 	[%r100+1536], {%r426, %r425};
	st.shared.f64 	[%r100+1544], %fd142;
	bar.warp.sync 	-1;
	mad.lo.s32 	%r101, %r202, 48, %r100;
	ld.shared.v2.u32 	{%r438, %r206}, [%r101];
	mov.b32 	%f117, %r206;
	ld.shared.f64 	%fd154, [%r101+8];
	ld.shared.v2.u32 	{%r105, %r104}, [%r101+16];
	ld.shared.f64 	%fd49, [%r101+24];
	ld.shared.v2.u32 	{%r106, %r107}, [%r101+32];
	ld.shared.f64 	%fd50, [%r101+40];
	ld.shared.v2.u32 	{%r108, %r109}, [%r101+48];
	ld.shared.f64 	%fd51, [%r101+56];
	bar.sync 	0;
	// begin inline asm
	griddepcontrol.launch_dependents;
	// end inline asm
	or.b32  	%r207, %r199, 1;
	setp.ge.u32 	%p22, %r207, %r73;
	mov.f64 	%fd159, %fd154;
	mov.f32 	%f122, %f117;
	mov.u32 	%r443, %r438;
	mov.u32 	%r429, %r438;
	mov.f32 	%f108, %f117;
	mov.f64 	%fd145, %fd154;
	@%p22 bra 	$L__BB1_49;
	mov.b32 	%f122, %r104;
	setp.geu.f64 	%p23, %fd154, %fd49;
	mov.f64 	%fd159, %fd49;
	mov.u32 	%r443, %r105;
	@%p23 bra 	$L__BB1_49;
	mov.u32 	%r429, %r105;
	mov.f32 	%f108, %f122;
	mov.f64 	%fd145, %fd49;
$L__BB1_49:
	add.s32 	%r208, %r199, 2;
	setp.ge.u32 	%p24, %r208, %r73;
	mov.u32 	%r430, %r429;
	mov.f32 	%f109, %f108;
	mov.f64 	%fd146, %fd145;
	@%p24 bra 	$L__BB1_52;
	mov.b32 	%f108, %r107;
	setp.geu.f64 	%p25, %fd145, %fd50;
	mov.f64 	%fd145, %fd50;
	mov.u32 	%r429, %r106;
	@%p25 bra 	$L__BB1_52;
	mov.u32 	%r430, %r106;
	mov.f32 	%f109, %f108;
	mov.f64 	%fd146, %fd50;
$L__BB1_52:
	add.s32 	%r209, %r199, 3;
	setp.lt.u32 	%p26, %r209, %r73;
	selp.f64 	%fd157, %fd51, %fd146, %p26;
	mov.b32 	%f83, %r109;
	selp.f32 	%f120, %f83, %f109, %p26;
	selp.b32 	%r441, %r108, %r430, %p26;
	setp.ge.u32 	%p27, %r199, %r73;
	@%p27 bra 	$L__BB1_65;
	setp.geu.f64 	%p28, %fd159, %fd154;
	mov.f64 	%fd152, %fd159;
	mov.f32 	%f115, %f122;
	mov.u32 	%r436, %r443;
	@%p28 bra 	$L__BB1_55;
	mov.f64 	%fd152, %fd154;
	mov.f32 	%f115, %f117;
	mov.u32 	%r436, %r438;
	mov.f64 	%fd154, %fd159;
	mov.f32 	%f117, %f122;
	mov.u32 	%r438, %r443;
$L__BB1_55:
	setp.geu.f64 	%p29, %fd157, %fd145;
	mov.f64 	%fd149, %fd157;
	mov.f32 	%f112, %f120;
	mov.u32 	%r433, %r441;
	@%p29 bra 	$L__BB1_57;
	mov.f64 	%fd149, %fd145;
	mov.f32 	%f112, %f108;
	mov.u32 	%r433, %r429;
	mov.f64 	%fd145, %fd157;
	mov.f32 	%f108, %f120;
	mov.u32 	%r429, %r441;
$L__BB1_57:
	setp.geu.f64 	%p30, %fd145, %fd152;
	mov.f64 	%fd156, %fd145;
	mov.f32 	%f119, %f108;
	mov.u32 	%r440, %r429;
	@%p30 bra 	$L__BB1_59;
	mov.f64 	%fd156, %fd152;
	mov.f32 	%f119, %f115;
	mov.u32 	%r440, %r436;
	mov.f64 	%fd152, %fd145;
	mov.f32 	%f115, %f108;
	mov.u32 	%r436, %r429;
$L__BB1_59:
	setp.geu.f64 	%p31, %fd152, %fd154;
	mov.f64 	%fd159, %fd152;
	mov.f32 	%f122, %f115;
	mov.u32 	%r443, %r436;
	@%p31 bra 	$L__BB1_61;
	mov.f64 	%fd159, %fd154;
	mov.f32 	%f122, %f117;
	mov.u32 	%r443, %r438;
	mov.f64 	%fd154, %fd152;
	mov.f32 	%f117, %f115;
	mov.u32 	%r438, %r436;
$L__BB1_61:
	setp.geu.f64 	%p32, %fd149, %fd156;
	mov.f64 	%fd157, %fd149;
	mov.f32 	%f120, %f112;
	mov.u32 	%r441, %r433;
	@%p32 bra 	$L__BB1_63;
	mov.f64 	%fd157, %fd156;
	mov.f32 	%f120, %f119;
	mov.u32 	%r441, %r440;
	mov.f64 	%fd156, %fd149;
	mov.f32 	%f119, %f112;
	mov.u32 	%r440, %r433;
$L__BB1_63:
	setp.geu.f64 	%p33, %fd156, %fd159;
	mov.f64 	%fd145, %fd156;
	mov.f32 	%f108, %f119;
	mov.u32 	%r429, %r440;
	@%p33 bra 	$L__BB1_65;
	mov.f64 	%fd145, %fd159;
	mov.f32 	%f108, %f122;
	mov.u32 	%r429, %r443;
	mov.f64 	%fd159, %fd156;
	mov.f32 	%f122, %f119;
	mov.u32 	%r443, %r440;
$L__BB1_65:
	mov.b32 	%r449, 2;
	shl.b32 	%r213, %r74, 6;
$L__BB1_66:
	bar.sync 	0;
	add.s32 	%r211, %r449, -1;
	mov.b32 	%r212, %f117;
	mov.u32 	%r214, _ZZN3cub18CUB_300001_SM_10006detail10merge_sort30DeviceMergeSortBlockSortKernelINS2_10policy_hubIN6thrust24THRUST_300001_SM_1000_NS6detail15normal_iteratorINS6_10device_ptrI7elementEEEEE9Policy600ESC_PNS0_8NullTypeESC_SG_jN4cuda3std3__44lessISA_EESA_SF_EEvbT0_T1_T2_T3_T4_PT6_PT7_T5_NS1_7vsmem_tEE19static_temp_storage;
	add.s32 	%r215, %r214, %r213;
	st.shared.v2.u32 	[%r215], {%r438, %r212};
	st.shared.f64 	[%r215+8], %fd154;
	mov.b32 	%r216, %f122;
	st.shared.v2.u32 	[%r215+16], {%r443, %r216};
	st.shared.f64 	[%r215+24], %fd159;
	mov.b32 	%r217, %f108;
	st.shared.v2.u32 	[%r215+32], {%r429, %r217};
	st.shared.f64 	[%r215+40], %fd145;
	mov.b32 	%r218, %f120;
	st.shared.v2.u32 	[%r215+48], {%r441, %r218};
	st.shared.f64 	[%r215+56], %fd157;
	bar.sync 	0;
	neg.s32 	%r219, %r449;
	and.b32  	%r220, %r74, %r219;
	shl.b32 	%r221, %r220, 2;
	shl.b32 	%r222, %r449, 1;
	and.b32  	%r223, %r211, %r74;
	shl.b32 	%r224, %r223, 2;
	min.s32 	%r135, %r224, %r73;
	min.s32 	%r136, %r221, %r73;
	add.s32 	%r225, %r136, %r222;
	min.s32 	%r137, %r225, %r73;
	add.s32 	%r226, %r137, %r222;
	min.s32 	%r138, %r226, %r73;
	sub.s32 	%r227, %r137, %r136;
	sub.s32 	%r228, %r138, %r137;
	setp.lt.s32 	%p34, %r135, %r228;
	sub.s32 	%r229, %r135, %r228;
	selp.b32 	%r452, 0, %r229, %p34;
	min.s32 	%r450, %r227, %r135;
	setp.ge.s32 	%p35, %r452, %r450;
	@%p35 bra 	$L__BB1_69;
	add.s32 	%r141, %r137, %r135;
$L__BB1_68:
	sub.s32 	%r230, %r450, %r452;
	shr.u32 	%r231, %r230, 31;
	add.s32 	%r232, %r230, %r231;
	shr.s32 	%r233, %r232, 1;
	add.s32 	%r234, %r233, %r452;
	add.s32 	%r235, %r234, %r136;
	shl.b32 	%r236, %r235, 4;
	add.s32 	%r238, %r214, %r236;
	ld.shared.f64 	%fd101, [%r238+8];
	not.b32 	%r239, %r234;
	add.s32 	%r240, %r141, %r239;
	shl.b32 	%r241, %r240, 4;
	add.s32 	%r242, %r214, %r241;
	ld.shared.f64 	%fd102, [%r242+8];
	setp.geu.f64 	%p36, %fd102, %fd101;
	add.s32 	%r243, %r234, 1;
	selp.b32 	%r452, %r243, %r452, %p36;
	selp.b32 	%r450, %r450, %r234, %p36;
	setp.lt.s32 	%p37, %r452, %r450;
	@%p37 bra 	$L__BB1_68;
$L__BB1_69:
	add.s32 	%r147, %r452, %r136;
	add.s32 	%r244, %r137, %r135;
	sub.s32 	%r148, %r244, %r452;
	shl.b32 	%r245, %r147, 4;
	add.s32 	%r149, %r214, %r245;
	ld.shared.v2.u32 	{%r456, %r247}, [%r149];
	mov.b32 	%f131, %r247;
	ld.shared.f64 	%fd168, [%r149+8];
	shl.b32 	%r248, %r148, 4;
	add.s32 	%r151, %r214, %r248;
	ld.shared.v2.u32 	{%r453, %r249}, [%r151];
	mov.b32 	%f128, %r249;
	ld.shared.f64 	%fd165, [%r151+8];
	setp.ge.s32 	%p39, %r148, %r138;
	mov.pred 	%p104, 0;
	@%p39 bra 	$L__BB1_71;
	setp.ge.s32 	%p40, %r147, %r137;
	setp.lt.f64 	%p41, %fd165, %fd168;
	or.pred  	%p104, %p40, %p41;
$L__BB1_71:
	selp.f64 	%fd154, %fd165, %fd168, %p104;
	selp.f32 	%f117, %f128, %f131, %p104;
	selp.b32 	%r438, %r453, %r456, %p104;
	selp.u32 	%r250, 1, 0, %p104;
	add.s32 	%r154, %r148, %r250;
	not.pred 	%p42, %p104;
	selp.u32 	%r251, 1, 0, %p42;
	add.s32 	%r155, %r147, %r251;
	@%p42 bra 	$L__BB1_73;
	ld.shared.v2.u32 	{%r453, %r253}, [%r151+16];
	mov.b32 	%f128, %r253;
	ld.shared.f64 	%fd165, [%r151+24];
	bra.uni 	$L__BB1_74;
$L__BB1_73:
	ld.shared.v2.u32 	{%r456, %r252}, [%r149+16];
	mov.b32 	%f131, %r252;
	ld.shared.f64 	%fd168, [%r149+24];
$L__BB1_74:
	setp.ge.s32 	%p44, %r154, %r138;
	mov.pred 	%p105, 0;
	@%p44 bra 	$L__BB1_76;
	setp.ge.s32 	%p45, %r155, %r137;
	setp.lt.f64 	%p46, %fd165, %fd168;
	or.pred  	%p105, %p45, %p46;
$L__BB1_76:
	selp.f64 	%fd159, %fd165, %fd168, %p105;
	selp.f32 	%f122, %f128, %f131, %p105;
	selp.b32 	%r443, %r453, %r456, %p105;
	selp.u32 	%r254, 1, 0, %p105;
	add.s32 	%r161, %r154, %r254;
	not.pred 	%p47, %p105;
	selp.u32 	%r255, 1, 0, %p47;
	add.s32 	%r162, %r155, %r255;
	@%p105 bra 	$L__BB1_78;
	shl.b32 	%r256, %r162, 4;
	mov.u32 	%r257, _ZZN3cub18CUB_300001_SM_10006detail10merge_sort30DeviceMergeSortBlockSortKernelINS2_10policy_hubIN6thrust24THRUST_300001_SM_1000_NS6detail15normal_iteratorINS6_10device_ptrI7elementEEEEE9Policy600ESC_PNS0_8NullTypeESC_SG_jN4cuda3std3__44lessISA_EESA_SF_EEvbT0_T1_T2_T3_T4_PT6_PT7_T5_NS1_7vsmem_tEE19static_temp_storage;
	add.s32 	%r258, %r257, %r256;
	ld.shared.v2.u32 	{%r456, %r259}, [%r258];
	mov.b32 	%f131, %r259;
	ld.shared.f64 	%fd168, [%r258+8];
	bra.uni 	$L__BB1_79;
$L__BB1_78:
	shl.b32 	%r260, %r161, 4;
	mov.u32 	%r261, _ZZN3cub18CUB_300001_SM_10006detail10merge_sort30DeviceMergeSortBlockSortKernelINS2_10policy_hubIN6thrust24THRUST_300001_SM_1000_NS6detail15normal_iteratorINS6_10device_ptrI7elementEEEEE9Policy600ESC_PNS0_8NullTypeESC_SG_jN4cuda3std3__44lessISA_EESA_SF_EEvbT0_T1_T2_T3_T4_PT6_PT7_T5_NS1_7vsmem_tEE19static_temp_storage;
	add.s32 	%r262, %r261, %r260;
	ld.shared.v2.u32 	{%r453, %r263}, [%r262];
	mov.b32 	%f128, %r263;
	ld.shared.f64 	%fd165, [%r262+8];
$L__BB1_79:
	setp.ge.s32 	%p49, %r161, %r138;
	mov.pred 	%p106, 0;
	@%p49 bra 	$L__BB1_81;
	setp.ge.s32 	%p50, %r162, %r137;
	setp.lt.f64 	%p51, %fd165, %fd168;
	or.pred  	%p106, %p50, %p51;
$L__BB1_81:
	selp.f64 	%fd145, %fd165, %fd168, %p106;
	selp.f32 	%f108, %f128, %f131, %p106;
	selp.b32 	%r429, %r453, %r456, %p106;
	selp.u32 	%r264, 1, 0, %p106;
	add.s32 	%r168, %r161, %r264;
	not.pred 	%p52, %p106;
	selp.u32 	%r265, 1, 0, %p52;
	add.s32 	%r169, %r162, %r265;
	@%p106 bra 	$L__BB1_83;
	shl.b32 	%r266, %r169, 4;
	mov.u32 	%r267, _ZZN3cub18CUB_300001_SM_10006detail10merge_sort30DeviceMergeSortBlockSortKernelINS2_10policy_hubIN6thrust24THRUST_300001_SM_1000_NS6detail15normal_iteratorINS6_10device_ptrI7elementEEEEE9Policy600ESC_PNS0_8NullTypeESC_SG_jN4cuda3std3__44lessISA_EESA_SF_EEvbT0_T1_T2_T3_T4_PT6_PT7_T5_NS1_7vsmem_tEE19static_temp_storage;
	add.s32 	%r268, %r267, %r266;
	ld.shared.v2.u32 	{%r456, %r269}, [%r268];
	mov.b32 	%f131, %r269;
	ld.shared.f64 	%fd168, [%r268+8];
	bra.uni 	$L__BB1_84;
$L__BB1_83:
	shl.b32 	%r270, %r168, 4;
	mov.u32 	%r271, _ZZN3cub18CUB_300001_SM_10006detail10merge_sort30DeviceMergeSortBlockSortKernelINS2_10policy_hubIN6thrust24THRUST_300001_SM_1000_NS6detail15normal_iteratorINS6_10device_ptrI7elementEEEEE9Policy600ESC_PNS0_8NullTypeESC_SG_jN4cuda3std3__44lessISA_EESA_SF_EEvbT0_T1_T2_T3_T4_PT6_PT7_T5_NS1_7vsmem_tEE19static_temp_storage;
	add.s32 	%r272, %r271, %r270;
	ld.shared.v2.u32 	{%r453, %r273}, [%r272];
	mov.b32 	%f128, %r273;
	ld.shared.f64 	%fd165, [%r272+8];
$L__BB1_84:
	setp.ge.s32 	%p54, %r168, %r138;
	mov.pred 	%p107, 0;
	@%p54 bra 	$L__BB1_86;
	setp.ge.s32 	%p55, %r169, %r137;
	setp.lt.f64 	%p56, %fd165, %fd168;
	or.pred  	%p107, %p55, %p56;
$L__BB1_86:
	shl.b32 	%r174, %r449, 1;
	selp.f64 	%fd157, %fd165, %fd168, %p107;
	selp.f32 	%f120, %f128, %f131, %p107;
	selp.b32 	%r441, %r453, %r456, %p107;
	setp.lt.u32 	%p57, %r449, 129;
	mov.u32 	%r449, %r174;
	@%p57 bra 	$L__BB1_66;
	ld.param.s8 	%rs2, [_ZN3cub18CUB_300001_SM_10006detail10merge_sort30DeviceMergeSortBlockSortKernelINS2_10policy_hubIN6thrust24THRUST_300001_SM_1000_NS6detail15normal_iteratorINS6_10device_ptrI7elementEEEEE9Policy600ESC_PNS0_8NullTypeESC_SG_jN4cuda3std3__44lessISA_EESA_SF_EEvbT0_T1_T2_T3_T4_PT6_PT7_T5_NS1_7vsmem_tE_param_0];
	bar.sync 	0;
	setp.eq.s16 	%p58, %rs2, 0;
	@%p58 bra 	$L__BB1_98;
	mov.b32 	%r274, %f117;
	st.shared.v2.u32 	[%r101], {%r438, %r274};
	st.shared.f64 	[%r101+8], %fd154;
	mov.b32 	%r275, %f122;
	st.shared.v2.u32 	[%r101+16], {%r443, %r275};
	st.shared.f64 	[%r101+24], %fd159;
	mov.b32 	%r276, %f108;
	st.shared.v2.u32 	[%r101+32], {%r429, %r276};
	st.shared.f64 	[%r101+40], %fd145;
	mov.b32 	%r277, %f120;
	st.shared.v2.u32 	[%r101+48], {%r441, %r277};
	st.shared.f64 	[%r101+56], %fd157;
	bar.warp.sync 	-1;
	ld.shared.v2.u32 	{%r176, %r177}, [%r100];
	ld.shared.f64 	%fd93, [%r100+8];
	ld.shared.v2.u32 	{%r178, %r179}, [%r100+512];
	ld.shared.f64 	%fd94, [%r100+520];
	ld.shared.v2.u32 	{%r180, %r181}, [%r100+1024];
	ld.shared.f64 	%fd95, [%r100+1032];
	ld.shared.v2.u32 	{%r182, %r183}, [%r100+1536];
	ld.shared.f64 	%fd96, [%r100+1544];
	setp.eq.s32 	%p59, %r74, 0;
	@%p59 bra 	$L__BB1_89;
	bra.uni 	$L__BB1_90;
$L__BB1_89:
	st.volatile.shared.u32 	[_ZZN3cub18CUB_300001_SM_10006detail10merge_sort30DeviceMergeSortBlockSortKernelINS2_10policy_hubIN6thrust24THRUST_300001_SM_1000_NS6detail15normal_iteratorINS6_10device_ptrI7elementEEEEE9Policy600ESC_PNS0_8NullTypeESC_SG_jN4cuda3std3__44lessISA_EESA_SF_EEvbT0_T1_T2_T3_T4_PT6_PT7_T5_NS1_7vsmem_tEE19static_temp_storage+16384], %r73;
$L__BB1_90:
	bar.sync 	0;
	ld.volatile.shared.u32 	%r192, [_ZZN3cub18CUB_300001_SM_10006detail10merge_sort30DeviceMergeSortBlockSortKernelINS2_10policy_hubIN6thrust24THRUST_300001_SM_1000_NS6detail15normal_iteratorINS6_10device_ptrI7elementEEEEE9Policy600ESC_PNS0_8NullTypeESC_SG_jN4cuda3std3__44lessISA_EESA_SF_EEvbT0_T1_T2_T3_T4_PT6_PT7_T5_NS1_7vsmem_tEE19static_temp_storage+16384];
	cvt.u64.u32 	%rd13, %r200;
	mov.u32 	%r278, %ctaid.x;
	shl.b32 	%r279, %r278, 10;
	or.b32  	%r280, %r77, %r279;
	cvt.u64.u32 	%rd14, %r280;
	add.s64 	%rd15, %rd14, %rd13;
	setp.ge.s32 	%p60, %r78, %r192;
	shl.b64 	%rd16, %rd15, 4;
	add.s64 	%rd5, %rd2, %rd16;
	@%p60 bra 	$L__BB1_92;
	st.global.v2.u32 	[%rd5], {%r176, %r177};
	st.global.f64 	[%rd5+8], %fd93;
$L__BB1_92:
	setp.ge.s32 	%p61, %r83, %r192;
	@%p61 bra 	$L__BB1_94;
	st.global.v2.u32 	[%rd5+512], {%r178, %r179};
	st.global.f64 	[%rd5+520], %fd94;
$L__BB1_94:
	setp.ge.s32 	%p62, %r88, %r192;
	@%p62 bra 	$L__BB1_96;
	st.global.v2.u32 	[%rd5+1024], {%r180, %r181};
	st.global.f64 	[%rd5+1032], %fd95;
$L__BB1_96:
	setp.ge.s32 	%p63, %r93, %r192;
	@%p63 bra 	$L__BB1_108;
	st.global.v2.u32 	[%rd5+1536], {%r182, %r183};
	st.global.f64 	[%rd5+1544], %fd96;
	bra.uni 	$L__BB1_108;
$L__BB1_98:
	mov.b32 	%r281, %f117;
	st.shared.v2.u32 	[%r101], {%r438, %r281};
	st.shared.f64 	[%r101+8], %fd154;
	mov.b32 	%r282, %f122;
	st.shared.v2.u32 	[%r101+16], {%r443, %r282};
	st.shared.f64 	[%r101+24], %fd159;
	mov.b32 	%r283, %f108;
	st.shared.v2.u32 	[%r101+32], {%r429, %r283};
	st.shared.f64 	[%r101+40], %fd145;
	mov.b32 	%r284, %f120;
	st.shared.v2.u32 	[%r101+48], {%r441, %r284};
	st.shared.f64 	[%r101+56], %fd157;
	bar.warp.sync 	-1;
	ld.shared.v2.u32 	{%r184, %r185}, [%r100];
	ld.shared.f64 	%fd97, [%r100+8];
	ld.shared.v2.u32 	{%r186, %r187}, [%r100+512];
	ld.shared.f64 	%fd98, [%r100+520];
	ld.shared.v2.u32 	{%r188, %r189}, [%r100+1024];
	ld.shared.f64 	%fd99, [%r100+1032];
	ld.shared.v2.u32 	{%r190, %r191}, [%r100+1536];
	ld.shared.f64 	%fd100, [%r100+1544];
	setp.eq.s32 	%p64, %r74, 0;
	@%p64 bra 	$L__BB1_99;
	bra.uni 	$L__BB1_100;
$L__BB1_99:
	st.volatile.shared.u32 	[_ZZN3cub18CUB_300001_SM_10006detail10merge_sort30DeviceMergeSortBlockSortKernelINS2_10policy_hubIN6thrust24THRUST_300001_SM_1000_NS6detail15normal_iteratorINS6_10device_ptrI7elementEEEEE9Policy600ESC_PNS0_8NullTypeESC_SG_jN4cuda3std3__44lessISA_EESA_SF_EEvbT0_T1_T2_T3_T4_PT6_PT7_T5_NS1_7vsmem_tEE19static_temp_storage+16384], %r73;
$L__BB1_100:
	ld.param.u64 	%rd34, [_ZN3cub18CUB_300001_SM_10006detail10merge_sort30DeviceMergeSortBlockSortKernelINS2_10policy_hubIN6thrust24THRUST_300001_SM_1000_NS6detail15normal_iteratorINS6_10device_ptrI7elementEEEEE9Policy600ESC_PNS0_8NullTypeESC_SG_jN4cuda3std3__44lessISA_EESA_SF_EEvbT0_T1_T2_T3_T4_PT6_PT7_T5_NS1_7vsmem_tE_param_6];
	bar.sync 	0;
	ld.volatile.shared.u32 	%r193, [_ZZN3cub18CUB_300001_SM_10006detail10merge_sort30DeviceMergeSortBlockSortKernelINS2_10policy_hubIN6thrust24THRUST_300001_SM_1000_NS6detail15normal_iteratorINS6_10device_ptrI7elementEEEEE9Policy600ESC_PNS0_8NullTypeESC_SG_jN4cuda3std3__44lessISA_EESA_SF_EEvbT0_T1_T2_T3_T4_PT6_PT7_T5_NS1_7vsmem_tEE19static_temp_storage+16384];
	setp.ge.s32 	%p65, %r78, %r193;
	cvt.u64.u32 	%rd17, %r78;
	mov.u32 	%r285, %ctaid.x;
	shl.b32 	%r286, %r285, 10;
	cvt.u64.u32 	%rd18, %r286;
	add.s64 	%rd19, %rd17, %rd18;
	cvta.to.global.u64 	%rd20, %rd34;
	shl.b64 	%rd21, %rd19, 4;
	add.s64 	%rd6, %rd20, %rd21;
	@%p65 bra 	$L__BB1_102;
	st.global.v2.u32 	[%rd6], {%r184, %r185};
	st.global.f64 	[%rd6+8], %fd97;
$L__BB1_102:
	setp.ge.s32 	%p66, %r83, %r193;
	@%p66 bra 	$L__BB1_104;
	st.global.v2.u32 	[%rd6+512], {%r186, %r187};
	st.global.f64 	[%rd6+520], %fd98;
$L__BB1_104:
	setp.ge.s32 	%p67, %r88, %r193;
	@%p67 bra 	$L__BB1_106;
	st.global.v2.u32 	[%rd6+1024], {%r188, %r189};
	st.global.f64 	[%rd6+1032], %fd99;
$L__BB1_106:
	setp.ge.s32 	%p68, %r93, %r193;
	@%p68 bra 	$L__BB1_108;
	st.global.v2.u32 	[%rd6+1536], {%r190, %r191};
	st.global.f64 	[%rd6+1544], %fd100;
$L__BB1_108:
	ret;

}
	// .globl	_ZN3cub18CUB_300001_SM_10006detail10merge_sort30DeviceMergeSortPartitionKernelIN6thrust24THRUST_300001_SM_1000_NS6detail15normal_iteratorINS5_10device_ptrI7elementEEEEjN4cuda3std3__44lessIS9_EES9_EEvbT_PT2_T0_SK_PSK_T1_SK_i
.visible .entry _ZN3cub18CUB_300001_SM_10006detail10merge_sort30DeviceMergeSortPartitionKernelIN6thrust24THRUST_300001_SM_1000_NS6detail15normal_iteratorINS5_10device_ptrI7elementEEEEjN4cuda3std3__44lessIS9_EES9_EEvbT_PT2_T0_SK_PSK_T1_SK_i(
	.param .u8 _ZN3cub18CUB_300001_SM_10006detail10merge_sort30DeviceMergeSortPartitionKernelIN6thrust24THRUST_300001_SM_1000_NS6detail15normal_iteratorINS5_10device_ptrI7elementEEEEjN4cuda3std3__44lessIS9_EES9_EEvbT_PT2_T0_SK_PSK_T1_SK_i_param_0,
	.param .align 8 .b8 _ZN3cub18CUB_300001_SM_10006detail10merge_sort30DeviceMergeSortPartitionKernelIN6thrust24THRUST_300001_SM_1000_NS6detail15normal_iteratorINS5_10device_ptrI7elementEEEEjN4cuda3std3__44lessIS9_EES9_EEvbT_PT2_T0_SK_PSK_T1_SK_i_param_1[8],
	.param .u64 .ptr .align 1 _ZN3cub18CUB_300001_SM_10006detail10merge_sort30DeviceMergeSortPartitionKernelIN6thrust24THRUST_300001_SM_1000_NS6detail15normal_iteratorINS5_10device_ptrI7elementEEEEjN4cuda3std3__44lessIS9_EES9_EEvbT_PT2_T0_SK_PSK_T1_SK_i_param_2,
	.param .u32 _ZN3cub18CUB_300001_SM_10006detail10merge_sort30DeviceMergeSortPartitionKernelIN6thrust24THRUST_300001_SM_1000_NS6detail15normal_iteratorINS5_10device_ptrI7elementEEEEjN4cuda3std3__44lessIS9_EES9_EEvbT_PT2_T0_SK_PSK_T1_SK_i_param_3,
	.param .u32 _ZN3cub18CUB_300001_SM_10006detail10merge_sort30DeviceMergeSortPartitionKernelIN6thrust24THRUST_300001_SM_1000_NS6detail15normal_iteratorINS5_10device_ptrI7elementEEEEjN4cuda3std3__44lessIS9_EES9_EEvbT_PT2_T0_SK_PSK_T1_SK_i_param_4,
	.param .u64 .ptr .align 1 _ZN3cub18CUB_300001_SM_10006detail10merge_sort30DeviceMergeSortPartitionKernelIN6thrust24THRUST_300001_SM_1000_NS6detail15normal_iteratorINS5_10device_ptrI7elementEEEEjN4cuda3std3__44lessIS9_EES9_EEvbT_PT2_T0_SK_PSK_T1_SK_i_param_5,
	.param .align 1 .b8 _ZN3cub18CUB_300001_SM_10006detail10merge_sort30DeviceMergeSortPartitionKernelIN6thrust24THRUST_300001_SM_1000_NS6detail15normal_iteratorINS5_10device_ptrI7elementEEEEjN4cuda3std3__44lessIS9_EES9_EEvbT_PT2_T0_SK_PSK_T1_SK_i_param_6[1],
	.param .u32 _ZN3cub18CUB_300001_SM_10006detail10merge_sort30DeviceMergeSortPartitionKernelIN6thrust24THRUST_300001_SM_1000_NS6detail15normal_iteratorINS5_10device_ptrI7elementEEEEjN4cuda3std3__44lessIS9_EES9_EEvbT_PT2_T0_SK_PSK_T1_SK_i_param_7,
	.param .u32 _ZN3cub18CUB_300001_SM_10006detail10merge_sort30DeviceMergeSortPartitionKernelIN6thrust24THRUST_300001_SM_1000_NS6detail15normal_iteratorINS5_10device_ptrI7elementEEEEjN4cuda3std3__44lessIS9_EES9_EEvbT_PT2_T0_SK_PSK_T1_SK_i_param_8
)
{
	.reg .pred 	%p<10>;
	.reg .b16 	%rs<2>;
	.reg .b32 	%r<66>;
	.reg .b64 	%rd<32>;
	.reg .b64 	%fd<5>;

	ld.param.u64 	%rd9, [_ZN3cub18CUB_300001_SM_10006detail10merge_sort30DeviceMergeSortPartitionKernelIN6thrust24THRUST_300001_SM_1000_NS6detail15normal_iteratorINS5_10device_ptrI7elementEEEEjN4cuda3std3__44lessIS9_EES9_EEvbT_PT2_T0_SK_PSK_T1_SK_i_param_1];
	ld.param.s8 	%rs1, [_ZN3cub18CUB_300001_SM_10006detail10merge_sort30DeviceMergeSortPartitionKernelIN6thrust24THRUST_300001_SM_1000_NS6detail15normal_iteratorINS5_10device_ptrI7elementEEEEjN4cuda3std3__44lessIS9_EES9_EEvbT_PT2_T0_SK_PSK_T1_SK_i_param_0];
	ld.param.u64 	%rd10, [_ZN3cub18CUB_300001_SM_10006detail10merge_sort30DeviceMergeSortPartitionKernelIN6thrust24THRUST_300001_SM_1000_NS6detail15normal_iteratorINS5_10device_ptrI7elementEEEEjN4cuda3std3__44lessIS9_EES9_EEvbT_PT2_T0_SK_PSK_T1_SK_i_param_2];
	ld.param.u32 	%r20, [_ZN3cub18CUB_300001_SM_10006detail10merge_sort30DeviceMergeSortPartitionKernelIN6thrust24THRUST_300001_SM_1000_NS6detail15normal_iteratorINS5_10device_ptrI7elementEEEEjN4cuda3std3__44lessIS9_EES9_EEvbT_PT2_T0_SK_PSK_T1_SK_i_param_3];
	ld.param.u32 	%r21, [_ZN3cub18CUB_300001_SM_10006detail10merge_sort30DeviceMergeSortPartitionKernelIN6thrust24THRUST_300001_SM_1000_NS6detail15normal_iteratorINS5_10device_ptrI7elementEEEEjN4cuda3std3__44lessIS9_EES9_EEvbT_PT2_T0_SK_PSK_T1_SK_i_param_4];
	ld.param.u64 	%rd11, [_ZN3cub18CUB_300001_SM_10006detail10merge_sort30DeviceMergeSortPartitionKernelIN6thrust24THRUST_300001_SM_1000_NS6detail15normal_iteratorINS5_10device_ptrI7elementEEEEjN4cuda3std3__44lessIS9_EES9_EEvbT_PT2_T0_SK_PSK_T1_SK_i_param_5];
	ld.param.u32 	%r22, [_ZN3cub18CUB_300001_SM_10006detail10merge_sort30DeviceMergeSortPartitionKernelIN6thrust24THRUST_300001_SM_1000_NS6detail15normal_iteratorINS5_10device_ptrI7elementEEEEjN4cuda3std3__44lessIS9_EES9_EEvbT_PT2_T0_SK_PSK_T1_SK_i_param_7];
	ld.param.u32 	%r23, [_ZN3cub18CUB_300001_SM_10006detail10merge_sort30DeviceMergeSortPartitionKernelIN6thrust24THRUST_300001_SM_1000_NS6detail15normal_iteratorINS5_10device_ptrI7elementEEEEjN4cuda3std3__44lessIS9_EES9_EEvbT_PT2_T0_SK_PSK_T1_SK_i_param_8];
	cvta.to.global.u64 	%rd1, %rd11;
	mov.u32 	%r24, %ntid.x;
	mov.u32 	%r25, %ctaid.x;
	mov.u32 	%r26, %tid.x;
	mad.lo.s32 	%r1, %r24, %r25, %r26;
	setp.ge.u32 	%p1, %r1, %r21;
	@%p1 bra 	$L__BB2_11;
	shr.u32 	%r27, %r22, 1;
	add.s32 	%r2, %r22, -1;
	neg.s32 	%r28, %r22;
	and.b32  	%r29, %r1, %r28;
	mul.lo.s32 	%r30, %r23, %r29;
	mul.lo.s32 	%r31, %r23, %r27;
	min.u32 	%r3, %r30, %r20;
	not.b32 	%r32, %r30;
	min.u32 	%r33, %r31, %r32;
	add.s32 	%r34, %r33, %r30;
	min.u32 	%r4, %r34, %r20;
	not.b32 	%r35, %r4;
	min.u32 	%r36, %r31, %r35;
	add.s32 	%r37, %r36, %r4;
	min.u32 	%r5, %r37, %r20;
	// begin inline asm
	griddepcontrol.wait;
	// end inline asm
	add.s32 	%r38, %r1, 1;
	setp.ne.s32 	%p2, %r38, %r21;
	@%p2 bra 	$L__BB2_3;
	mul.wide.u32 	%rd30, %r1, 4;
	add.s64 	%rd31, %rd1, %rd30;
	st.global.u32 	[%rd31], %r4;
	bra.uni 	$L__BB2_11;
$L__BB2_3:
	sub.s32 	%r39, %r5, %r3;
	and.b32  	%r40, %r2, %r1;
	mul.lo.s32 	%r41, %r40, %r23;
	min.u32 	%r6, %r41, %r39;
	setp.eq.s16 	%p3, %rs1, 0;
	@%p3 bra 	$L__BB2_7;
	sub.s32 	%r42, %r4, %r3;
	sub.s32 	%r43, %r5, %r4;
	max.u32 	%r44, %r6, %r43;
	sub.s32 	%r65, %r44, %r43;
	min.u32 	%r61, %r42, %r6;
	setp.ge.u32 	%p4, %r65, %r61;
	@%p4 bra 	$L__BB2_10;
	cvta.to.global.u64 	%rd3, %rd9;
	cvt.u64.u32 	%rd4, %r4;
	cvt.u64.u32 	%rd5, %r3;
$L__BB2_6:
	sub.s32 	%r45, %r61, %r65;
	shr.u32 	%r46, %r45, 1;
	add.s32 	%r47, %r46, %r65;
	cvt.u64.u32 	%rd12, %r47;
	add.s64 	%rd13, %rd12, %rd5;
	shl.b64 	%rd14, %rd13, 4;
	add.s64 	%rd15, %rd3, %rd14;
	ld.global.f64 	%fd1, [%rd15+8];
	not.b32 	%r48, %r47;
	add.s32 	%r49, %r6, %r48;
	cvt.u64.u32 	%rd16, %r49;
	add.s64 	%rd17, %rd16, %rd4;
	shl.b64 	%rd18, %rd17, 4;
	add.s64 	%rd19, %rd3, %rd18;
	ld.global.f64 	%fd2, [%rd19+8];
	setp.geu.f64 	%p5, %fd2, %fd1;
	add.s32 	%r50, %r47, 1;
	selp.b32 	%r65, %r50, %r65, %p5;
	selp.b32 	%r61, %r61, %r47, %p5;
	setp.lt.u32 	%p6, %r65, %r61;
	@%p6 bra 	$L__BB2_6;
	bra.uni 	$L__BB2_10;
$L__BB2_7:
	sub.s32 	%r51, %r4, %r3;
	sub.s32 	%r52, %r5, %r4;
	max.u32 	%r53, %r6, %r52;
	sub.s32 	%r65, %r53, %r52;
	min.u32 	%r63, %r51, %r6;
	setp.ge.u32 	%p7, %r65, %r63;
	@%p7 bra 	$L__BB2_10;
	cvta.to.global.u64 	%rd6, %rd10;
	cvt.u64.u32 	%rd7, %r4;
	cvt.u64.u32 	%rd8, %r3;
$L__BB2_9:
	sub.s32 	%r54, %r63, %r65;
	shr.u32 	%r55, %r54, 1;
	add.s32 	%r56, %r55, %r65;
	cvt.u64.u32 	%rd20, %r56;
	add.s64 	%rd21, %rd20, %rd8;
	shl.b64 	%rd22, %rd21, 4;
	add.s64 	%rd23, %rd6, %rd22;
	ld.global.f64 	%fd3, [%rd23+8];
	not.b32 	%r57, %r56;
	add.s32 	%r58, %r6, %r57;
	cvt.u64.u32 	%rd24, %r58;
	add.s64 	%rd25, %rd24, %rd7;
	shl.b64 	%rd26, %rd25, 4;
	add.s64 	%rd27, %rd6, %rd26;
	ld.global.f64 	%fd4, [%rd27+8];
	setp.geu.f64 	%p8, %fd4, %fd3;
	add.s32 	%r59, %r56, 1;
	selp.b32 	%r65, %r59, %r65, %p8;
	selp.b32 	%r63, %r63, %r56, %p8;
	setp.lt.u32 	%p9, %r65, %r63;
	@%p9 bra 	$L__BB2_9;
$L__BB2_10:
	add.s32 	%r60, %r65, %r3;
	mul.wide.u32 	%rd28, %r1, 4;
	add.s64 	%rd29, %rd1, %rd28;
	st.global.u32 	[%rd29], %r60;
$L__BB2_11:
	ret;

}
	// .globl	_ZN3cub18CUB_300001_SM_10006detail10merge_sort26DeviceMergeSortMergeKernelINS2_10policy_hubIN6thrust24THRUST_300001_SM_1000_NS6detail15normal_iteratorINS6_10device_ptrI7elementEEEEE9Policy600ESC_PNS0_8NullTypeESC_SG_jN4cuda3std3__44lessISA_EESA_SF_EEvbT2_T3_T4_PT6_PT7_T5_PSO_SO_NS1_7vsmem_tE
.visible .entry _ZN3cub18CUB_300001_SM_10006detail10merge_sort26DeviceMergeSortMergeKernelINS2_10policy_hubIN6thrust24THRUST_300001_SM_1000_NS6detail15normal_iteratorINS6_10device_ptrI7elementEEEEE9Policy600ESC_PNS0_8NullTypeESC_SG_jN4cuda3std3__44lessISA_EESA_SF_EEvbT2_T3_T4_PT6_PT7_T5_PSO_SO_NS1_7vsmem_tE(
	.param .u8 _ZN3cub18CUB_300001_SM_10006detail10merge_sort26DeviceMergeSortMergeKernelINS2_10policy_hubIN6thrust24THRUST_300001_SM_1000_NS6detail15normal_iteratorINS6_10device_ptrI7elementEEEEE9Policy600ESC_PNS0_8NullTypeESC_SG_jN4cuda3std3__44lessISA_EESA_SF_EEvbT2_T3_T4_PT6_PT7_T5_PSO_SO_NS1_7vsmem_tE_param_0,
	.param .align 8 .b8 _ZN3cub18CUB_300001_SM_10006detail10merge_sort26DeviceMergeSortMergeKernelINS2_10policy_hubIN6thrust24THRUST_300001_SM_1000_NS6detail15normal_iteratorINS6_10device_ptrI7elementEEEEE9Policy600ESC_PNS0_8NullTypeESC_SG_jN4cuda3std3__44lessISA_EESA_SF_EEvbT2_T3_T4_PT6_PT7_T5_PSO_SO_NS1_7vsmem_tE_param_1[8],
	.param .u64 .ptr .align 1 _ZN3cub18CUB_300001_SM_10006detail10merge_sort26DeviceMergeSortMergeKernelINS2_10policy_hubIN6thrust24THRUST_300001_SM_1000_NS6detail15normal_iteratorINS6_10device_ptrI7elementEEEEE9Policy600ESC_PNS0_8NullTypeESC_SG_jN4cuda3std3__44lessISA_EESA_SF_EEvbT2_T3_T4_PT6_PT7_T5_PSO_SO_NS1_7vsmem_tE_param_2,
	.param .u32 _ZN3cub18CUB_300001_SM_10006detail10merge_sort26DeviceMergeSortMergeKernelINS2_10policy_hubIN6thrust24THRUST_300001_SM_1000_NS6detail15normal_iteratorINS6_10device_ptrI7elementEEEEE9Policy600ESC_PNS0_8NullTypeESC_SG_jN4cuda3std3__44lessISA_EESA_SF_EEvbT2_T3_T4_PT6_PT7_T5_PSO_SO_NS1_7vsmem_tE_param_3,
	.param .u64 .ptr .align 1 _ZN3cub18CUB_300001_SM_10006detail10merge_sort26DeviceMergeSortMergeKernelINS2_10policy_hubIN6thrust24THRUST_300001_SM_1000_NS6detail15normal_iteratorINS6_10device_ptrI7elementEEEEE9Policy600ESC_PNS0_8NullTypeESC_SG_jN4cuda3std3__44lessISA_EESA_SF_EEvbT2_T3_T4_PT6_PT7_T5_PSO_SO_NS1_7vsmem_tE_param_4,
	.param .u64 .ptr .align 1 _ZN3cub18CUB_300001_SM_10006detail10merge_sort26DeviceMergeSortMergeKernelINS2_10policy_hubIN6thrust24THRUST_300001_SM_1000_NS6detail15normal_iteratorINS6_10device_ptrI7elementEEEEE9Policy600ESC_PNS0_8NullTypeESC_SG_jN4cuda3std3__44lessISA_EESA_SF_EEvbT2_T3_T4_PT6_PT7_T5_PSO_SO_NS1_7vsmem_tE_param_5,
	.param .align 1 .b8 _ZN3cub18CUB_300001_SM_10006detail10merge_sort26DeviceMergeSortMergeKernelINS2_10policy_hubIN6thrust24THRUST_300001_SM_1000_NS6detail15normal_iteratorINS6_10device_ptrI7elementEEEEE9Policy600ESC_PNS0_8NullTypeESC_SG_jN4cuda3std3__44lessISA_EESA_SF_EEvbT2_T3_T4_PT6_PT7_T5_PSO_SO_NS1_7vsmem_tE_param_6[1],
	.param .u64 .ptr .align 1 _ZN3cub18CUB_300001_SM_10006detail10merge_sort26DeviceMergeSortMergeKernelINS2_10policy_hubIN6thrust24THRUST_300001_SM_1000_NS6detail15normal_iteratorINS6_10device_ptrI7elementEEEEE9Policy600ESC_PNS0_8NullTypeESC_SG_jN4cuda3std3__44lessISA_EESA_SF_EEvbT2_T3_T4_PT6_PT7_T5_PSO_SO_NS1_7vsmem_tE_param_7,
	.param .u32 _ZN3cub18CUB_300001_SM_10006detail10merge_sort26DeviceMergeSortMergeKernelINS2_10policy_hubIN6thrust24THRUST_300001_SM_1000_NS6detail15normal_iteratorINS6_10device_ptrI7elementEEEEE9Policy600ESC_PNS0_8NullTypeESC_SG_jN4cuda3std3__44lessISA_EESA_SF_EEvbT2_T3_T4_PT6_PT7_T5_PSO_SO_NS1_7vsmem_tE_param_8,
	.param .align 8 .b8 _ZN3cub18CUB_300001_SM_10006detail10merge_sort26DeviceMergeSortMergeKernelINS2_10policy_hubIN6thrust24THRUST_300001_SM_1000_NS6detail15normal_iteratorINS6_10device_ptrI7elementEEEEE9Policy600ESC_PNS0_8NullTypeESC_SG_jN4cuda3std3__44lessISA_EESA_SF_EEvbT2_T3_T4_PT6_PT7_T5_PSO_SO_NS1_7vsmem_tE_param_9[8]
)
.maxntid 256
{
	.reg .pred 	%p<114>;
	.reg .b16 	%rs<6>;
	.reg .b32 	%r<515>;
	.reg .b32 	%f<49>;
	.reg .b64 	%rd<95>;
	.reg .b64 	%fd<149>;
	// demoted variable
	.shared .align 16 .b8 _ZZN3cub18CUB_300001_SM_10006detail10merge_sort26DeviceMergeSortMergeKernelINS2_10policy_hubIN6thrust24THRUST_300001_SM_1000_NS6detail15normal_iteratorINS6_10device_ptrI7elementEEEEE9Policy600ESC_PNS0_8NullTypeESC_SG_jN4cuda3std3__44lessISA_EESA_SF_EEvbT2_T3_T4_PT6_PT7_T5_PSO_SO_NS1_7vsmem_tEE19static_temp_storage[16400];
	ld.param.u64 	%rd15, [_ZN3cub18CUB_300001_SM_10006detail10merge_sort26DeviceMergeSortMergeKernelINS2_10policy_hubIN6thrust24THRUST_300001_SM_1000_NS6detail15normal_iteratorINS6_10device_ptrI7elementEEEEE9Policy600ESC_PNS0_8NullTypeESC_SG_jN4cuda3std3__44lessISA_EESA_SF_EEvbT2_T3_T4_PT6_PT7_T5_PSO_SO_NS1_7vsmem_tE_param_1];
	ld.param.u32 	%r226, [_ZN3cub18CUB_300001_SM_10006detail10merge_sort26DeviceMergeSortMergeKernelINS2_10policy_hubIN6thrust24THRUST_300001_SM_1000_NS6detail15normal_iteratorINS6_10device_ptrI7elementEEEEE9Policy600ESC_PNS0_8NullTypeESC_SG_jN4cuda3std3__44lessISA_EESA_SF_EEvbT2_T3_T4_PT6_PT7_T5_PSO_SO_NS1_7vsmem_tE_param_3];
	ld.param.u64 	%rd14, [_ZN3cub18CUB_300001_SM_10006detail10merge_sort26DeviceMergeSortMergeKernelINS2_10policy_hubIN6thrust24THRUST_300001_SM_1000_NS6detail15normal_iteratorINS6_10device_ptrI7elementEEEEE9Policy600ESC_PNS0_8NullTypeESC_SG_jN4cuda3std3__44lessISA_EESA_SF_EEvbT2_T3_T4_PT6_PT7_T5_PSO_SO_NS1_7vsmem_tE_param_4];
	ld.param.u64 	%rd16, [_ZN3cub18CUB_300001_SM_10006detail10merge_sort26DeviceMergeSortMergeKernelINS2_10policy_hubIN6thrust24THRUST_300001_SM_1000_NS6detail15normal_iteratorINS6_10device_ptrI7elementEEEEE9Policy600ESC_PNS0_8NullTypeESC_SG_jN4cuda3std3__44lessISA_EESA_SF_EEvbT2_T3_T4_PT6_PT7_T5_PSO_SO_NS1_7vsmem_tE_param_7];
	ld.param.u32 	%r227, [_ZN3cub18CUB_300001_SM_10006detail10merge_sort26DeviceMergeSortMergeKernelINS2_10policy_hubIN6thrust24THRUST_300001_SM_1000_NS6detail15normal_iteratorINS6_10device_ptrI7elementEEEEE9Policy600ESC_PNS0_8NullTypeESC_SG_jN4cuda3std3__44lessISA_EESA_SF_EEvbT2_T3_T4_PT6_PT7_T5_PSO_SO_NS1_7vsmem_tE_param_8];
	cvta.to.global.u64 	%rd1, %rd14;
	cvta.to.global.u64 	%rd2, %rd16;
	cvta.to.global.u64 	%rd3, %rd15;
	mov.u32 	%r1, %ctaid.x;
	mov.u32 	%r228, %nctaid.x;
	shl.b32 	%r2, %r1, 10;
	mov.u32 	%r3, %tid.x;
	add.s32 	%r229, %r228, -1;
	setp.ge.u32 	%p17, %r1, %r229;
	@%p17 bra 	$L__BB3_49;
	ld.param.s8 	%rs4, [_ZN3cub18CUB_300001_SM_10006detail10merge_sort26DeviceMergeSortMergeKernelINS2_10policy_hubIN6thrust24THRUST_300001_SM_1000_NS6detail15normal_iteratorINS6_10device_ptrI7elementEEEEE9Policy600ESC_PNS0_8NullTypeESC_SG_jN4cuda3std3__44lessISA_EESA_SF_EEvbT2_T3_T4_PT6_PT7_T5_PSO_SO_NS1_7vsmem_tE_param_0];
	mul.wide.u32 	%rd54, %r1, 4;
	add.s64 	%rd55, %rd2, %rd54;
	ld.global.u32 	%r338, [%rd55];
	ld.global.u32 	%r339, [%rd55+4];
	neg.s32 	%r340, %r227;
	and.b32  	%r341, %r1, %r340;
	shl.b32 	%r4, %r341, 10;
	shl.b32 	%r342, %r227, 9;
	and.b32  	%r5, %r342, -1024;
	sub.s32 	%r343, %r1, %r341;
	shl.b32 	%r344, %r343, 10;
	sub.s32 	%r6, %r338, %r4;
	sub.s32 	%r345, %r339, %r4;
	sub.s32 	%r346, %r226, %r4;
	max.u32 	%r347, %r346, %r5;
	sub.s32 	%r348, %r347, %r5;
	sub.s32 	%r349, %r344, %r6;
	min.u32 	%r7, %r349, %r348;
	setp.eq.s32 	%p71, %r344, -1024;
	selp.b32 	%r350, 1023, 1024, %p71;
	add.s32 	%r351, %r350, %r344;
	sub.s32 	%r352, %r351, %r345;
	or.b32  	%r353, %r1, %r340;
	setp.eq.s32 	%p72, %r353, -1;
	min.u32 	%r354, %r5, %r346;
	selp.b32 	%r355, %r354, %r345, %p72;
	selp.b32 	%r356, %r5, %r352, %p72;
	min.u32 	%r8, %r356, %r348;
	sub.s32 	%r9, %r355, %r6;
	// begin inline asm
	griddepcontrol.wait;
	// end inline asm
	setp.eq.s16 	%p73, %rs4, 0;
	@%p73 bra 	$L__BB3_14;
	cvt.u64.u32 	%rd56, %r4;
	cvt.u64.u32 	%rd57, %r6;
	add.s64 	%rd58, %rd57, %rd56;
	cvt.u64.u32 	%rd59, %r5;
	add.s64 	%rd60, %rd56, %rd59;
	cvt.u64.u32 	%rd61, %r7;
	add.s64 	%rd62, %rd60, %rd61;
	setp.ge.s32 	%p74, %r3, %r9;
	cvt.u64.u32 	%rd63, %r3;
	add.s64 	%rd64, %rd58, %rd63;
	shl.b64 	%rd65, %rd64, 4;
	add.s64 	%rd4, %rd3, %rd65;
	sub.s32 	%r357, %r3, %r9;
	cvt.s64.s32 	%rd66, %r357;
	add.s64 	%rd67, %rd62, %rd66;
	shl.b64 	%rd68, %rd67, 4;
	add.s64 	%rd5, %rd3, %rd68;
	@%p74 bra 	$L__BB3_4;
	ld.global.v2.u32 	{%r476, %r475}, [%rd4];
	ld.global.f64 	%fd126, [%rd4+8];
	bra.uni 	$L__BB3_5;
$L__BB3_4:
	ld.global.v2.u32 	{%r476, %r475}, [%rd5];
	ld.global.f64 	%fd126, [%rd5+8];
$L__BB3_5:
	add.s32 	%r358, %r3, 256;
	setp.lt.s32 	%p75, %r358, %r9;
	@%p75 bra 	$L__BB3_7;
	ld.global.v2.u32 	{%r474, %r473}, [%rd5+4096];
	ld.global.f64 	%fd125, [%rd5+4104];
	bra.uni 	$L__BB3_8;
$L__BB3_7:
	ld.global.v2.u32 	{%r474, %r473}, [%rd4+4096];
	ld.global.f64 	%fd125, [%rd4+4104];
$L__BB3_8:
	add.s32 	%r359, %r3, 512;
	setp.lt.s32 	%p76, %r359, %r9;
	@%p76 bra 	$L__BB3_10;
	ld.global.v2.u32 	{%r472, %r471}, [%rd5+8192];
	ld.global.f64 	%fd124, [%rd5+8200];
	bra.uni 	$L__BB3_11;
$L__BB3_10:
	ld.global.v2.u32 	{%r472, %r471}, [%rd4+8192];
	ld.global.f64 	%fd124, [%rd4+8200];
$L__BB3_11:
	add.s32 	%r360, %r3, 768;
	setp.lt.s32 	%p77, %r360, %r9;
	@%p77 bra 	$L__BB3_13;
	ld.global.v2.u32 	{%r470, %r469}, [%rd5+12288];
	ld.global.f64 	%fd123, [%rd5+12296];
	bra.uni 	$L__BB3_26;
$L__BB3_13:
	ld.global.v2.u32 	{%r470, %r469}, [%rd4+12288];
	ld.global.f64 	%fd123, [%rd4+12296];
	bra.uni 	$L__BB3_26;
$L__BB3_14:
	cvt.u64.u32 	%rd69, %r4;
	cvt.u64.u32 	%rd70, %r6;
	add.s64 	%rd71, %rd70, %rd69;
	cvt.u64.u32 	%rd72, %r5;
	add.s64 	%rd73, %rd69, %rd72;
	cvt.u64.u32 	%rd74, %r7;
	add.s64 	%rd75, %rd73, %rd74;
	setp.ge.s32 	%p78, %r3, %r9;
	cvt.u64.u32 	%rd76, %r3;
	add.s64 	%rd77, %rd71, %rd76;
	shl.b64 	%rd78, %rd77, 4;
	add.s64 	%rd6, %rd1, %rd78;
	sub.s32 	%r361, %r3, %r9;
	cvt.s64.s32 	%rd79, %r361;
	add.s64 	%rd80, %rd75, %rd79;
	shl.b64 	%rd81, %rd80, 4;
	add.s64 	%rd7, %rd1, %rd81;
	@%p78 bra 	$L__BB3_16;
	ld.global.v2.u32 	{%r476, %r475}, [%rd6];
	ld.global.f64 	%fd126, [%rd6+8];
	bra.uni 	$L__BB3_17;
$L__BB3_16:
	ld.global.v2.u32 	{%r476, %r475}, [%rd7];
	ld.global.f64 	%fd126, [%rd7+8];
$L__BB3_17:
	add.s32 	%r362, %r3, 256;
	setp.lt.s32 	%p79, %r362, %r9;
	@%p79 bra 	$L__BB3_19;
	ld.global.v2.u32 	{%r474, %r473}, [%rd7+4096];
	ld.global.f64 	%fd125, [%rd7+4104];
	bra.uni 	$L__BB3_20;
$L__BB3_19:
	ld.global.v2.u32 	{%r474, %r473}, [%rd6+4096];
	ld.global.f64 	%fd125, [%rd6+4104];
$L__BB3_20:
	add.s32 	%r363, %r3, 512;
	setp.lt.s32 	%p80, %r363, %r9;
	@%p80 bra 	$L__BB3_22;
	ld.global.v2.u32 	{%r472, %r471}, [%rd7+8192];
	ld.global.f64 	%fd124, [%rd7+8200];
	bra.uni 	$L__BB3_23;
$L__BB3_22:
	ld.global.v2.u32 	{%r472, %r471}, [%rd6+8192];
	ld.global.f64 	%fd124, [%rd6+8200];
$L__BB3_23:
	add.s32 	%r364, %r3, 768;
	setp.lt.s32 	%p81, %r364, %r9;
	@%p81 bra 	$L__BB3_25;
	ld.global.v2.u32 	{%r470, %r469}, [%rd7+12288];
	ld.global.f64 	%fd123, [%rd7+12296];
	bra.uni 	$L__BB3_26;
$L__BB3_25:
	ld.global.v2.u32 	{%r470, %r469}, [%rd6+12288];
	ld.global.f64 	%fd123, [%rd6+12296];
$L__BB3_26:
	sub.s32 	%r365, %r8, %r7;
	shl.b32 	%r366, %r3, 4;
	mov.u32 	%r367, _ZZN3cub18CUB_300001_SM_10006detail10merge_sort26DeviceMergeSortMergeKernelINS2_10policy_hubIN6thrust24THRUST_300001_SM_1000_NS6detail15normal_iteratorINS6_10device_ptrI7elementEEEEE9Policy600ESC_PNS0_8NullTypeESC_SG_jN4cuda3std3__44lessISA_EESA_SF_EEvbT2_T3_T4_PT6_PT7_T5_PSO_SO_NS1_7vsmem_tEE19static_temp_storage;
	add.s32 	%r368, %r367, %r366;
	st.shared.v2.u32 	[%r368], {%r476, %r475};
	st.shared.f64 	[%r368+8], %fd126;
	st.shared.v2.u32 	[%r368+4096], {%r474, %r473};
	st.shared.f64 	[%r368+4104], %fd125;
	st.shared.v2.u32 	[%r368+8192], {%r472, %r471};
	st.shared.f64 	[%r368+8200], %fd124;
	st.shared.v2.u32 	[%r368+12288], {%r470, %r469};
	st.shared.f64 	[%r368+12296], %fd123;
	bar.sync 	0;
	// begin inline asm
	griddepcontrol.launch_dependents;
	// end inline asm
	add.s32 	%r62, %r365, %r9;
	shl.b32 	%r63, %r3, 2;
	min.s32 	%r64, %r63, %r62;
	setp.lt.s32 	%p82, %r64, %r365;
	sub.s32 	%r369, %r64, %r365;
	selp.b32 	%r479, 0, %r369, %p82;
	min.s32 	%r477, %r9, %r64;
	setp.ge.s32 	%p83, %r479, %r477;
	@%p83 bra 	$L__BB3_29;
	add.s32 	%r67, %r64, %r9;
$L__BB3_28:
	sub.s32 	%r370, %r477, %r479;
	shr.u32 	%r371, %r370, 31;
	add.s32 	%r372, %r370, %r371;
	shr.s32 	%r373, %r372, 1;
	add.s32 	%r374, %r373, %r479;
	shl.b32 	%r375, %r374, 4;
	add.s32 	%r377, %r367, %r375;
	ld.shared.f64 	%fd107, [%r377+8];
	not.b32 	%r378, %r374;
	add.s32 	%r379, %r67, %r378;
	shl.b32 	%r380, %r379, 4;
	add.s32 	%r381, %r367, %r380;
	ld.shared.f64 	%fd108, [%r381+8];
	setp.geu.f64 	%p84, %fd108, %fd107;
	add.s32 	%r382, %r374, 1;
	selp.b32 	%r479, %r382, %r479, %p84;
	selp.b32 	%r477, %r477, %r374, %p84;
	setp.lt.s32 	%p85, %r479, %r477;
	@%p85 bra 	$L__BB3_28;
$L__BB3_29:
	sub.s32 	%r383, %r64, %r479;
	add.s32 	%r73, %r383, %r9;
	shl.b32 	%r384, %r73, 4;
	add.s32 	%r74, %r367, %r384;
	ld.shared.f64 	%fd127, [%r74+8];
	ld.shared.v2.u32 	{%r480, %r386}, [%r74];
	mov.b32 	%f37, %r386;
	shl.b32 	%r387, %r479, 4;
	add.s32 	%r76, %r367, %r387;
	ld.shared.f64 	%fd130, [%r76+8];
	ld.shared.v2.u32 	{%r483, %r388}, [%r76];
	mov.b32 	%f40, %r388;
	setp.ge.s32 	%p87, %r73, %r62;
	mov.pred 	%p106, 0;
	@%p87 bra 	$L__BB3_31;
	setp.ge.s32 	%p88, %r479, %r9;
	setp.lt.f64 	%p89, %fd127, %fd130;
	or.pred  	%p106, %p88, %p89;
$L__BB3_31:
	selp.f64 	%fd29, %fd127, %fd130, %p106;
	selp.f32 	%f3, %f37, %f40, %p106;
	selp.b32 	%r78, %r480, %r483, %p106;
	selp.u32 	%r389, 1, 0, %p106;
	add.s32 	%r79, %r73, %r389;
	not.pred 	%p90, %p106;
	selp.u32 	%r390, 1, 0, %p90;
	add.s32 	%r80, %r479, %r390;
	@%p90 bra 	$L__BB3_33;
	ld.shared.v2.u32 	{%r480, %r392}, [%r74+16];
	mov.b32 	%f37, %r392;
	ld.shared.f64 	%fd127, [%r74+24];
	bra.uni 	$L__BB3_34;
$L__BB3_33:
	ld.shared.v2.u32 	{%r483, %r391}, [%r76+16];
	mov.b32 	%f40, %r391;
	ld.shared.f64 	%fd130, [%r76+24];
$L__BB3_34:
	setp.ge.s32 	%p92, %r79, %r62;
	mov.pred 	%p107, 0;
	@%p92 bra 	$L__BB3_36;
	setp.ge.s32 	%p93, %r80, %r9;
	setp.lt.f64 	%p94, %fd127, %fd130;
	or.pred  	%p107, %p93, %p94;
$L__BB3_36:
	selp.f64 	%fd34, %fd127, %fd130, %p107;
	selp.f32 	%f8, %f37, %f40, %p107;
	selp.b32 	%r85, %r480, %r483, %p107;
	selp.u32 	%r393, 1, 0, %p107;
	add.s32 	%r86, %r79, %r393;
	not.pred 	%p95, %p107;
	selp.u32 	%r394, 1, 0, %p95;
	add.s32 	%r87, %r80, %r394;
	@%p107 bra 	$L__BB3_38;
	shl.b32 	%r395, %r87, 4;
	add.s32 	%r397, %r367, %r395;
	ld.shared.v2.u32 	{%r483, %r398}, [%r397];
	mov.b32 	%f40, %r398;
	ld.shared.f64 	%fd130, [%r397+8];
	bra.uni 	$L__BB3_39;
$L__BB3_38:
	shl.b32 	%r399, %r86, 4;
	add.s32 	%r401, %r367, %r399;
	ld.shared.v2.u32 	{%r480, %r402}, [%r401];
	mov.b32 	%f37, %r402;
	ld.shared.f64 	%fd127, [%r401+8];
$L__BB3_39:
	setp.ge.s32 	%p97, %r86, %r62;
	mov.pred 	%p108, 0;
	@%p97 bra 	$L__BB3_41;
	setp.ge.s32 	%p98, %r87, %r9;
	setp.lt.f64 	%p99, %fd127, %fd130;
	or.pred  	%p108, %p98, %p99;
$L__BB3_41:
	selp.f64 	%fd39, %fd127, %fd130, %p108;
	selp.f32 	%f13, %f37, %f40, %p108;
	selp.b32 	%r92, %r480, %r483, %p108;
	selp.u32 	%r403, 1, 0, %p108;
	add.s32 	%r93, %r86, %r403;
	not.pred 	%p100, %p108;
	selp.u32 	%r404, 1, 0, %p100;
	add.s32 	%r94, %r87, %r404;
	@%p108 bra 	$L__BB3_43;
	shl.b32 	%r405, %r94, 4;
	add.s32 	%r407, %r367, %r405;
	ld.shared.v2.u32 	{%r483, %r408}, [%r407];
	mov.b32 	%f40, %r408;
	ld.shared.f64 	%fd130, [%r407+8];
	bra.uni 	$L__BB3_44;
$L__BB3_43:
	shl.b32 	%r409, %r93, 4;
	add.s32 	%r411, %r367, %r409;
	ld.shared.v2.u32 	{%r480, %r412}, [%r411];
	mov.b32 	%f37, %r412;
	ld.shared.f64 	%fd127, [%r411+8];
$L__BB3_44:
	setp.ge.s32 	%p102, %r93, %r62;
	mov.pred 	%p109, 0;
	@%p102 bra 	$L__BB3_46;
	setp.ge.s32 	%p103, %r94, %r9;
	setp.lt.f64 	%p104, %fd127, %fd130;
	or.pred  	%p109, %p103, %p104;
$L__BB3_46:
	ld.param.s8 	%rs5, [_ZN3cub18CUB_300001_SM_10006detail10merge_sort26DeviceMergeSortMergeKernelINS2_10policy_hubIN6thrust24THRUST_300001_SM_1000_NS6detail15normal_iteratorINS6_10device_ptrI7elementEEEEE9Policy600ESC_PNS0_8NullTypeESC_SG_jN4cuda3std3__44lessISA_EESA_SF_EEvbT2_T3_T4_PT6_PT7_T5_PSO_SO_NS1_7vsmem_tE_param_0];
	setp.eq.s16 	%p105, %rs5, 0;
	selp.f64 	%fd44, %fd127, %fd130, %p109;
	selp.f32 	%f18, %f37, %f40, %p109;
	selp.b32 	%r99, %r480, %r483, %p109;
	bar.sync 	0;
	@%p105 bra 	$L__BB3_48;
	ld.param.u64 	%rd94, [_ZN3cub18CUB_300001_SM_10006detail10merge_sort26DeviceMergeSortMergeKernelINS2_10policy_hubIN6thrust24THRUST_300001_SM_1000_NS6detail15normal_iteratorINS6_10device_ptrI7elementEEEEE9Policy600ESC_PNS0_8NullTypeESC_SG_jN4cuda3std3__44lessISA_EESA_SF_EEvbT2_T3_T4_PT6_PT7_T5_PSO_SO_NS1_7vsmem_tE_param_4];
	cvt.u64.u32 	%rd82, %r2;
	// begin inline asm
	mov.u32 %r413, %laneid;
	// end inline asm
	and.b32  	%r414, %r63, 3968;
	shl.b32 	%r415, %r413, 2;
	add.s32 	%r416, %r415, %r414;
	shl.b32 	%r417, %r416, 4;
	add.s32 	%r419, %r367, %r417;
	mov.b32 	%r420, %f3;
	st.shared.v2.u32 	[%r419], {%r78, %r420};
	st.shared.f64 	[%r419+8], %fd29;
	mov.b32 	%r421, %f8;
	st.shared.v2.u32 	[%r419+16], {%r85, %r421};
	st.shared.f64 	[%r419+24], %fd34;
	mov.b32 	%r422, %f13;
	st.shared.v2.u32 	[%r419+32], {%r92, %r422};
	st.shared.f64 	[%r419+40], %fd39;
	mov.b32 	%r423, %f18;
	st.shared.v2.u32 	[%r419+48], {%r99, %r423};
	st.shared.f64 	[%r419+56], %fd44;
	bar.warp.sync 	-1;
	mad.lo.s32 	%r424, %r413, -48, %r419;
	ld.shared.v2.u32 	{%r425, %r426}, [%r424];
	ld.shared.f64 	%fd109, [%r424+8];
	ld.shared.v2.u32 	{%r427, %r428}, [%r424+512];
	ld.shared.f64 	%fd110, [%r424+520];
	ld.shared.v2.u32 	{%r429, %r430}, [%r424+1024];
	ld.shared.f64 	%fd111, [%r424+1032];
	ld.shared.v2.u32 	{%r431, %r432}, [%r424+1536];
	ld.shared.f64 	%fd112, [%r424+1544];
	and.b32  	%r433, %r3, 31;
	or.b32  	%r434, %r414, %r433;
	cvt.u64.u32 	%rd83, %r434;
	add.s64 	%rd84, %rd83, %rd82;
	cvta.to.global.u64 	%rd85, %rd94;
	shl.b64 	%rd86, %rd84, 4;
	add.s64 	%rd87, %rd85, %rd86;
	st.global.v2.u32 	[%rd87], {%r425, %r426};
	st.global.f64 	[%rd87+8], %fd109;
	st.global.v2.u32 	[%rd87+512], {%r427, %r428};
	st.global.f64 	[%rd87+520], %fd110;
	st.global.v2.u32 	[%rd87+1024], {%r429, %r430};
	st.global.f64 	[%rd87+1032], %fd111;
	st.global.v2.u32 	[%rd87+1536], {%r431, %r432};
	st.global.f64 	[%rd87+1544], %fd112;
	bra.uni 	$L__BB3_123;
$L__BB3_48:
	// begin inline asm
	mov.u32 %r435, %laneid;
	// end inline asm
	and.b32  	%r436, %r63, 3968;
	shl.b32 	%r437, %r435, 2;
	add.s32 	%r438, %r437, %r436;
	shl.b32 	%r439, %r438, 4;
	add.s32 	%r441, %r367, %r439;
	mov.b32 	%r442, %f3;
	st.shared.v2.u32 	[%r441], {%r78, %r442};
	st.shared.f64 	[%r441+8], %fd29;
	mov.b32 	%r443, %f8;
	st.shared.v2.u32 	[%r441+16], {%r85, %r443};
	st.shared.f64 	[%r441+24], %fd34;
	mov.b32 	%r444, %f13;
	st.shared.v2.u32 	[%r441+32], {%r92, %r444};
	st.shared.f64 	[%r441+40], %fd39;
	mov.b32 	%r445, %f18;
	st.shared.v2.u32 	[%r441+48], {%r99, %r445};
	st.shared.f64 	[%r441+56], %fd44;
	bar.warp.sync 	-1;
	mad.lo.s32 	%r446, %r435, -48, %r441;
	ld.shared.v2.u32 	{%r447, %r448}, [%r446];
	ld.shared.f64 	%fd113, [%r446+8];
	ld.shared.v2.u32 	{%r449, %r450}, [%r446+512];
	ld.shared.f64 	%fd114, [%r446+520];
	ld.shared.v2.u32 	{%r451, %r452}, [%r446+1024];
	ld.shared.f64 	%fd115, [%r446+1032];
	ld.shared.v2.u32 	{%r453, %r454}, [%r446+1536];
	ld.shared.f64 	%fd116, [%r446+1544];
	and.b32  	%r455, %r3, 31;
	cvt.u64.u32 	%rd88, %r436;
	add.s32 	%r456, %r455, %r2;
	cvt.u64.u32 	%rd89, %r456;
	add.s64 	%rd90, %rd89, %rd88;
	shl.b64 	%rd91, %rd90, 4;
	add.s64 	%rd92, %rd3, %rd91;
	st.global.v2.u32 	[%rd92], {%r447, %r448};
	st.global.f64 	[%rd92+8], %fd113;
	st.global.v2.u32 	[%rd92+512], {%r449, %r450};
	st.global.f64 	[%rd92+520], %fd114;
	st.global.v2.u32 	[%rd92+1024], {%r451, %r452};
	st.global.f64 	[%rd92+1032], %fd115;
	st.global.v2.u32 	[%rd92+1536], {%r453, %r454};
	st.global.f64 	[%rd92+1544], %fd116;
	bra.uni 	$L__BB3_123;
$L__BB3_49:
	ld.param.s8 	%rs2, [_ZN3cub18CUB_300001_SM_10006detail10merge_sort26DeviceMergeSortMergeKernelINS2_10policy_hubIN6thrust24THRUST_300001_SM_1000_NS6detail15normal_iteratorINS6_10device_ptrI7elementEEEEE9Policy600ESC_PNS0_8NullTypeESC_SG_jN4cuda3std3__44lessISA_EESA_SF_EEvbT2_T3_T4_PT6_PT7_T5_PSO_SO_NS1_7vsmem_tE_param_0];
	mul.wide.u32 	%rd17, %r1, 4;
	add.s64 	%rd18, %rd2, %rd17;
	ld.global.u32 	%r230, [%rd18];
	ld.global.u32 	%r231, [%rd18+4];
	neg.s32 	%r232, %r227;
	and.b32  	%r233, %r1, %r232;
	shl.b32 	%r100, %r233, 10;
	shl.b32 	%r234, %r227, 9;
	and.b32  	%r101, %r234, -1024;
	sub.s32 	%r235, %r1, %r233;
	shl.b32 	%r236, %r235, 10;
	sub.s32 	%r102, %r230, %r100;
	sub.s32 	%r237, %r231, %r100;
	sub.s32 	%r238, %r226, %r100;
	max.u32 	%r239, %r238, %r101;
	sub.s32 	%r240, %r239, %r101;
	sub.s32 	%r241, %r236, %r102;
	min.u32 	%r103, %r241, %r240;
	setp.eq.s32 	%p18, %r236, -1024;
	selp.b32 	%r242, 1023, 1024, %p18;
	add.s32 	%r243, %r242, %r236;
	sub.s32 	%r244, %r243, %r237;
	or.b32  	%r245, %r1, %r232;
	setp.eq.s32 	%p19, %r245, -1;
	min.u32 	%r246, %r101, %r238;
	selp.b32 	%r247, %r246, %r237, %p19;
	selp.b32 	%r248, %r101, %r244, %p19;
	min.u32 	%r249, %r248, %r240;
	sub.s32 	%r104, %r247, %r102;
	sub.s32 	%r105, %r249, %r103;
	// begin inline asm
	griddepcontrol.wait;
	// end inline asm
	setp.eq.s16 	%p20, %rs2, 0;
	@%p20 bra 	$L__BB3_66;
	cvt.u64.u32 	%rd19, %r100;
	cvt.u64.u32 	%rd20, %r102;
	add.s64 	%rd21, %rd20, %rd19;
	cvt.u64.u32 	%rd22, %r101;
	add.s64 	%rd23, %rd19, %rd22;
	cvt.u64.u32 	%rd24, %r103;
	add.s64 	%rd25, %rd23, %rd24;
	add.s32 	%r106, %r105, %r104;
	setp.ge.s32 	%p21, %r3, %r106;
	cvt.u64.u32 	%rd26, %r3;
	add.s64 	%rd27, %rd21, %rd26;
	shl.b64 	%rd28, %rd27, 4;
	add.s64 	%rd8, %rd3, %rd28;
	sub.s32 	%r251, %r3, %r104;
	cvt.s64.s32 	%rd29, %r251;
	add.s64 	%rd30, %rd25, %rd29;
	shl.b64 	%rd31, %rd30, 4;
	add.s64 	%rd9, %rd3, %rd31;
	@%p21 bra 	$L__BB3_54;
	setp.ge.s32 	%p22, %r3, %r104;
	@%p22 bra 	$L__BB3_53;
	ld.global.v2.u32 	{%r505, %r504}, [%rd8];
	ld.global.f64 	%fd142, [%rd8+8];
	bra.uni 	$L__BB3_54;
$L__BB3_53:
	ld.global.v2.u32 	{%r505, %r504}, [%rd9];
	ld.global.f64 	%fd142, [%rd9+8];
$L__BB3_54:
	add.s32 	%r113, %r3, 256;
	setp.ge.s32 	%p23, %r113, %r106;
	@%p23 bra 	$L__BB3_58;
	setp.lt.s32 	%p24, %r113, %r104;
	@%p24 bra 	$L__BB3_57;
	ld.global.v2.u32 	{%r503, %r502}, [%rd9+4096];
	ld.global.f64 	%fd141, [%rd9+4104];
	bra.uni 	$L__BB3_58;
$L__BB3_57:
	ld.global.v2.u32 	{%r503, %r502}, [%rd8+4096];
	ld.global.f64 	%fd141, [%rd8+4104];
$L__BB3_58:
	add.s32 	%r120, %r3, 512;
	setp.ge.s32 	%p25, %r120, %r106;
	@%p25 bra 	$L__BB3_62;
	setp.lt.s32 	%p26, %r120, %r104;
	@%p26 bra 	$L__BB3_61;
	ld.global.v2.u32 	{%r501, %r500}, [%rd9+8192];
	ld.global.f64 	%fd140, [%rd9+8200];
	bra.uni 	$L__BB3_62;
$L__BB3_61:
	ld.global.v2.u32 	{%r501, %r500}, [%rd8+8192];
	ld.global.f64 	%fd140, [%rd8+8200];
$L__BB3_62:
	add.s32 	%r127, %r3, 768;
	setp.ge.s32 	%p27, %r127, %r106;
	@%p27 bra 	$L__BB3_82;
	setp.lt.s32 	%p28, %r127, %r104;
	@%p28 bra 	$L__BB3_65;
	ld.global.v2.u32 	{%r499, %r498}, [%rd9+12288];
	ld.global.f64 	%fd139, [%rd9+12296];
	bra.uni 	$L__BB3_82;
$L__BB3_65:
	ld.global.v2.u32 	{%r499, %r498}, [%rd8+12288];
	ld.global.f64 	%fd139, [%rd8+12296];
	bra.uni 	$L__BB3_82;
$L__BB3_66:
	cvt.u64.u32 	%rd32, %r100;
	cvt.u64.u32 	%rd33, %r102;
	add.s64 	%rd34, %rd33, %rd32;
	cvt.u64.u32 	%rd35, %r101;
	add.s64 	%rd36, %rd32, %rd35;
	cvt.u64.u32 	%rd37, %r103;
	add.s64 	%rd38, %rd36, %rd37;
	add.s32 	%r132, %r105, %r104;
	setp.ge.s32 	%p29, %r3, %r132;
	cvt.u64.u32 	%rd39, %r3;
	add.s64 	%rd40, %rd34, %rd39;
	shl.b64 	%rd41, %rd40, 4;
	add.s64 	%rd10, %rd1, %rd41;
	sub.s32 	%r256, %r3, %r104;
	cvt.s64.s32 	%rd42, %r256;
	add.s64 	%rd43, %rd38, %rd42;
	shl.b64 	%rd44, %rd43, 4;
	add.s64 	%rd11, %rd1, %rd44;
	@%p29 bra 	$L__BB3_70;
	setp.ge.s32 	%p30, %r3, %r104;
	@%p30 bra 	$L__BB3_69;
	ld.global.v2.u32 	{%r505, %r504}, [%rd10];
	ld.global.f64 	%fd142, [%rd10+8];
	bra.uni 	$L__BB3_70;
$L__BB3_69:
	ld.global.v2.u32 	{%r505, %r504}, [%rd11];
	ld.global.f64 	%fd142, [%rd11+8];
$L__BB3_70:
	add.s32 	%r139, %r3, 256;
	setp.ge.s32 	%p31, %r139, %r132;
	@%p31 bra 	$L__BB3_74;
	setp.lt.s32 	%p32, %r139, %r104;
	@%p32 bra 	$L__BB3_73;
	ld.global.v2.u32 	{%r503, %r502}, [%rd11+4096];
	ld.global.f64 	%fd141, [%rd11+4104];
	bra.uni 	$L__BB3_74;
$L__BB3_73:
	ld.global.v2.u32 	{%r503, %r502}, [%rd10+4096];
	ld.global.f64 	%fd141, [%rd10+4104];
$L__BB3_74:
	add.s32 	%r146, %r3, 512;
	setp.ge.s32 	%p33, %r146, %r132;
	@%p33 bra 	$L__BB3_78;
	setp.lt.s32 	%p34, %r146, %r104;
	@%p34 bra 	$L__BB3_77;
	ld.global.v2.u32 	{%r501, %r500}, [%rd11+8192];
	ld.global.f64 	%fd140, [%rd11+8200];
	bra.uni 	$L__BB3_78;
$L__BB3_77:
	ld.global.v2.u32 	{%r501, %r500}, [%rd10+8192];
	ld.global.f64 	%fd140, [%rd10+8200];
$L__BB3_78:
	add.s32 	%r153, %r3, 768;
	setp.ge.s32 	%p35, %r153, %r132;
	@%p35 bra 	$L__BB3_82;
	setp.lt.s32 	%p36, %r153, %r104;
	@%p36 bra 	$L__BB3_81;
	ld.global.v2.u32 	{%r499, %r498}, [%rd11+12288];
	ld.global.f64 	%fd139, [%rd11+12296];
	bra.uni 	$L__BB3_82;
$L__BB3_81:
	ld.global.v2.u32 	{%r499, %r498}, [%rd10+12288];
	ld.global.f64 	%fd139, [%rd10+12296];
$L__BB3_82:
	shl.b32 	%r260, %r3, 4;
	mov.u32 	%r261, _ZZN3cub18CUB_300001_SM_10006detail10merge_sort26DeviceMergeSortMergeKernelINS2_10policy_hubIN6thrust24THRUST_300001_SM_1000_NS6detail15normal_iteratorINS6_10device_ptrI7elementEEEEE9Policy600ESC_PNS0_8NullTypeESC_SG_jN4cuda3std3__44lessISA_EESA_SF_EEvbT2_T3_T4_PT6_PT7_T5_PSO_SO_NS1_7vsmem_tEE19static_temp_storage;
	add.s32 	%r262, %r261, %r260;
	st.shared.v2.u32 	[%r262], {%r505, %r504};
	st.shared.f64 	[%r262+8], %fd142;
	st.shared.v2.u32 	[%r262+4096], {%r503, %r502};
	st.shared.f64 	[%r262+4104], %fd141;
	st.shared.v2.u32 	[%r262+8192], {%r501, %r500};
	st.shared.f64 	[%r262+8200], %fd140;
	st.shared.v2.u32 	[%r262+12288], {%r499, %r498};
	st.shared.f64 	[%r262+12296], %fd139;
	bar.sync 	0;
	// begin inline asm
	griddepcontrol.launch_dependents;
	// end inline asm
	add.s32 	%r166, %r105, %r104;
	shl.b32 	%r167, %r3, 2;
	min.s32 	%r168, %r167, %r166;
	setp.lt.s32 	%p37, %r168, %r105;
	sub.s32 	%r263, %r168, %r105;
	selp.b32 	%r508, 0, %r263, %p37;
	min.s32 	%r506, %r104, %r168;
	setp.ge.s32 	%p38, %r508, %r506;
	@%p38 bra 	$L__BB3_85;
	add.s32 	%r171, %r168, %r104;
$L__BB3_84:
	sub.s32 	%r264, %r506, %r508;
	shr.u32 	%r265, %r264, 31;
	add.s32 	%r266, %r264, %r265;
	shr.s32 	%r267, %r266, 1;
	add.s32 	%r268, %r267, %r508;
	shl.b32 	%r269, %r268, 4;
	add.s32 	%r271, %r261, %r269;
	ld.shared.f64 	%fd105, [%r271+8];
	not.b32 	%r272, %r268;
	add.s32 	%r273, %r171, %r272;
	shl.b32 	%r274, %r273, 4;
	add.s32 	%r275, %r261, %r274;
	ld.shared.f64 	%fd106, [%r275+8];
	setp.geu.f64 	%p39, %fd106, %fd105;
	add.s32 	%r276, %r268, 1;
	selp.b32 	%r508, %r276, %r508, %p39;
	selp.b32 	%r506, %r506, %r268, %p39;
	setp.lt.s32 	%p40, %r508, %r506;
	@%p40 bra 	$L__BB3_84;
$L__BB3_85:
	sub.s32 	%r277, %r168, %r508;
	add.s32 	%r177, %r277, %r104;
	shl.b32 	%r278, %r177, 4;
	add.s32 	%r178, %r261, %r278;
	ld.shared.f64 	%fd143, [%r178+8];
	ld.shared.v2.u32 	{%r509, %r280}, [%r178];
	mov.b32 	%f43, %r280;
	shl.b32 	%r281, %r508, 4;
	add.s32 	%r180, %r261, %r281;
	ld.shared.f64 	%fd146, [%r180+8];
	ld.shared.v2.u32 	{%r512, %r282}, [%r180];
	mov.b32 	%f46, %r282;
	setp.ge.s32 	%p42, %r177, %r166;
	mov.pred 	%p110, 0;
	@%p42 bra 	$L__BB3_87;
	setp.ge.s32 	%p43, %r508, %r104;
	setp.lt.f64 	%p44, %fd143, %fd146;
	or.pred  	%p110, %p43, %p44;
$L__BB3_87:
	selp.f64 	%fd73, %fd143, %fd146, %p110;
	selp.f32 	%f21, %f43, %f46, %p110;
	selp.b32 	%r182, %r509, %r512, %p110;
	selp.u32 	%r283, 1, 0, %p110;
	add.s32 	%r183, %r177, %r283;
	not.pred 	%p45, %p110;
	selp.u32 	%r284, 1, 0, %p45;
	add.s32 	%r184, %r508, %r284;
	@%p45 bra 	$L__BB3_89;
	ld.shared.v2.u32 	{%r509, %r286}, [%r178+16];
	mov.b32 	%f43, %r286;
	ld.shared.f64 	%fd143, [%r178+24];
	bra.uni 	$L__BB3_90;
$L__BB3_89:
	ld.shared.v2.u32 	{%r512, %r285}, [%r180+16];
	mov.b32 	%f46, %r285;
	ld.shared.f64 	%fd146, [%r180+24];
$L__BB3_90:
	setp.ge.s32 	%p47, %r183, %r166;
	mov.pred 	%p111, 0;
	@%p47 bra 	$L__BB3_92;
	setp.ge.s32 	%p48, %r184, %r104;
	setp.lt.f64 	%p49, %fd143, %fd146;
	or.pred  	%p111, %p48, %p49;
$L__BB3_92:
	selp.f64 	%fd78, %fd143, %fd146, %p111;
	selp.f32 	%f26, %f43, %f46, %p111;
	selp.b32 	%r189, %r509, %r512, %p111;
	selp.u32 	%r287, 1, 0, %p111;
	add.s32 	%r190, %r183, %r287;
	not.pred 	%p50, %p111;
	selp.u32 	%r288, 1, 0, %p50;
	add.s32 	%r191, %r184, %r288;
	@%p111 bra 	$L__BB3_94;
	shl.b32 	%r289, %r191, 4;
	add.s32 	%r291, %r261, %r289;
	ld.shared.v2.u32 	{%r512, %r292}, [%r291];
	mov.b32 	%f46, %r292;
	ld.shared.f64 	%fd146, [%r291+8];
	bra.uni 	$L__BB3_95;
$L__BB3_94:
	shl.b32 	%r293, %r190, 4;
	add.s32 	%r295, %r261, %r293;
	ld.shared.v2.u32 	{%r509, %r296}, [%r295];
	mov.b32 	%f43, %r296;
	ld.shared.f64 	%fd143, [%r295+8];
$L__BB3_95:
	setp.ge.s32 	%p52, %r190, %r166;
	mov.pred 	%p112, 0;
	@%p52 bra 	$L__BB3_97;
	setp.ge.s32 	%p53, %r191, %r104;
	setp.lt.f64 	%p54, %fd143, %fd146;
	or.pred  	%p112, %p53, %p54;
$L__BB3_97:
	selp.f64 	%fd83, %fd143, %fd146, %p112;
	selp.f32 	%f31, %f43, %f46, %p112;
	selp.b32 	%r196, %r509, %r512, %p112;
	selp.u32 	%r297, 1, 0, %p112;
	add.s32 	%r197, %r190, %r297;
	not.pred 	%p55, %p112;
	selp.u32 	%r298, 1, 0, %p55;
	add.s32 	%r198, %r191, %r298;
	@%p112 bra 	$L__BB3_99;
	shl.b32 	%r299, %r198, 4;
	add.s32 	%r301, %r261, %r299;
	ld.shared.v2.u32 	{%r512, %r302}, [%r301];
	mov.b32 	%f46, %r302;
	ld.shared.f64 	%fd146, [%r301+8];
	bra.uni 	$L__BB3_100;
$L__BB3_99:
	shl.b32 	%r303, %r197, 4;
	add.s32 	%r305, %r261, %r303;
	ld.shared.v2.u32 	{%r509, %r306}, [%r305];
	mov.b32 	%f43, %r306;
	ld.shared.f64 	%fd143, [%r305+8];
$L__BB3_100:
	setp.ge.s32 	%p57, %r197, %r166;
	mov.pred 	%p113, 0;
	@%p57 bra 	$L__BB3_102;
	setp.ge.s32 	%p58, %r198, %r104;
	setp.lt.f64 	%p59, %fd143, %fd146;
	or.pred  	%p113, %p58, %p59;
$L__BB3_102:
	ld.param.s8 	%rs3, [_ZN3cub18CUB_300001_SM_10006detail10merge_sort26DeviceMergeSortMergeKernelINS2_10policy_hubIN6thrust24THRUST_300001_SM_1000_NS6detail15normal_iteratorINS6_10device_ptrI7elementEEEEE9Policy600ESC_PNS0_8NullTypeESC_SG_jN4cuda3std3__44lessISA_EESA_SF_EEvbT2_T3_T4_PT6_PT7_T5_PSO_SO_NS1_7vsmem_tE_param_0];
	setp.eq.s16 	%p60, %rs3, 0;
	selp.f64 	%fd88, %fd143, %fd146, %p113;
	selp.f32 	%f36, %f43, %f46, %p113;
	selp.b32 	%r203, %r509, %r512, %p113;
	bar.sync 	0;
	@%p60 bra 	$L__BB3_113;
	// begin inline asm
	mov.u32 %r307, %laneid;
	// end inline asm
	and.b32  	%r204, %r167, 3968;
	shl.b32 	%r308, %r307, 2;
	add.s32 	%r309, %r308, %r204;
	shl.b32 	%r310, %r309, 4;
	add.s32 	%r312, %r261, %r310;
	mov.b32 	%r313, %f21;
	st.shared.v2.u32 	[%r312], {%r182, %r313};
	st.shared.f64 	[%r312+8], %fd73;
	mov.b32 	%r314, %f26;
	st.shared.v2.u32 	[%r312+16], {%r189, %r314};
	st.shared.f64 	[%r312+24], %fd78;
	mov.b32 	%r315, %f31;
	st.shared.v2.u32 	[%r312+32], {%r196, %r315};
	st.shared.f64 	[%r312+40], %fd83;
	mov.b32 	%r316, %f36;
	st.shared.v2.u32 	[%r312+48], {%r203, %r316};
	st.shared.f64 	[%r312+56], %fd88;
	bar.warp.sync 	-1;
	mad.lo.s32 	%r317, %r307, -48, %r312;
	ld.shared.v2.u32 	{%r205, %r206}, [%r317];
	ld.shared.f64 	%fd89, [%r317+8];
	ld.shared.v2.u32 	{%r207, %r208}, [%r317+512];
	ld.shared.f64 	%fd90, [%r317+520];
	ld.shared.v2.u32 	{%r209, %r210}, [%r317+1024];
	ld.shared.f64 	%fd91, [%r317+1032];
	ld.shared.v2.u32 	{%r211, %r212}, [%r317+1536];
	ld.shared.f64 	%fd92, [%r317+1544];
	setp.ne.s32 	%p61, %r3, 0;
	@%p61 bra 	$L__BB3_105;
	st.volatile.shared.u32 	[_ZZN3cub18CUB_300001_SM_10006detail10merge_sort26DeviceMergeSortMergeKernelINS2_10policy_hubIN6thrust24THRUST_300001_SM_1000_NS6detail15normal_iteratorINS6_10device_ptrI7elementEEEEE9Policy600ESC_PNS0_8NullTypeESC_SG_jN4cuda3std3__44lessISA_EESA_SF_EEvbT2_T3_T4_PT6_PT7_T5_PSO_SO_NS1_7vsmem_tEE19static_temp_storage+16384], %r166;
$L__BB3_105:
	ld.param.u64 	%rd93, [_ZN3cub18CUB_300001_SM_10006detail10merge_sort26DeviceMergeSortMergeKernelINS2_10policy_hubIN6thrust24THRUST_300001_SM_1000_NS6detail15normal_iteratorINS6_10device_ptrI7elementEEEEE9Policy600ESC_PNS0_8NullTypeESC_SG_jN4cuda3std3__44lessISA_EESA_SF_EEvbT2_T3_T4_PT6_PT7_T5_PSO_SO_NS1_7vsmem_tE_param_4];
	bar.sync 	0;
	ld.volatile.shared.u32 	%r213, [_ZZN3cub18CUB_300001_SM_10006detail10merge_sort26DeviceMergeSortMergeKernelINS2_10policy_hubIN6thrust24THRUST_300001_SM_1000_NS6detail15normal_iteratorINS6_10device_ptrI7elementEEEEE9Policy600ESC_PNS0_8NullTypeESC_SG_jN4cuda3std3__44lessISA_EESA_SF_EEvbT2_T3_T4_PT6_PT7_T5_PSO_SO_NS1_7vsmem_tEE19static_temp_storage+16384];
	and.b32  	%r318, %r3, 31;
	add.s32 	%r214, %r204, %r318;
	setp.ge.s32 	%p62, %r214, %r213;
	cvt.u64.u32 	%rd45, %r214;
	cvt.u64.u32 	%rd46, %r2;
	add.s64 	%rd47, %rd45, %rd46;
	cvta.to.global.u64 	%rd48, %rd93;
	shl.b64 	%rd49, %rd47, 4;
	add.s64 	%rd12, %rd48, %rd49;
	@%p62 bra 	$L__BB3_107;
	st.global.v2.u32 	[%rd12], {%r205, %r206};
	st.global.f64 	[%rd12+8], %fd89;
$L__BB3_107:
	add.s32 	%r319, %r214, 32;
	setp.ge.s32 	%p63, %r319, %r213;
	@%p63 bra 	$L__BB3_109;
	st.global.v2.u32 	[%rd12+512], {%r207, %r208};
	st.global.f64 	[%rd12+520], %fd90;
$L__BB3_109:
	add.s32 	%r320, %r214, 64;
	setp.ge.s32 	%p64, %r320, %r213;
	@%p64 bra 	$L__BB3_111;
	st.global.v2.u32 	[%rd12+1024], {%r209, %r210};
	st.global.f64 	[%rd12+1032], %fd91;
$L__BB3_111:
	add.s32 	%r321, %r214, 96;
	setp.ge.s32 	%p65, %r321, %r213;
	@%p65 bra 	$L__BB3_123;
	st.global.v2.u32 	[%rd12+1536], {%r211, %r212};
	st.global.f64 	[%rd12+1544], %fd92;
	bra.uni 	$L__BB3_123;
$L__BB3_113:
	// begin inline asm
	mov.u32 %r322, %laneid;
	// end inline asm
	and.b32  	%r215, %r167, 3968;
	shl.b32 	%r323, %r322, 2;
	add.s32 	%r324, %r323, %r215;
	shl.b32 	%r325, %r324, 4;
	add.s32 	%r327, %r261, %r325;
	mov.b32 	%r328, %f21;
	st.shared.v2.u32 	[%r327], {%r182, %r328};
	st.shared.f64 	[%r327+8], %fd73;
	mov.b32 	%r329, %f26;
	st.shared.v2.u32 	[%r327+16], {%r189, %r329};
	st.shared.f64 	[%r327+24], %fd78;
	mov.b32 	%r330, %f31;
	st.shared.v2.u32 	[%r327+32], {%r196, %r330};
	st.shared.f64 	[%r327+40], %fd83;
	mov.b32 	%r331, %f36;
	st.shared.v2.u32 	[%r327+48], {%r203, %r331};
	st.shared.f64 	[%r327+56], %fd88;
	bar.warp.sync 	-1;
	mad.lo.s32 	%r332, %r322, -48, %r327;
	ld.shared.v2.u32 	{%r216, %r217}, [%r332];
	ld.shared.f64 	%fd93, [%r332+8];
	ld.shared.v2.u32 	{%r218, %r219}, [%r332+512];
	ld.shared.f64 	%fd94, [%r332+520];
	ld.shared.v2.u32 	{%r220, %r221}, [%r332+1024];
	ld.shared.f64 	%fd95, [%r332+1032];
	ld.shared.v2.u32 	{%r222, %r223}, [%r332+1536];
	ld.shared.f64 	%fd96, [%r332+1544];
	setp.ne.s32 	%p66, %r3, 0;
	@%p66 bra 	$L__BB3_115;
	st.volatile.shared.u32 	[_ZZN3cub18CUB_300001_SM_10006detail10merge_sort26DeviceMergeSortMergeKernelINS2_10policy_hubIN6thrust24THRUST_300001_SM_1000_NS6detail15normal_iteratorINS6_10device_ptrI7elementEEEEE9Policy600ESC_PNS0_8NullTypeESC_SG_jN4cuda3std3__44lessISA_EESA_SF_EEvbT2_T3_T4_PT6_PT7_T5_PSO_SO_NS1_7vsmem_tEE19static_temp_storage+16384], %r166;
$L__BB3_115:
	bar.sync 	0;
	ld.volatile.shared.u32 	%r224, [_ZZN3cub18CUB_300001_SM_10006detail10merge_sort26DeviceMergeSortMergeKernelINS2_10policy_hubIN6thrust24THRUST_300001_SM_1000_NS6detail15normal_iteratorINS6_10device_ptrI7elementEEEEE9Policy600ESC_PNS0_8NullTypeESC_SG_jN4cuda3std3__44lessISA_EESA_SF_EEvbT2_T3_T4_PT6_PT7_T5_PSO_SO_NS1_7vsmem_tEE19static_temp_storage+16384];
	and.b32  	%r333, %r3, 31;
	cvt.u64.u32 	%rd50, %r215;
	add.s32 	%r225, %r215, %r333;
	add.s32 	%r334, %r333, %r2;
	cvt.u64.u32 	%rd51, %r334;
	add.s64 	%rd52, %rd51, %rd50;
	setp.ge.s32 	%p67, %r225, %r224;
	shl.b64 	%rd53, %rd52, 4;
	add.s64 	%rd13, %rd3, %rd53;
	@%p67 bra 	$L__BB3_117;
	st.global.v2.u32 	[%rd13], {%r216, %r217};
	st.global.f64 	[%rd13+8], %fd93;
$L__BB3_117:
	add.s32 	%r335, %r225, 32;
	setp.ge.s32 	%p68, %r335, %r224;
	@%p68 bra 	$L__BB3_119;
	st.global.v2.u32 	[%rd13+512], {%r218, %r219};
	st.global.f64 	[%rd13+520], %fd94;
$L__BB3_119:
	add.s32 	%r336, %r225, 64;
	setp.ge.s32 	%p69, %r336, %r224;
	@%p69 bra 	$L__BB3_121;
	st.global.v2.u32 	[%rd13+1024], {%r220, %r221};
	st.global.f64 	[%rd13+1032], %fd95;
$L__BB3_121:
	add.s32 	%r337, %r225, 96;
	setp.ge.s32 	%p70, %r337, %r224;
	@%p70 bra 	$L__BB3_123;
	st.global.v2.u32 	[%rd13+1536], {%r222, %r223};
	st.global.f64 	[%rd13+1544], %fd96;
$L__BB3_123:
	ret;

}
	// .globl	_ZN3cub18CUB_300001_SM_10006detail10merge_sort30DeviceMergeSortBlockSortKernelINS2_10policy_hubIN6thrust24THRUST_300001_SM_1000_NS6detail15normal_iteratorINS6_10device_ptrI7elementEEEEE9Policy600ESC_PNS0_8NullTypeESC_SG_mN4cuda3std3__44lessISA_EESA_SF_EEvbT0_T1_T2_T3_T4_PT6_PT7_T5_NS1_7vsmem_tE
.visible .entry _ZN3cub18CUB_300001_SM_10006detail10merge_sort30DeviceMergeSortBlockSortKernelINS2_10policy_hubIN6thrust24THRUST_300001_SM_1000_NS6detail15normal_iteratorINS6_10device_ptrI7elementEEEEE9Policy600ESC_PNS0_8NullTypeESC_SG_mN4cuda3std3__44lessISA_EESA_SF_EEvbT0_T1_T2_T3_T4_PT6_PT7_T5_NS1_7vsmem_tE(
	.param .u8 _ZN3cub18CUB_300001_SM_10006detail10merge_sort30DeviceMergeSortBlockSortKernelINS2_10policy_hubIN6thrust24THRUST_300001_SM_1000_NS6detail15normal_iteratorINS6_10device_ptrI7elementEEEEE9Policy600ESC_PNS0_8NullTypeESC_SG_mN4cuda3std3__44lessISA_EESA_SF_EEvbT0_T1_T2_T3_T4_PT6_PT7_T5_NS1_7vsmem_tE_param_0,
	.param .align 8 .b8 _ZN3cub18CUB_300001_SM_10006detail10merge_sort30DeviceMergeSortBlockSortKernelINS2_10policy_hubIN6thrust24THRUST_300001_SM_1000_NS6detail15normal_iteratorINS6_10device_ptrI7elementEEEEE9Policy600ESC_PNS0_8NullTypeESC_SG_mN4cuda3std3__44lessISA_EESA_SF_EEvbT0_T1_T2_T3_T4_PT6_PT7_T5_NS1_7vsmem_tE_param_1[8],
	.param .u64 .ptr .align 1 _ZN3cub18CUB_300001_SM_10006detail10merge_sort30DeviceMergeSortBlockSortKernelINS2_10policy_hubIN6thrust24THRUST_300001_SM_1000_NS6detail15normal_iteratorINS6_10device_ptrI7elementEEEEE9Policy600ESC_PNS0_8NullTypeESC_SG_mN4cuda3std3__44lessISA_EESA_SF_EEvbT0_T1_T2_T3_T4_PT6_PT7_T5_NS1_7vsmem_tE_param_2,
	.param .align 8 .b8 _ZN3cub18CUB_300001_SM_10006detail10merge_sort30DeviceMergeSortBlockSortKernelINS2_10policy_hubIN6thrust24THRUST_300001_SM_1000_NS6detail15normal_iteratorINS6_10device_ptrI7elementEEEEE9Policy600ESC_PNS0_8NullTypeESC_SG_mN4cuda3std3__44lessISA_EESA_SF_EEvbT0_T1_T2_T3_T4_PT6_PT7_T5_NS1_7vsmem_tE_param_3[8],
	.param .u64 .ptr .align 1 _ZN3cub18CUB_300001_SM_10006detail10merge_sort30DeviceMergeSortBlockSortKernelINS2_10policy_hubIN6thrust24THRUST_300001_SM_1000_NS6detail15normal_iteratorINS6_10device_ptrI7elementEEEEE9Policy600ESC_PNS0_8NullTypeESC_SG_mN4cuda3std3__44lessISA_EESA_SF_EEvbT0_T1_T2_T3_T4_PT6_PT7_T5_NS1_7vsmem_tE_param_4,
	.param .u64 _ZN3cub18CUB_300001_SM_10006detail10merge_sort30DeviceMergeSortBlockSortKernelINS2_10policy_hubIN6thrust24THRUST_300001_SM_1000_NS6detail15normal_iteratorINS6_10device_ptrI7elementEEEEE9Policy600ESC_PNS0_8NullTypeESC_SG_mN4cuda3std3__44lessISA_EESA_SF_EEvbT0_T1_T2_T3_T4_PT6_PT7_T5_NS1_7vsmem_tE_param_5,
	.param .u64 .ptr .align 1 _ZN3cub18CUB_300001_SM_10006detail10merge_sort30DeviceMergeSortBlockSortKernelINS2_10policy_hubIN6thrust24THRUST_300001_SM_1000_NS6detail15normal_iteratorINS6_10device_ptrI7elementEEEEE9Policy600ESC_PNS0_8NullTypeESC_SG_mN4cuda3std3__44lessISA_EESA_SF_EEvbT0_T1_T2_T3_T4_PT6_PT7_T5_NS1_7vsmem_tE_param_6,
	.param .u64 .ptr .align 1 _ZN3cub18CUB_300001_SM_10006detail10merge_sort30DeviceMergeSortBlockSortKernelINS2_10policy_hubIN6thrust24THRUST_300001_SM_1000_NS6detail15normal_iteratorINS6_10device_ptrI7elementEEEEE9Policy600ESC_PNS0_8NullTypeESC_SG_mN4cuda3std3__44lessISA_EESA_SF_EEvbT0_T1_T2_T3_T4_PT6_PT7_T5_NS1_7vsmem_tE_param_7,
	.param .align 1 .b8 _ZN3cub18CUB_300001_SM_10006detail10merge_sort30DeviceMergeSortBlockSortKernelINS2_10policy_hubIN6thrust24THRUST_300001_SM_1000_NS6detail15normal_iteratorINS6_10device_ptrI7elementEEEEE9Policy600ESC_PNS0_8NullTypeESC_SG_mN4cuda3std3__44lessISA_EESA_SF_EEvbT0_T1_T2_T3_T4_PT6_PT7_T5_NS1_7vsmem_tE_param_8[1],
	.param .align 8 .b8 _ZN3cub18CUB_300001_SM_10006detail10merge_sort30DeviceMergeSortBlockSortKernelINS2_10policy_hubIN6thrust24THRUST_300001_SM_1000_NS6detail15normal_iteratorINS6_10device_ptrI7elementEEEEE9Policy600ESC_PNS0_8NullTypeESC_SG_mN4cuda3std3__44lessISA_EESA_SF_EEvbT0_T1_T2_T3_T4_PT6_PT7_T5_NS1_7vsmem_tE_param_9[8]
)
.maxntid 256
{
	.reg .pred 	%p<108>;
	.reg .b16 	%rs<4>;
	.reg .b32 	%r<452>;
	.reg .b32 	%f<134>;
	.reg .b64 	%rd<43>;
	.reg .b64 	%fd<171>;
	// demoted variable
	.shared .align 16 .b8 _ZZN3cub18CUB_300001_SM_10006detail10merge_sort30DeviceMergeSortBlockSortKernelINS2_10policy_hubIN6thrust24THRUST_300001_SM_1000_NS6detail15normal_iteratorINS6_10device_ptrI7elementEEEEE9Policy600ESC_PNS0_8NullTypeESC_SG_mN4cuda3std3__44lessISA_EESA_SF_EEvbT0_T1_T2_T3_T4_PT6_PT7_T5_NS1_7vsmem_tEE19static_temp_storage[16400];
	ld.param.u64 	%rd11, [_ZN3cub18CUB_300001_SM_10006detail10merge_sort30DeviceMergeSortBlockSortKernelINS2_10policy_hubIN6thrust24THRUST_300001_SM_1000_NS6detail15normal_iteratorINS6_10device_ptrI7elementEEEEE9Policy600ESC_PNS0_8NullTypeESC_SG_mN4cuda3std3__44lessISA_EESA_SF_EEvbT0_T1_T2_T3_T4_PT6_PT7_T5_NS1_7vsmem_tE_param_3];
	ld.param.u64 	%rd12, [_ZN3cub18CUB_300001_SM_10006detail10merge_sort30DeviceMergeSortBlockSortKernelINS2_10policy_hubIN6thrust24THRUST_300001_SM_1000_NS6detail15normal_iteratorINS6_10device_ptrI7elementEEEEE9Policy600ESC_PNS0_8NullTypeESC_SG_mN4cuda3std3__44lessISA_EESA_SF_EEvbT0_T1_T2_T3_T4_PT6_PT7_T5_NS1_7vsmem_tE_param_1];
	ld.param.u64 	%rd9, [_ZN3cub18CUB_300001_SM_10006detail10merge_sort30DeviceMergeSortBlockSortKernelINS2_10policy_hubIN6thrust24THRUST_300001_SM_1000_NS6detail15normal_iteratorINS6_10device_ptrI7elementEEEEE9Policy600ESC_PNS0_8NullTypeESC_SG_mN4cuda3std3__44lessISA_EESA_SF_EEvbT0_T1_T2_T3_T4_PT6_PT7_T5_NS1_7vsmem_tE_param_5];
	cvta.to.global.u64 	%rd1, %rd12;
	cvta.to.global.u64 	%rd2, %rd11;
	mov.u32 	%r193, %ctaid.x;
	cvt.u64.u32 	%rd13, %r193;
	mov.u32 	%r194, %nctaid.x;
	cvt.u64.u32 	%rd14, %r194;
	mul.wide.u32 	%rd3, %r193, 1024;
	add.s64 	%rd15, %rd14, -1;
	setp.le.u64 	%p17, %rd15, %rd13;
	@%p17 bra 	$L__BB4_38;
	// begin inline asm
	griddepcontrol.wait;
	// end inline asm
	mov.u32 	%r1, %tid.x;
	and.b32  	%r2, %r1, 31;
	shl.b32 	%r283, %r1, 2;
	and.b32  	%r3, %r283, 3968;
	or.b32  	%r284, %r3, %r2;
	cvt.u64.u32 	%rd28, %r284;
	add.s64 	%rd4, %rd3, %rd28;
	shl.b64 	%rd29, %rd4, 4;
	add.s64 	%rd30, %rd1, %rd29;
	ld.global.v2.u32 	{%r285, %r286}, [%rd30];
	ld.global.f64 	%fd103, [%rd30+8];
	ld.global.v2.u32 	{%r287, %r288}, [%rd30+512];
	ld.global.f64 	%fd104, [%rd30+520];
	ld.global.v2.u32 	{%r289, %r290}, [%rd30+1024];
	ld.global.f64 	%fd105, [%rd30+1032];
	ld.global.v2.u32 	{%r291, %r292}, [%rd30+1536];
	ld.global.f64 	%fd106, [%rd30+1544];
	// begin inline asm
	mov.u32 %r282, %laneid;
	// end inline asm
	add.s32 	%r293, %r282, %r3;
	shl.b32 	%r294, %r293, 4;
	mov.u32 	%r295, _ZZN3cub18CUB_300001_SM_10006detail10merge_sort30DeviceMergeSortBlockSortKernelINS2_10policy_hubIN6thrust24THRUST_300001_SM_1000_NS6detail15normal_iteratorINS6_10device_ptrI7elementEEEEE9Policy600ESC_PNS0_8NullTypeESC_SG_mN4cuda3std3__44lessISA_EESA_SF_EEvbT0_T1_T2_T3_T4_PT6_PT7_T5_NS1_7vsmem_tEE19static_temp_storage;
	add.s32 	%r4, %r295, %r294;
	st.shared.v2.u32 	[%r4], {%r285, %r286};
	st.shared.f64 	[%r4+8], %fd103;
	st.shared.v2.u32 	[%r4+512], {%r287, %r288};
	st.shared.f64 	[%r4+520], %fd104;
	st.shared.v2.u32 	[%r4+1024], {%r289, %r290};
	st.shared.f64 	[%r4+1032], %fd105;
	st.shared.v2.u32 	[%r4+1536], {%r291, %r292};
	st.shared.f64 	[%r4+1544], %fd106;
	bar.warp.sync 	-1;
	mad.lo.s32 	%r5, %r282, 48, %r4;
	ld.shared.v2.u32 	{%r393, %r296}, [%r5];
	mov.b32 	%f91, %r296;
	ld.shared.f64 	%fd124, [%r5+8];
	ld.shared.v2.u32 	{%r7, %r297}, [%r5+16];
	mov.b32 	%f2, %r297;
	ld.shared.f64 	%fd2, [%r5+24];
	ld.shared.v2.u32 	{%r389, %r9}, [%r5+32];
	ld.shared.f64 	%fd120, [%r5+40];
	ld.shared.v2.u32 	{%r13, %r12}, [%r5+48];
	ld.shared.f64 	%fd4, [%r5+56];
	bar.sync 	0;
	// begin inline asm
	griddepcontrol.launch_dependents;
	// end inline asm
	setp.geu.f64 	%p69, %fd2, %fd124;
	mov.f64 	%fd122, %fd2;
	mov.f32 	%f89, %f2;
	mov.u32 	%r391, %r7;
	@%p69 bra 	$L__BB4_3;
	mov.f64 	%fd122, %fd124;
	mov.f32 	%f89, %f91;
	mov.u32 	%r391, %r393;
	mov.f64 	%fd124, %fd2;
	mov.f32 	%f91, %f2;
	mov.u32 	%r393, %r7;
$L__BB4_3:
	mov.b32 	%f87, %r9;
	mov.b32 	%f6, %r12;
	setp.geu.f64 	%p70, %fd4, %fd120;
	mov.f64 	%fd119, %fd4;
	mov.f32 	%f86, %f6;
	mov.u32 	%r388, %r13;
	@%p70 bra 	$L__BB4_5;
	mov.f64 	%fd119, %fd120;
	mov.f32 	%f86, %f87;
	mov.u32 	%r388, %r389;
	mov.f64 	%fd120, %fd4;
	mov.f32 	%f87, %f6;
	mov.u32 	%r389, %r13;
$L__BB4_5:
	setp.geu.f64 	%p71, %fd120, %fd122;
	mov.f64 	%fd126, %fd120;
	mov.f32 	%f93, %f87;
	mov.u32 	%r395, %r389;
	@%p71 bra 	$L__BB4_7;
	mov.f64 	%fd126, %fd122;
	mov.f32 	%f93, %f89;
	mov.u32 	%r395, %r391;
	mov.f64 	%fd122, %fd120;
	mov.f32 	%f89, %f87;
	mov.u32 	%r391, %r389;
$L__BB4_7:
	setp.geu.f64 	%p72, %fd122, %fd124;
	mov.f64 	%fd128, %fd122;
	mov.f32 	%f95, %f89;
	mov.u32 	%r397, %r391;
	@%p72 bra 	$L__BB4_9;
	mov.f64 	%fd128, %fd124;
	mov.f32 	%f95, %f91;
	mov.u32 	%r397, %r393;
	mov.f64 	%fd124, %fd122;
	mov.f32 	%f91, %f89;
	mov.u32 	%r393, %r391;
$L__BB4_9:
	setp.geu.f64 	%p73, %fd119, %fd126;
	mov.f64 	%fd129, %fd119;
	mov.f32 	%f96, %f86;
	mov.u32 	%r398, %r388;
	@%p73 bra 	$L__BB4_11;
	mov.f64 	%fd129, %fd126;
	mov.f32 	%f96, %f93;
	mov.u32 	%r398, %r395;
	mov.f64 	%fd126, %fd119;
	mov.f32 	%f93, %f86;
	mov.u32 	%r395, %r388;
$L__BB4_11:
	setp.geu.f64 	%p74, %fd126, %fd128;
	mov.f64 	%fd130, %fd126;
	mov.f32 	%f97, %f93;
	mov.u32 	%r399, %r395;
	@%p74 bra 	$L__BB4_13;
	mov.f64 	%fd130, %fd128;
	mov.f32 	%f97, %f95;
	mov.u32 	%r399, %r397;
	mov.f64 	%fd128, %fd126;
	mov.f32 	%f95, %f93;
	mov.u32 	%r397, %r395;
$L__BB4_13:
	mov.b32 	%r402, 2;
	shl.b32 	%r301, %r1, 6;
	add.s32 	%r303, %r295, %r301;
$L__BB4_14:
	bar.sync 	0;
	add.s32 	%r299, %r402, -1;
	mov.b32 	%r300, %f91;
	st.shared.v2.u32 	[%r303], {%r393, %r300};
	st.shared.f64 	[%r303+8], %fd124;
	mov.b32 	%r304, %f95;
	st.shared.v2.u32 	[%r303+16], {%r397, %r304};
	st.shared.f64 	[%r303+24], %fd128;
	mov.b32 	%r305, %f97;
	st.shared.v2.u32 	[%r303+32], {%r399, %r305};
	st.shared.f64 	[%r303+40], %fd130;
	mov.b32 	%r306, %f96;
	st.shared.v2.u32 	[%r303+48], {%r398, %r306};
	st.shared.f64 	[%r303+56], %fd129;
	bar.sync 	0;
	neg.s32 	%r307, %r402;
	and.b32  	%r308, %r1, %r307;
	shl.b32 	%r309, %r308, 2;
	shl.b32 	%r31, %r402, 1;
	and.b32  	%r310, %r299, %r1;
	shl.b32 	%r311, %r310, 2;
	min.u32 	%r32, %r311, 1024;
	min.u32 	%r33, %r309, 1024;
	add.s32 	%r312, %r33, %r31;
	min.u32 	%r34, %r312, 1024;
	add.s32 	%r313, %r34, %r31;
	min.u32 	%r35, %r313, 1024;
	sub.s32 	%r314, %r34, %r33;
	sub.s32 	%r315, %r35, %r34;
	setp.lt.s32 	%p75, %r32, %r315;
	sub.s32 	%r316, %r32, %r315;
	selp.b32 	%r405, 0, %r316, %p75;
	min.s32 	%r403, %r314, %r32;
	setp.ge.s32 	%p76, %r405, %r403;
	@%p76 bra 	$L__BB4_17;
	add.s32 	%r38, %r34, %r32;
$L__BB4_16:
	sub.s32 	%r317, %r403, %r405;
	shr.u32 	%r318, %r317, 31;
	add.s32 	%r319, %r317, %r318;
	shr.s32 	%r320, %r319, 1;
	add.s32 	%r321, %r320, %r405;
	add.s32 	%r322, %r321, %r33;
	shl.b32 	%r323, %r322, 4;
	mov.u32 	%r324, _ZZN3cub18CUB_300001_SM_10006detail10merge_sort30DeviceMergeSortBlockSortKernelINS2_10policy_hubIN6thrust24THRUST_300001_SM_1000_NS6detail15normal_iteratorINS6_10device_ptrI7elementEEEEE9Policy600ESC_PNS0_8NullTypeESC_SG_mN4cuda3std3__44lessISA_EESA_SF_EEvbT0_T1_T2_T3_T4_PT6_PT7_T5_NS1_7vsmem_tEE19static_temp_storage;
	add.s32 	%r325, %r324, %r323;
	ld.shared.f64 	%fd107, [%r325+8];
	not.b32 	%r326, %r321;
	add.s32 	%r327, %r38, %r326;
	shl.b32 	%r328, %r327, 4;
	add.s32 	%r329, %r324, %r328;
	ld.shared.f64 	%fd108, [%r329+8];
	setp.geu.f64 	%p77, %fd108, %fd107;
	add.s32 	%r330, %r321, 1;
	selp.b32 	%r405, %r330, %r405, %p77;
	selp.b32 	%r403, %r403, %r321, %p77;
	setp.lt.s32 	%p78, %r405, %r403;
	@%p78 bra 	$L__BB4_16;
$L__BB4_17:
	add.s32 	%r44, %r405, %r33;
	add.s32 	%r331, %r34, %r32;
	sub.s32 	%r45, %r331, %r405;
	shl.b32 	%r332, %r44, 4;
	mov.u32 	%r333, _ZZN3cub18CUB_300001_SM_10006detail10merge_sort30DeviceMergeSortBlockSortKernelINS2_10policy_hubIN6thrust24THRUST_300001_SM_1000_NS6detail15normal_iteratorINS6_10device_ptrI7elementEEEEE9Policy600ESC_PNS0_8NullTypeESC_SG_mN4cuda3std3__44lessISA_EESA_SF_EEvbT0_T1_T2_T3_T4_PT6_PT7_T5_NS1_7vsmem_tEE19static_temp_storage;
	add.s32 	%r46, %r333, %r332;
	ld.shared.v2.u32 	{%r409, %r334}, [%r46];
	mov.b32 	%f103, %r334;
	ld.shared.f64 	%fd136, [%r46+8];
	shl.b32 	%r335, %r45, 4;
	add.s32 	%r48, %r333, %r335;
	ld.shared.v2.u32 	{%r406, %r336}, [%r48];
	mov.b32 	%f100, %r336;
	ld.shared.f64 	%fd133, [%r48+8];
	setp.ge.s32 	%p80, %r45, %r35;
	mov.pred 	%p100, 0;
	@%p80 bra 	$L__BB4_19;
	setp.ge.s32 	%p81, %r44, %r34;
	setp.lt.f64 	%p82, %fd133, %fd136;
	or.pred  	%p100, %p81, %p82;
$L__BB4_19:
	selp.f64 	%fd124, %fd133, %fd136, %p100;
	selp.f32 	%f91, %f100, %f103, %p100;
	selp.b32 	%r393, %r406, %r409, %p100;
	selp.u32 	%r337, 1, 0, %p100;
	add.s32 	%r51, %r45, %r337;
	not.pred 	%p83, %p100;
	selp.u32 	%r338, 1, 0, %p83;
	add.s32 	%r52, %r44, %r338;
	@%p83 bra 	$L__BB4_21;
	ld.shared.v2.u32 	{%r406, %r340}, [%r48+16];
	mov.b32 	%f100, %r340;
	ld.shared.f64 	%fd133, [%r48+24];
	bra.uni 	$L__BB4_22;
$L__BB4_21:
	ld.shared.v2.u32 	{%r409, %r339}, [%r46+16];
	mov.b32 	%f103, %r339;
	ld.shared.f64 	%fd136, [%r46+24];
$L__BB4_22:
	setp.ge.s32 	%p85, %r51, %r35;
	mov.pred 	%p101, 0;
	@%p85 bra 	$L__BB4_24;
	setp.ge.s32 	%p86, %r52, %r34;
	setp.lt.f64 	%p87, %fd133, %fd136;
	or.pred  	%p101, %p86, %p87;
$L__BB4_24:
	selp.f64 	%fd128, %fd133, %fd136, %p101;
	selp.f32 	%f95, %f100, %f103, %p101;
	selp.b32 	%r397, %r406, %r409, %p101;
	selp.u32 	%r341, 1, 0, %p101;
	add.s32 	%r58, %r51, %r341;
	not.pred 	%p88, %p101;
	selp.u32 	%r342, 1, 0, %p88;
	add.s32 	%r59, %r52, %r342;
	@%p101 bra 	$L__BB4_26;
	shl.b32 	%r343, %r59, 4;
	mov.u32 	%r344, _ZZN3cub18CUB_300001_SM_10006detail10merge_sort30DeviceMergeSortBlockSortKernelINS2_10policy_hubIN6thrust24THRUST_300001_SM_1000_NS6detail15normal_iteratorINS6_10device_ptrI7elementEEEEE9Policy600ESC_PNS0_8NullTypeESC_SG_mN4cuda3std3__44lessISA_EESA_SF_EEvbT0_T1_T2_T3_T4_PT6_PT7_T5_NS1_7vsmem_tEE19static_temp_storage;
	add.s32 	%r345, %r344, %r343;
	ld.shared.v2.u32 	{%r409, %r346}, [%r345];
	mov.b32 	%f103, %r346;
	ld.shared.f64 	%fd136, [%r345+8];
	bra.uni 	$L__BB4_27;
$L__BB4_26:
	shl.b32 	%r347, %r58, 4;
	mov.u32 	%r348, _ZZN3cub18CUB_300001_SM_10006detail10merge_sort30DeviceMergeSortBlockSortKernelINS2_10policy_hubIN6thrust24THRUST_300001_SM_1000_NS6detail15normal_iteratorINS6_10device_ptrI7elementEEEEE9Policy600ESC_PNS0_8NullTypeESC_SG_mN4cuda3std3__44lessISA_EESA_SF_EEvbT0_T1_T2_T3_T4_PT6_PT7_T5_NS1_7vsmem_tEE19static_temp_storage;
	add.s32 	%r349, %r348, %r347;
	ld.shared.v2.u32 	{%r406, %r350}, [%r349];
	mov.b32 	%f100, %r350;
	ld.shared.f64 	%fd133, [%r349+8];
$L__BB4_27:
	setp.ge.s32 	%p90, %r58, %r35;
	mov.pred 	%p102, 0;
	@%p90 bra 	$L__BB4_29;
	setp.ge.s32 	%p91, %r59, %r34;
	setp.lt.f64 	%p92, %fd133, %fd136;
	or.pred  	%p102, %p91, %p92;
$L__BB4_29:
	selp.f64 	%fd130, %fd133, %fd136, %p102;
	selp.f32 	%f97, %f100, %f103, %p102;
	selp.b32 	%r399, %r406, %r409, %p102;
	selp.u32 	%r351, 1, 0, %p102;
	add.s32 	%r65, %r58, %r351;
	not.pred 	%p93, %p102;
	selp.u32 	%r352, 1, 0, %p93;
	add.s32 	%r66, %r59, %r352;
	@%p102 bra 	$L__BB4_31;
	shl.b32 	%r353, %r66, 4;
	mov.u32 	%r354, _ZZN3cub18CUB_300001_SM_10006detail10merge_sort30DeviceMergeSortBlockSortKernelINS2_10policy_hubIN6thrust24THRUST_300001_SM_1000_NS6detail15normal_iteratorINS6_10device_ptrI7elementEEEEE9Policy600ESC_PNS0_8NullTypeESC_SG_mN4cuda3std3__44lessISA_EESA_SF_EEvbT0_T1_T2_T3_T4_PT6_PT7_T5_NS1_7vsmem_tEE19static_temp_storage;
	add.s32 	%r355, %r354, %r353;
	ld.shared.v2.u32 	{%r409, %r356}, [%r355];
	mov.b32 	%f103, %r356;
	ld.shared.f64 	%fd136, [%r355+8];
	bra.uni 	$L__BB4_32;
$L__BB4_31:
	shl.b32 	%r357, %r65, 4;
	mov.u32 	%r358, _ZZN3cub18CUB_300001_SM_10006detail10merge_sort30DeviceMergeSortBlockSortKernelINS2_10policy_hubIN6thrust24THRUST_300001_SM_1000_NS6detail15normal_iteratorINS6_10device_ptrI7elementEEEEE9Policy600ESC_PNS0_8NullTypeESC_SG_mN4cuda3std3__44lessISA_EESA_SF_EEvbT0_T1_T2_T3_T4_PT6_PT7_T5_NS1_7vsmem_tEE19static_temp_storage;
	add.s32 	%r359, %r358, %r357;
	ld.shared.v2.u32 	{%r406, %r360}, [%r359];
	mov.b32 	%f100, %r360;
	ld.shared.f64 	%fd133, [%r359+8];
$L__BB4_32:
	setp.ge.s32 	%p95, %r65, %r35;
	mov.pred 	%p103, 0;
	@%p95 bra 	$L__BB4_34;
	setp.ge.s32 	%p96, %r66, %r34;
	setp.lt.f64 	%p97, %fd133, %fd136;
	or.pred  	%p103, %p96, %p97;
$L__BB4_34:
	selp.f64 	%fd129, %fd133, %fd136, %p103;
	selp.f32 	%f96, %f100, %f103, %p103;
	selp.b32 	%r398, %r406, %r409, %p103;
	setp.lt.u32 	%p98, %r402, 129;
	mov.u32 	%r402, %r31;
	@%p98 bra 	$L__BB4_14;
	ld.param.s8 	%rs3, [_ZN3cub18CUB_300001_SM_10006detail10merge_sort30DeviceMergeSortBlockSortKernelINS2_10policy_hubIN6thrust24THRUST_300001_SM_1000_NS6detail15normal_iteratorINS6_10device_ptrI7elementEEEEE9Policy600ESC_PNS0_8NullTypeESC_SG_mN4cuda3std3__44lessISA_EESA_SF_EEvbT0_T1_T2_T3_T4_PT6_PT7_T5_NS1_7vsmem_tE_param_0];
	bar.sync 	0;
	setp.eq.s16 	%p99, %rs3, 0;
	@%p99 bra 	$L__BB4_37;
	mov.b32 	%r361, %f91;
	st.shared.v2.u32 	[%r5], {%r393, %r361};
	st.shared.f64 	[%r5+8], %fd124;
	mov.b32 	%r362, %f95;
	st.shared.v2.u32 	[%r5+16], {%r397, %r362};
	st.shared.f64 	[%r5+24], %fd128;
	mov.b32 	%r363, %f97;
	st.shared.v2.u32 	[%r5+32], {%r399, %r363};
	st.shared.f64 	[%r5+40], %fd130;
	mov.b32 	%r364, %f96;
	st.shared.v2.u32 	[%r5+48], {%r398, %r364};
	st.shared.f64 	[%r5+56], %fd129;
	bar.warp.sync 	-1;
	ld.shared.v2.u32 	{%r365, %r366}, [%r4];
	ld.shared.f64 	%fd109, [%r4+8];
	ld.shared.v2.u32 	{%r367, %r368}, [%r4+512];
	ld.shared.f64 	%fd110, [%r4+520];
	ld.shared.v2.u32 	{%r369, %r370}, [%r4+1024];
	ld.shared.f64 	%fd111, [%r4+1032];
	ld.shared.v2.u32 	{%r371, %r372}, [%r4+1536];
	ld.shared.f64 	%fd112, [%r4+1544];
	cvt.u64.u32 	%rd31, %r3;
	cvt.u64.u32 	%rd32, %r2;
	mov.u32 	%r373, %ctaid.x;
	mul.wide.u32 	%rd33, %r373, 1024;
	or.b64  	%rd34, %rd33, %rd32;
	add.s64 	%rd35, %rd34, %rd31;
	shl.b64 	%rd36, %rd35, 4;
	add.s64 	%rd37, %rd2, %rd36;
	st.global.v2.u32 	[%rd37], {%r365, %r366};
	st.global.f64 	[%rd37+8], %fd109;
	st.global.v2.u32 	[%rd37+512], {%r367, %r368};
	st.global.f64 	[%rd37+520], %fd110;
	st.global.v2.u32 	[%rd37+1024], {%r369, %r370};
	st.global.f64 	[%rd37+1032], %fd111;
	st.global.v2.u32 	[%rd37+1536], {%r371, %r372};
	st.global.f64 	[%rd37+1544], %fd112;
	bra.uni 	$L__BB4_108;
$L__BB4_37:
	ld.param.u64 	%rd42, [_ZN3cub18CUB_300001_SM_10006detail10merge_sort30DeviceMergeSortBlockSortKernelINS2_10policy_hubIN6thrust24THRUST_300001_SM_1000_NS6detail15normal_iteratorINS6_10device_ptrI7elementEEEEE9Policy600ESC_PNS0_8NullTypeESC_SG_mN4cuda3std3__44lessISA_EESA_SF_EEvbT0_T1_T2_T3_T4_PT6_PT7_T5_NS1_7vsmem_tE_param_6];
	mov.b32 	%r374, %f91;
	st.shared.v2.u32 	[%r5], {%r393, %r374};
	st.shared.f64 	[%r5+8], %fd124;
	mov.b32 	%r375, %f95;
	st.shared.v2.u32 	[%r5+16], {%r397, %r375};
	st.shared.f64 	[%r5+24], %fd128;
	mov.b32 	%r376, %f97;
	st.shared.v2.u32 	[%r5+32], {%r399, %r376};
	st.shared.f64 	[%r5+40], %fd130;
	mov.b32 	%r377, %f96;
	st.shared.v2.u32 	[%r5+48], {%r398, %r377};
	st.shared.f64 	[%r5+56], %fd129;
	bar.warp.sync 	-1;
	ld.shared.v2.u32 	{%r378, %r379}, [%r4];
	ld.shared.f64 	%fd113, [%r4+8];
	ld.shared.v2.u32 	{%r380, %r381}, [%r4+512];
	ld.shared.f64 	%fd114, [%r4+520];
	ld.shared.v2.u32 	{%r382, %r383}, [%r4+1024];
	ld.shared.f64 	%fd115, [%r4+1032];
	ld.shared.v2.u32 	{%r384, %r385}, [%r4+1536];
	ld.shared.f64 	%fd116, [%r4+1544];
	cvta.to.global.u64 	%rd38, %rd42;
	add.s64 	%rd40, %rd38, %rd29;
	st.global.v2.u32 	[%rd40], {%r378, %r379};
	st.global.f64 	[%rd40+8], %fd113;
	st.global.v2.u32 	[%rd40+512], {%r380, %r381};
	st.global.f64 	[%rd40+520], %fd114;
	st.global.v2.u32 	[%rd40+1024], {%r382, %r383};
	st.global.f64 	[%rd40+1032], %fd115;
	st.global.v2.u32 	[%rd40+1536], {%r384, %r385};
	st.global.f64 	[%rd40+1544], %fd116;
	bra.uni 	$L__BB4_108;
$L__BB4_38:
	cvt.u32.u64 	%r195, %rd3;
	cvt.u32.u64 	%r196, %rd9;
	sub.s32 	%r197, %r196, %r195;
	min.s32 	%r72, %r197, 1024;
	// begin inline asm
	griddepcontrol.wait;
	// end inline asm
	shl.b64 	%rd16, %rd3, 4;
	add.s64 	%rd17, %rd1, %rd16;
	mov.u32 	%r73, %tid.x;
	ld.global.f64 	%fd142, [%rd17+8];
	ld.global.v2.u32 	{%r419, %r418}, [%rd17];
	and.b32  	%r76, %r73, 31;
	shl.b32 	%r198, %r73, 2;
	and.b32  	%r199, %r198, 3968;
	or.b32  	%r77, %r199, %r76;
	setp.ge.s32 	%p18, %r77, %r72;
	shl.b32 	%r200, %r77, 4;
	cvt.u64.u32 	%rd18, %r200;
	add.s64 	%rd5, %rd17, %rd18;
	mov.f64 	%fd139, %fd142;
	mov.u32 	%r412, %r418;
	mov.u32 	%r413, %r419;
	@%p18 bra 	$L__BB4_40;
	ld.global.v2.u32 	{%r413, %r412}, [%rd5];
	ld.global.f64 	%fd139, [%rd5+8];
$L__BB4_40:
	add.s32 	%r82, %r77, 32;
	setp.ge.s32 	%p19, %r82, %r72;
	mov.f64 	%fd140, %fd142;
	mov.u32 	%r414, %r418;
	mov.u32 	%r415, %r419;
	@%p19 bra 	$L__BB4_42;
	ld.global.v2.u32 	{%r415, %r414}, [%rd5+512];
	ld.global.f64 	%fd140, [%rd5+520];
$L__BB4_42:
	add.s32 	%r87, %r77, 64;
	setp.ge.s32 	%p20, %r87, %r72;
	mov.f64 	%fd141, %fd142;
	mov.u32 	%r416, %r418;
	mov.u32 	%r417, %r419;
	@%p20 bra 	$L__BB4_44;
	ld.global.v2.u32 	{%r417, %r416}, [%rd5+1024];
	ld.global.f64 	%fd141, [%rd5+1032];
$L__BB4_44:
	add.s32 	%r92, %r77, 96;
	setp.ge.s32 	%p21, %r92, %r72;
	@%p21 bra 	$L__BB4_46;
	ld.global.v2.u32 	{%r419, %r418}, [%rd5+1536];
	ld.global.f64 	%fd142, [%rd5+1544];
$L__BB4_46:
	// begin inline asm
	mov.u32 %r201, %laneid;
	// end inline asm
	add.s32 	%r202, %r201, %r199;
	shl.b32 	%r203, %r202, 4;
	mov.u32 	%r204, _ZZN3cub18CUB_300001_SM_10006detail10merge_sort30DeviceMergeSortBlockSortKernelINS2_10policy_hubIN6thrust24THRUST_300001_SM_1000_NS6detail15normal_iteratorINS6_10device_ptrI7elementEEEEE9Policy600ESC_PNS0_8NullTypeESC_SG_mN4cuda3std3__44lessISA_EESA_SF_EEvbT0_T1_T2_T3_T4_PT6_PT7_T5_NS1_7vsmem_tEE19static_temp_storage;
	add.s32 	%r99, %r204, %r203;
	st.shared.v2.u32 	[%r99], {%r413, %r412};
	st.shared.f64 	[%r99+8], %fd139;
	st.shared.v2.u32 	[%r99+512], {%r415, %r414};
	st.shared.f64 	[%r99+520], %fd140;
	st.shared.v2.u32 	[%r99+1024], {%r417, %r416};
	st.shared.f64 	[%r99+1032], %fd141;
	st.shared.v2.u32 	[%r99+1536], {%r419, %r418};
	st.shared.f64 	[%r99+1544], %fd142;
	bar.warp.sync 	-1;
	mad.lo.s32 	%r100, %r201, 48, %r99;
	ld.shared.v2.u32 	{%r431, %r205}, [%r100];
	mov.b32 	%f117, %r205;
	ld.shared.f64 	%fd154, [%r100+8];
	ld.shared.v2.u32 	{%r104, %r103}, [%r100+16];
	ld.shared.f64 	%fd49, [%r100+24];
	ld.shared.v2.u32 	{%r105, %r106}, [%r100+32];
	ld.shared.f64 	%fd50, [%r100+40];
	ld.shared.v2.u32 	{%r107, %r108}, [%r100+48];
	ld.shared.f64 	%fd51, [%r100+56];
	bar.sync 	0;
	// begin inline asm
	griddepcontrol.launch_dependents;
	// end inline asm
	or.b32  	%r206, %r198, 1;
	setp.ge.u32 	%p22, %r206, %r72;
	mov.f64 	%fd159, %fd154;
	mov.f32 	%f122, %f117;
	mov.u32 	%r436, %r431;
	mov.u32 	%r422, %r431;
	mov.f32 	%f108, %f117;
	mov.f64 	%fd145, %fd154;
	@%p22 bra 	$L__BB4_49;
	mov.b32 	%f122, %r103;
	setp.geu.f64 	%p23, %fd154, %fd49;
	mov.f64 	%fd159, %fd49;
	mov.u32 	%r436, %r104;
	@%p23 bra 	$L__BB4_49;
	mov.u32 	%r422, %r104;
	mov.f32 	%f108, %f122;
	mov.f64 	%fd145, %fd49;
$L__BB4_49:
	add.s32 	%r207, %r198, 2;
	setp.ge.u32 	%p24, %r207, %r72;
	mov.u32 	%r423, %r422;
	mov.f32 	%f109, %f108;
	mov.f64 	%fd146, %fd145;
	@%p24 bra 	$L__BB4_52;
	mov.b32 	%f108, %r106;
	setp.geu.f64 	%p25, %fd145, %fd50;
	mov.f64 	%fd145, %fd50;
	mov.u32 	%r422, %r105;
	@%p25 bra 	$L__BB4_52;
	mov.u32 	%r423, %r105;
	mov.f32 	%f109, %f108;
	mov.f64 	%fd146, %fd50;
$L__BB4_52:
	add.s32 	%r208, %r198, 3;
	setp.lt.u32 	%p26, %r208, %r72;
	selp.f64 	%fd157, %fd51, %fd146, %p26;
	mov.b32 	%f83, %r108;
	selp.f32 	%f120, %f83, %f109, %p26;
	selp.b32 	%r434, %r107, %r423, %p26;
	setp.ge.u32 	%p27, %r198, %r72;
	@%p27 bra 	$L__BB4_65;
	setp.geu.f64 	%p28, %fd159, %fd154;
	mov.f64 	%fd152, %fd159;
	mov.f32 	%f115, %f122;
	mov.u32 	%r429, %r436;
	@%p28 bra 	$L__BB4_55;
	mov.f64 	%fd152, %fd154;
	mov.f32 	%f115, %f117;
	mov.u32 	%r429, %r431;
	mov.f64 	%fd154, %fd159;
	mov.f32 	%f117, %f122;
	mov.u32 	%r431, %r436;
$L__BB4_55:
	setp.geu.f64 	%p29, %fd157, %fd145;
	mov.f64 	%fd149, %fd157;
	mov.f32 	%f112, %f120;
	mov.u32 	%r426, %r434;
	@%p29 bra 	$L__BB4_57;
	mov.f64 	%fd149, %fd145;
	mov.f32 	%f112, %f108;
	mov.u32 	%r426, %r422;
	mov.f64 	%fd145, %fd157;
	mov.f32 	%f108, %f120;
	mov.u32 	%r422, %r434;
$L__BB4_57:
	setp.geu.f64 	%p30, %fd145, %fd152;
	mov.f64 	%fd156, %fd145;
	mov.f32 	%f119, %f108;
	mov.u32 	%r433, %r422;
	@%p30 bra 	$L__BB4_59;
	mov.f64 	%fd156, %fd152;
	mov.f32 	%f119, %f115;
	mov.u32 	%r433, %r429;
	mov.f64 	%fd152, %fd145;
	mov.f32 	%f115, %f108;
	mov.u32 	%r429, %r422;
$L__BB4_59:
	setp.geu.f64 	%p31, %fd152, %fd154;
	mov.f64 	%fd159, %fd152;
	mov.f32 	%f122, %f115;
	mov.u32 	%r436, %r429;
	@%p31 bra 	$L__BB4_61;
	mov.f64 	%fd159, %fd154;
	mov.f32 	%f122, %f117;
	mov.u32 	%r436, %r431;
	mov.f64 	%fd154, %fd152;
	mov.f32 	%f117, %f115;
	mov.u32 	%r431, %r429;
$L__BB4_61:
	setp.geu.f64 	%p32, %fd149, %fd156;
	mov.f64 	%fd157, %fd149;
	mov.f32 	%f120, %f112;
	mov.u32 	%r434, %r426;
	@%p32 bra 	$L__BB4_63;
	mov.f64 	%fd157, %fd156;
	mov.f32 	%f120, %f119;
	mov.u32 	%r434, %r433;
	mov.f64 	%fd156, %fd149;
	mov.f32 	%f119, %f112;
	mov.u32 	%r433, %r426;
$L__BB4_63:
	setp.geu.f64 	%p33, %fd156, %fd159;
	mov.f64 	%fd145, %fd156;
	mov.f32 	%f108, %f119;
	mov.u32 	%r422, %r433;
	@%p33 bra 	$L__BB4_65;
	mov.f64 	%fd145, %fd159;
	mov.f32 	%f108, %f122;
	mov.u32 	%r422, %r436;
	mov.f64 	%fd159, %fd156;
	mov.f32 	%f122, %f119;
	mov.u32 	%r436, %r433;
$L__BB4_65:
	mov.b32 	%r442, 2;
	shl.b32 	%r212, %r73, 6;
$L__BB4_66:
	bar.sync 	0;
	add.s32 	%r210, %r442, -1;
	mov.b32 	%r211, %f117;
	mov.u32 	%r213, _ZZN3cub18CUB_300001_SM_10006detail10merge_sort30DeviceMergeSortBlockSortKernelINS2_10policy_hubIN6thrust24THRUST_300001_SM_1000_NS6detail15normal_iteratorINS6_10device_ptrI7elementEEEEE9Policy600ESC_PNS0_8NullTypeESC_SG_mN4cuda3std3__44lessISA_EESA_SF_EEvbT0_T1_T2_T3_T4_PT6_PT7_T5_NS1_7vsmem_tEE19static_temp_storage;
	add.s32 	%r214, %r213, %r212;
	st.shared.v2.u32 	[%r214], {%r431, %r211};
	st.shared.f64 	[%r214+8], %fd154;
	mov.b32 	%r215, %f122;
	st.shared.v2.u32 	[%r214+16], {%r436, %r215};
	st.shared.f64 	[%r214+24], %fd159;
	mov.b32 	%r216, %f108;
	st.shared.v2.u32 	[%r214+32], {%r422, %r216};
	st.shared.f64 	[%r214+40], %fd145;
	mov.b32 	%r217, %f120;
	st.shared.v2.u32 	[%r214+48], {%r434, %r217};
	st.shared.f64 	[%r214+56], %fd157;
	bar.sync 	0;
	neg.s32 	%r218, %r442;
	and.b32  	%r219, %r73, %r218;
	shl.b32 	%r220, %r219, 2;
	shl.b32 	%r221, %r442, 1;
	and.b32  	%r222, %r210, %r73;
	shl.b32 	%r223, %r222, 2;
	min.s32 	%r134, %r223, %r72;
	min.s32 	%r135, %r220, %r72;
	add.s32 	%r224, %r135, %r221;
	min.s32 	%r136, %r224, %r72;
	add.s32 	%r225, %r136, %r221;
	min.s32 	%r137, %r225, %r72;
	sub.s32 	%r226, %r136, %r135;
	sub.s32 	%r227, %r137, %r136;
	setp.lt.s32 	%p34, %r134, %r227;
	sub.s32 	%r228, %r134, %r227;
	selp.b32 	%r445, 0, %r228, %p34;
	min.s32 	%r443, %r226, %r134;
	setp.ge.s32 	%p35, %r445, %r443;
	@%p35 bra 	$L__BB4_69;
	add.s32 	%r140, %r136, %r134;
$L__BB4_68:
	sub.s32 	%r229, %r443, %r445;
	shr.u32 	%r230, %r229, 31;
	add.s32 	%r231, %r229, %r230;
	shr.s32 	%r232, %r231, 1;
	add.s32 	%r233, %r232, %r445;
	add.s32 	%r234, %r233, %r135;
	shl.b32 	%r235, %r234, 4;
	add.s32 	%r237, %r213, %r235;
	ld.shared.f64 	%fd101, [%r237+8];
	not.b32 	%r238, %r233;
	add.s32 	%r239, %r140, %r238;
	shl.b32 	%r240, %r239, 4;
	add.s32 	%r241, %r213, %r240;
	ld.shared.f64 	%fd102, [%r241+8];
	setp.geu.f64 	%p36, %fd102, %fd101;
	add.s32 	%r242, %r233, 1;
	selp.b32 	%r445, %r242, %r445, %p36;
	selp.b32 	%r443, %r443, %r233, %p36;
	setp.lt.s32 	%p37, %r445, %r443;
	@%p37 bra 	$L__BB4_68;
$L__BB4_69:
	add.s32 	%r146, %r445, %r135;
	add.s32 	%r243, %r136, %r134;
	sub.s32 	%r147, %r243, %r445;
	shl.b32 	%r244, %r146, 4;
	add.s32 	%r148, %r213, %r244;
	ld.shared.v2.u32 	{%r449, %r246}, [%r148];
	mov.b32 	%f131, %r246;
	ld.shared.f64 	%fd168, [%r148+8];
	shl.b32 	%r247, %r147, 4;
	add.s32 	%r150, %r213, %r247;
	ld.shared.v2.u32 	{%r446, %r248}, [%r150];
	mov.b32 	%f128, %r248;
	ld.shared.f64 	%fd165, [%r150+8];
	setp.ge.s32 	%p39, %r147, %r137;
	mov.pred 	%p104, 0;
	@%p39 bra 	$L__BB4_71;
	setp.ge.s32 	%p40, %r146, %r136;
	setp.lt.f64 	%p41, %fd165, %fd168;
	or.pred  	%p104, %p40, %p41;
$L__BB4_71:
	selp.f64 	%fd154, %fd165, %fd168, %p104;
	selp.f32 	%f117, %f128, %f131, %p104;
	selp.b32 	%r431, %r446, %r449, %p104;
	selp.u32 	%r249, 1, 0, %p104;
	add.s32 	%r153, %r147, %r249;
	not.pred 	%p42, %p104;
	selp.u32 	%r250, 1, 0, %p42;
	add.s32 	%r154, %r146, %r250;
	@%p42 bra 	$L__BB4_73;
	ld.shared.v2.u32 	{%r446, %r252}, [%r150+16];
	mov.b32 	%f128, %r252;
	ld.shared.f64 	%fd165, [%r150+24];
	bra.uni 	$L__BB4_74;
$L__BB4_73:
	ld.shared.v2.u32 	{%r449, %r251}, [%r148+16];
	mov.b32 	%f131, %r251;
	ld.shared.f64 	%fd168, [%r148+24];
$L__BB4_74:
	setp.ge.s32 	%p44, %r153, %r137;
	mov.pred 	%p105, 0;
	@%p44 bra 	$L__BB4_76;
	setp.ge.s32 	%p45, %r154, %r136;
	setp.lt.f64 	%p46, %fd165, %fd168;
	or.pred  	%p105, %p45, %p46;
$L__BB4_76:
	selp.f64 	%fd159, %fd165, %fd168, %p105;
	selp.f32 	%f122, %f128, %f131, %p105;
	selp.b32 	%r436, %r446, %r449, %p105;
	selp.u32 	%r253, 1, 0, %p105;
	add.s32 	%r160, %r153, %r253;
	not.pred 	%p47, %p105;
	selp.u32 	%r254, 1, 0, %p47;
	add.s32 	%r161, %r154, %r254;
	@%p105 bra 	$L__BB4_78;
	shl.b32 	%r255, %r161, 4;
	mov.u32 	%r256, _ZZN3cub18CUB_300001_SM_10006detail10merge_sort30DeviceMergeSortBlockSortKernelINS2_10policy_hubIN6thrust24THRUST_300001_SM_1000_NS6detail15normal_iteratorINS6_10device_ptrI7elementEEEEE9Policy600ESC_PNS0_8NullTypeESC_SG_mN4cuda3std3__44lessISA_EESA_SF_EEvbT0_T1_T2_T3_T4_PT6_PT7_T5_NS1_7vsmem_tEE19static_temp_storage;
	add.s32 	%r257, %r256, %r255;
	ld.shared.v2.u32 	{%r449, %r258}, [%r257];
	mov.b32 	%f131, %r258;
	ld.shared.f64 	%fd168, [%r257+8];
	bra.uni 	$L__BB4_79;
$L__BB4_78:
	shl.b32 	%r259, %r160, 4;
	mov.u32 	%r260, _ZZN3cub18CUB_300001_SM_10006detail10merge_sort30DeviceMergeSortBlockSortKernelINS2_10policy_hubIN6thrust24THRUST_300001_SM_1000_NS6detail15normal_iteratorINS6_10device_ptrI7elementEEEEE9Policy600ESC_PNS0_8NullTypeESC_SG_mN4cuda3std3__44lessISA_EESA_SF_EEvbT0_T1_T2_T3_T4_PT6_PT7_T5_NS1_7vsmem_tEE19static_temp_storage;
	add.s32 	%r261, %r260, %r259;
	ld.shared.v2.u32 	{%r446, %r262}, [%r261];
	mov.b32 	%f128, %r262;
	ld.shared.f64 	%fd165, [%r261+8];
$L__BB4_79:
	setp.ge.s32 	%p49, %r160, %r137;
	mov.pred 	%p106, 0;
	@%p49 bra 	$L__BB4_81;
	setp.ge.s32 	%p50, %r161, %r136;
	setp.lt.f64 	%p51, %fd165, %fd168;
	or.pred  	%p106, %p50, %p51;
$L__BB4_81:
	selp.f64 	%fd145, %fd165, %fd168, %p106;
	selp.f32 	%f108, %f128, %f131, %p106;
	selp.b32 	%r422, %r446, %r449, %p106;
	selp.u32 	%r263, 1, 0, %p106;
	add.s32 	%r167, %r160, %r263;
	not.pred 	%p52, %p106;
	selp.u32 	%r264, 1, 0, %p52;
	add.s32 	%r168, %r161, %r264;
	@%p106 bra 	$L__BB4_83;
	shl.b32 	%r265, %r168, 4;
	mov.u32 	%r266, _ZZN3cub18CUB_300001_SM_10006detail10merge_sort30DeviceMergeSortBlockSortKernelINS2_10policy_hubIN6thrust24THRUST_300001_SM_1000_NS6detail15normal_iteratorINS6_10device_ptrI7elementEEEEE9Policy600ESC_PNS0_8NullTypeESC_SG_mN4cuda3std3__44lessISA_EESA_SF_EEvbT0_T1_T2_T3_T4_PT6_PT7_T5_NS1_7vsmem_tEE19static_temp_storage;
	add.s32 	%r267, %r266, %r265;
	ld.shared.v2.u32 	{%r449, %r268}, [%r267];
	mov.b32 	%f131, %r268;
	ld.shared.f64 	%fd168, [%r267+8];
	bra.uni 	$L__BB4_84;
$L__BB4_83:
	shl.b32 	%r269, %r167, 4;
	mov.u32 	%r270, _ZZN3cub18CUB_300001_SM_10006detail10merge_sort30DeviceMergeSortBlockSortKernelINS2_10policy_hubIN6thrust24THRUST_300001_SM_1000_NS6detail15normal_iteratorINS6_10device_ptrI7elementEEEEE9Policy600ESC_PNS0_8NullTypeESC_SG_mN4cuda3std3__44lessISA_EESA_SF_EEvbT0_T1_T2_T3_T4_PT6_PT7_T5_NS1_7vsmem_tEE19static_temp_storage;
	add.s32 	%r271, %r270, %r269;
	ld.shared.v2.u32 	{%r446, %r272}, [%r271];
	mov.b32 	%f128, %r272;
	ld.shared.f64 	%fd165, [%r271+8];
$L__BB4_84:
	setp.ge.s32 	%p54, %r167, %r137;
	mov.pred 	%p107, 0;
	@%p54 bra 	$L__BB4_86;
	setp.ge.s32 	%p55, %r168, %r136;
	setp.lt.f64 	%p56, %fd165, %fd168;
	or.pred  	%p107, %p55, %p56;
$L__BB4_86:
	shl.b32 	%r173, %r442, 1;
	selp.f64 	%fd157, %fd165, %fd168, %p107;
	selp.f32 	%f120, %f128, %f131, %p107;
	selp.b32 	%r434, %r446, %r449, %p107;
	setp.lt.u32 	%p57, %r442, 129;
	mov.u32 	%r442, %r173;
	@%p57 bra 	$L__BB4_66;
	ld.param.s8 	%rs2, [_ZN3cub18CUB_300001_SM_10006detail10merge_sort30DeviceMergeSortBlockSortKernelINS2_10policy_hubIN6thrust24THRUST_300001_SM_1000_NS6detail15normal_iteratorINS6_10device_ptrI7elementEEEEE9Policy600ESC_PNS0_8NullTypeESC_SG_mN4cuda3std3__44lessISA_EESA_SF_EEvbT0_T1_T2_T3_T4_PT6_PT7_T5_NS1_7vsmem_tE_param_0];
	mov.u32 	%r273, %ctaid.x;
	mul.wide.u32 	%rd6, %r273, 1024;
	bar.sync 	0;
	setp.eq.s16 	%p58, %rs2, 0;
	@%p58 bra 	$L__BB4_98;
	mov.b32 	%r274, %f117;
	st.shared.v2.u32 	[%r100], {%r431, %r274};
	st.shared.f64 	[%r100+8], %fd154;
	mov.b32 	%r275, %f122;
	st.shared.v2.u32 	[%r100+16], {%r436, %r275};
	st.shared.f64 	[%r100+24], %fd159;
	mov.b32 	%r276, %f108;
	st.shared.v2.u32 	[%r100+32], {%r422, %r276};
	st.shared.f64 	[%r100+40], %fd145;
	mov.b32 	%r277, %f120;
	st.shared.v2.u32 	[%r100+48], {%r434, %r277};
	st.shared.f64 	[%r100+56], %fd157;
	bar.warp.sync 	-1;
	ld.shared.v2.u32 	{%r175, %r176}, [%r99];
	ld.shared.f64 	%fd93, [%r99+8];
	ld.shared.v2.u32 	{%r177, %r178}, [%r99+512];
	ld.shared.f64 	%fd94, [%r99+520];
	ld.shared.v2.u32 	{%r179, %r180}, [%r99+1024];
	ld.shared.f64 	%fd95, [%r99+1032];
	ld.shared.v2.u32 	{%r181, %r182}, [%r99+1536];
	ld.shared.f64 	%fd96, [%r99+1544];
	setp.eq.s32 	%p59, %r73, 0;
	@%p59 bra 	$L__BB4_89;
	bra.uni 	$L__BB4_90;
$L__BB4_89:
	st.volatile.shared.u32 	[_ZZN3cub18CUB_300001_SM_10006detail10merge_sort30DeviceMergeSortBlockSortKernelINS2_10policy_hubIN6thrust24THRUST_300001_SM_1000_NS6detail15normal_iteratorINS6_10device_ptrI7elementEEEEE9Policy600ESC_PNS0_8NullTypeESC_SG_mN4cuda3std3__44lessISA_EESA_SF_EEvbT0_T1_T2_T3_T4_PT6_PT7_T5_NS1_7vsmem_tEE19static_temp_storage+16384], %r72;
$L__BB4_90:
	bar.sync 	0;
	ld.volatile.shared.u32 	%r191, [_ZZN3cub18CUB_300001_SM_10006detail10merge_sort30DeviceMergeSortBlockSortKernelINS2_10policy_hubIN6thrust24THRUST_300001_SM_1000_NS6detail15normal_iteratorINS6_10device_ptrI7elementEEEEE9Policy600ESC_PNS0_8NullTypeESC_SG_mN4cuda3std3__44lessISA_EESA_SF_EEvbT0_T1_T2_T3_T4_PT6_PT7_T5_NS1_7vsmem_tEE19static_temp_storage+16384];
	cvt.u64.u32 	%rd19, %r199;
	cvt.u64.u32 	%rd20, %r76;
	add.s64 	%rd21, %rd6, %rd20;
	add.s64 	%rd22, %rd21, %rd19;
	setp.ge.s32 	%p60, %r77, %r191;
	shl.b64 	%rd23, %rd22, 4;
	add.s64 	%rd7, %rd2, %rd23;
	@%p60 bra 	$L__BB4_92;
	st.global.v2.u32 	[%rd7], {%r175, %r176};
	st.global.f64 	[%rd7+8], %fd93;
$L__BB4_92:
	setp.ge.s32 	%p61, %r82, %r191;
	@%p61 bra 	$L__BB4_94;
	st.global.v2.u32 	[%rd7+512], {%r177, %r178};
	st.global.f64 	[%rd7+520], %fd94;
$L__BB4_94:
	setp.ge.s32 	%p62, %r87, %r191;
	@%p62 bra 	$L__BB4_96;
	st.global.v2.u32 	[%rd7+1024], {%r179, %r180};
	st.global.f64 	[%rd7+1032], %fd95;
$L__BB4_96:
	setp.ge.s32 	%p63, %r92, %r191;
	@%p63 bra 	$L__BB4_108;
	st.global.v2.u32 	[%rd7+1536], {%r181, %r182};
	st.global.f64 	[%rd7+1544], %fd96;
	bra.uni 	$L__BB4_108;
$L__BB4_98:
	mov.b32 	%r278, %f117;
	st.shared.v2.u32 	[%r100], {%r431, %r278};
	st.shared.f64 	[%r100+8], %fd154;
	mov.b32 	%r279, %f122;
	st.shared.v2.u32 	[%r100+16], {%r436, %r279};
	st.shared.f64 	[%r100+24], %fd159;
	mov.b32 	%r280, %f108;
	st.shared.v2.u32 	[%r100+32], {%r422, %r280};
	st.shared.f64 	[%r100+40], %fd145;
	mov.b32 	%r281, %f120;
	st.shared.v2.u32 	[%r100+48], {%r434, %r281};
	st.shared.f64 	[%r100+56], %fd157;
	bar.warp.sync 	-1;
	ld.shared.v2.u32 	{%r183, %r184}, [%r99];
	ld.shared.f64 	%fd97, [%r99+8];
	ld.shared.v2.u32 	{%r185, %r186}, [%r99+512];
	ld.shared.f64 	%fd98, [%r99+520];
	ld.shared.v2.u32 	{%r187, %r188}, [%r99+1024];
	ld.shared.f64 	%fd99, [%r99+1032];
	ld.shared.v2.u32 	{%r189, %r190}, [%r99+1536];
	ld.shared.f64 	%fd100, [%r99+1544];
	setp.eq.s32 	%p64, %r73, 0;
	@%p64 bra 	$L__BB4_99;
	bra.uni 	$L__BB4_100;
$L__BB4_99:
	st.volatile.shared.u32 	[_ZZN3cub18CUB_300001_SM_10006detail10merge_sort30DeviceMergeSortBlockSortKernelINS2_10policy_hubIN6thrust24THRUST_300001_SM_1000_NS6detail15normal_iteratorINS6_10device_ptrI7elementEEEEE9Policy600ESC_PNS0_8NullTypeESC_SG_mN4cuda3std3__44lessISA_EESA_SF_EEvbT0_T1_T2_T3_T4_PT6_PT7_T5_NS1_7vsmem_tEE19static_temp_storage+16384], %r72;
$L__BB4_100:
	ld.param.u64 	%rd41, [_ZN3cub18CUB_300001_SM_10006detail10merge_sort30DeviceMergeSortBlockSortKernelINS2_10policy_hubIN6thrust24THRUST_300001_SM_1000_NS6detail15normal_iteratorINS6_10device_ptrI7elementEEEEE9Policy600ESC_PNS0_8NullTypeESC_SG_mN4cuda3std3__44lessISA_EESA_SF_EEvbT0_T1_T2_T3_T4_PT6_PT7_T5_NS1_7vsmem_tE_param_6];
	bar.sync 	0;
	ld.volatile.shared.u32 	%r192, [_ZZN3cub18CUB_300001_SM_10006detail10merge_sort30DeviceMergeSortBlockSortKernelINS2_10policy_hubIN6thrust24THRUST_300001_SM_1000_NS6detail15normal_iteratorINS6_10device_ptrI7elementEEEEE9Policy600ESC_PNS0_8NullTypeESC_SG_mN4cuda3std3__44lessISA_EESA_SF_EEvbT0_T1_T2_T3_T4_PT6_PT7_T5_NS1_7vsmem_tEE19static_temp_storage+16384];
	setp.ge.s32 	%p65, %r77, %r192;
	cvt.u64.u32 	%rd24, %r77;
	add.s64 	%rd25, %rd6, %rd24;
	cvta.to.global.u64 	%rd26, %rd41;
	shl.b64 	%rd27, %rd25, 4;
	add.s64 	%rd8, %rd26, %rd27;
	@%p65 bra 	$L__BB4_102;
	st.global.v2.u32 	[%rd8], {%r183, %r184};
	st.global.f64 	[%rd8+8], %fd97;
$L__BB4_102:
	setp.ge.s32 	%p66, %r82, %r192;
	@%p66 bra 	$L__BB4_104;
	st.global.v2.u32 	[%rd8+512], {%r185, %r186};
	st.global.f64 	[%rd8+520], %fd98;
$L__BB4_104:
	setp.ge.s32 	%p67, %r87, %r192;
	@%p67 bra 	$L__BB4_106;
	st.global.v2.u32 	[%rd8+1024], {%r187, %r188};
	st.global.f64 	[%rd8+1032], %fd99;
$L__BB4_106:
	setp.ge.s32 	%p68, %r92, %r192;
	@%p68 bra 	$L__BB4_108;
	st.global.v2.u32 	[%rd8+1536], {%r189, %r190};
	st.global.f64 	[%rd8+1544], %fd100;
$L__BB4_108:
	ret;

}
	// .globl	_ZN3cub18CUB_300001_SM_10006detail10merge_sort30DeviceMergeSortPartitionKernelIN6thrust24THRUST_300001_SM_1000_NS6detail15normal_iteratorINS5_10device_ptrI7elementEEEEmN4cuda3std3__44lessIS9_EES9_EEvbT_PT2_T0_SK_PSK_T1_SK_i
.visible .entry _ZN3cub18CUB_300001_SM_10006detail10merge_sort30DeviceMergeSortPartitionKernelIN6thrust24THRUST_300001_SM_1000_NS6detail15normal_iteratorINS5_10device_ptrI7elementEEEEmN4cuda3std3__44lessIS9_EES9_EEvbT_PT2_T0_SK_PSK_T1_SK_i(
	.param .u8 _ZN3cub18CUB_300001_SM_10006detail10merge_sort30DeviceMergeSortPartitionKernelIN6thrust24THRUST_300001_SM_1000_NS6detail15normal_iteratorINS5_10device_ptrI7elementEEEEmN4cuda3std3__44lessIS9_EES9_EEvbT_PT2_T0_SK_PSK_T1_SK_i_param_0,
	.param .align 8 .b8 _ZN3cub18CUB_300001_SM_10006detail10merge_sort30DeviceMergeSortPartitionKernelIN6thrust24THRUST_300001_SM_1000_NS6detail15normal_iteratorINS5_10device_ptrI7elementEEEEmN4cuda3std3__44lessIS9_EES9_EEvbT_PT2_T0_SK_PSK_T1_SK_i_param_1[8],
	.param .u64 .ptr .align 1 _ZN3cub18CUB_300001_SM_10006detail10merge_sort30DeviceMergeSortPartitionKernelIN6thrust24THRUST_300001_SM_1000_NS6detail15normal_iteratorINS5_10device_ptrI7elementEEEEmN4cuda3std3__44lessIS9_EES9_EEvbT_PT2_T0_SK_PSK_T1_SK_i_param_2,
	.param .u64 _ZN3cub18CUB_300001_SM_10006detail10merge_sort30DeviceMergeSortPartitionKernelIN6thrust24THRUST_300001_SM_1000_NS6detail15normal_iteratorINS5_10device_ptrI7elementEEEEmN4cuda3std3__44lessIS9_EES9_EEvbT_PT2_T0_SK_PSK_T1_SK_i_param_3,
	.param .u64 _ZN3cub18CUB_300001_SM_10006detail10merge_sort30DeviceMergeSortPartitionKernelIN6thrust24THRUST_300001_SM_1000_NS6detail15normal_iteratorINS5_10device_ptrI7elementEEEEmN4cuda3std3__44lessIS9_EES9_EEvbT_PT2_T0_SK_PSK_T1_SK_i_param_4,
	.param .u64 .ptr .align 1 _ZN3cub18CUB_300001_SM_10006detail10merge_sort30DeviceMergeSortPartitionKernelIN6thrust24THRUST_300001_SM_1000_NS6detail15normal_iteratorINS5_10device_ptrI7elementEEEEmN4cuda3std3__44lessIS9_EES9_EEvbT_PT2_T0_SK_PSK_T1_SK_i_param_5,
	.param .align 1 .b8 _ZN3cub18CUB_300001_SM_10006detail10merge_sort30DeviceMergeSortPartitionKernelIN6thrust24THRUST_300001_SM_1000_NS6detail15normal_iteratorINS5_10device_ptrI7elementEEEEmN4cuda3std3__44lessIS9_EES9_EEvbT_PT2_T0_SK_PSK_T1_SK_i_param_6[1],
	.param .u64 _ZN3cub18CUB_300001_SM_10006detail10merge_sort30DeviceMergeSortPartitionKernelIN6thrust24THRUST_300001_SM_1000_NS6detail15normal_iteratorINS5_10device_ptrI7elementEEEEmN4cuda3std3__44lessIS9_EES9_EEvbT_PT2_T0_SK_PSK_T1_SK_i_param_7,
	.param .u32 _ZN3cub18CUB_300001_SM_10006detail10merge_sort30DeviceMergeSortPartitionKernelIN6thrust24THRUST_300001_SM_1000_NS6detail15normal_iteratorINS5_10device_ptrI7elementEEEEmN4cuda3std3__44lessIS9_EES9_EEvbT_PT2_T0_SK_PSK_T1_SK_i_param_8
)
{
	.reg .pred 	%p<10>;
	.reg .b16 	%rs<2>;
	.reg .b32 	%r<6>;
	.reg .b64 	%rd<86>;
	.reg .b64 	%fd<5>;

	ld.param.u64 	%rd27, [_ZN3cub18CUB_300001_SM_10006detail10merge_sort30DeviceMergeSortPartitionKernelIN6thrust24THRUST_300001_SM_1000_NS6detail15normal_iteratorINS5_10device_ptrI7elementEEEEmN4cuda3std3__44lessIS9_EES9_EEvbT_PT2_T0_SK_PSK_T1_SK_i_param_1];
	ld.param.s8 	%rs1, [_ZN3cub18CUB_300001_SM_10006detail10merge_sort30DeviceMergeSortPartitionKernelIN6thrust24THRUST_300001_SM_1000_NS6detail15normal_iteratorINS5_10device_ptrI7elementEEEEmN4cuda3std3__44lessIS9_EES9_EEvbT_PT2_T0_SK_PSK_T1_SK_i_param_0];
	ld.param.u64 	%rd28, [_ZN3cub18CUB_300001_SM_10006detail10merge_sort30DeviceMergeSortPartitionKernelIN6thrust24THRUST_300001_SM_1000_NS6detail15normal_iteratorINS5_10device_ptrI7elementEEEEmN4cuda3std3__44lessIS9_EES9_EEvbT_PT2_T0_SK_PSK_T1_SK_i_param_2];
	ld.param.u64 	%rd29, [_ZN3cub18CUB_300001_SM_10006detail10merge_sort30DeviceMergeSortPartitionKernelIN6thrust24THRUST_300001_SM_1000_NS6detail15normal_iteratorINS5_10device_ptrI7elementEEEEmN4cuda3std3__44lessIS9_EES9_EEvbT_PT2_T0_SK_PSK_T1_SK_i_param_3];
	ld.param.u64 	%rd30, [_ZN3cub18CUB_300001_SM_10006detail10merge_sort30DeviceMergeSortPartitionKernelIN6thrust24THRUST_300001_SM_1000_NS6detail15normal_iteratorINS5_10device_ptrI7elementEEEEmN4cuda3std3__44lessIS9_EES9_EEvbT_PT2_T0_SK_PSK_T1_SK_i_param_4];
	ld.param.u64 	%rd32, [_ZN3cub18CUB_300001_SM_10006detail10merge_sort30DeviceMergeSortPartitionKernelIN6thrust24THRUST_300001_SM_1000_NS6detail15normal_iteratorINS5_10device_ptrI7elementEEEEmN4cuda3std3__44lessIS9_EES9_EEvbT_PT2_T0_SK_PSK_T1_SK_i_param_5];
	ld.param.u64 	%rd31, [_ZN3cub18CUB_300001_SM_10006detail10merge_sort30DeviceMergeSortPartitionKernelIN6thrust24THRUST_300001_SM_1000_NS6detail15normal_iteratorINS5_10device_ptrI7elementEEEEmN4cuda3std3__44lessIS9_EES9_EEvbT_PT2_T0_SK_PSK_T1_SK_i_param_7];
	ld.param.u32 	%r1, [_ZN3cub18CUB_300001_SM_10006detail10merge_sort30DeviceMergeSortPartitionKernelIN6thrust24THRUST_300001_SM_1000_NS6detail15normal_iteratorINS5_10device_ptrI7elementEEEEmN4cuda3std3__44lessIS9_EES9_EEvbT_PT2_T0_SK_PSK_T1_SK_i_param_8];
	cvta.to.global.u64 	%rd1, %rd32;
	mov.u32 	%r2, %ntid.x;
	mov.u32 	%r3, %ctaid.x;
	mov.u32 	%r4, %tid.x;
	mad.lo.s32 	%r5, %r2, %r3, %r4;
	cvt.u64.u32 	%rd2, %r5;
	setp.le.u64 	%p1, %rd30, %rd2;
	@%p1 bra 	$L__BB5_11;
	shr.u64 	%rd33, %rd31, 1;
	add.s64 	%rd4, %rd31, 4294967295;
	neg.s64 	%rd34, %rd31;
	and.b64  	%rd35, %rd34, %rd2;
	cvt.s64.s32 	%rd5, %r1;
	mul.lo.s64 	%rd36, %rd35, %rd5;
	mul.lo.s64 	%rd37, %rd33, %rd5;
	min.u64 	%rd6, %rd36, %rd29;
	not.b64 	%rd38, %rd36;
	min.u64 	%rd39, %rd37, %rd38;
	add.s64 	%rd40, %rd39, %rd36;
	min.u64 	%rd7, %rd40, %rd29;
	not.b64 	%rd41, %rd7;
	min.u64 	%rd42, %rd37, %rd41;
	add.s64 	%rd43, %rd42, %rd7;
	min.u64 	%rd8, %rd43, %rd29;
	// begin inline asm
	griddepcontrol.wait;
	// end inline asm
	add.s64 	%rd44, %rd2, 1;
	setp.ne.s64 	%p2, %rd44, %rd30;
	@%p2 bra 	$L__BB5_3;
	shl.b64 	%rd79, %rd2, 3;
	add.s64 	%rd80, %rd1, %rd79;
	st.global.u64 	[%rd80], %rd7;
	bra.uni 	$L__BB5_11;
$L__BB5_3:
	sub.s64 	%rd45, %rd8, %rd6;
	and.b64  	%rd46, %rd4, %rd2;
	mul.lo.s64 	%rd47, %rd46, %rd5;
	min.u64 	%rd9, %rd47, %rd45;
	setp.eq.s16 	%p3, %rs1, 0;
	@%p3 bra 	$L__BB5_7;
	sub.s64 	%rd48, %rd7, %rd6;
	sub.s64 	%rd49, %rd8, %rd7;
	max.u64 	%rd50, %rd9, %rd49;
	sub.s64 	%rd85, %rd50, %rd49;
	min.u64 	%rd81, %rd48, %rd9;
	setp.ge.u64 	%p4, %rd85, %rd81;
	@%p4 bra 	$L__BB5_10;
	cvta.to.global.u64 	%rd12, %rd27;
	add.s64 	%rd13, %rd9, %rd7;
$L__BB5_6:
	sub.s64 	%rd51, %rd81, %rd85;
	shr.u64 	%rd52, %rd51, 1;
	add.s64 	%rd53, %rd52, %rd85;
	add.s64 	%rd54, %rd53, %rd6;
	shl.b64 	%rd55, %rd54, 4;
	add.s64 	%rd56, %rd12, %rd55;
	ld.global.f64 	%fd1, [%rd56+8];
	not.b64 	%rd57, %rd53;
	add.s64 	%rd58, %rd13, %rd57;
	shl.b64 	%rd59, %rd58, 4;
	add.s64 	%rd60, %rd12, %rd59;
	ld.global.f64 	%fd2, [%rd60+8];
	setp.geu.f64 	%p5, %fd2, %fd1;
	add.s64 	%rd61, %rd53, 1;
	selp.b64 	%rd85, %rd61, %rd85, %p5;
	selp.b64 	%rd81, %rd81, %rd53, %p5;
	setp.lt.u64 	%p6, %rd85, %rd81;
	@%p6 bra 	$L__BB5_6;
	bra.uni 	$L__BB5_10;
$L__BB5_7:
	sub.s64 	%rd62, %rd7, %rd6;
	sub.s64 	%rd63, %rd8, %rd7;
	max.u64 	%rd64, %rd9, %rd63;
	sub.s64 	%rd85, %rd64, %rd63;
	min.u64 	%rd83, %rd62, %rd9;
	setp.ge.u64 	%p7, %rd85, %rd83;
	@%p7 bra 	$L__BB5_10;
	cvta.to.global.u64 	%rd20, %rd28;
	add.s64 	%rd21, %rd9, %rd7;
$L__BB5_9:
	sub.s64 	%rd65, %rd83, %rd85;
	shr.u64 	%rd66, %rd65, 1;
	add.s64 	%rd67, %rd66, %rd85;
	add.s64 	%rd68, %rd67, %rd6;
	shl.b64 	%rd69, %rd68, 4;
	add.s64 	%rd70, %rd20, %rd69;
	ld.global.f64 	%fd3, [%rd70+8];
	not.b64 	%rd71, %rd67;
	add.s64 	%rd72, %rd21, %rd71;
	shl.b64 	%rd73, %rd72, 4;
	add.s64 	%rd74, %rd20, %rd73;
	ld.global.f64 	%fd4, [%rd74+8];
	setp.geu.f64 	%p8, %fd4, %fd3;
	add.s64 	%rd75, %rd67, 1;
	selp.b64 	%rd85, %rd75, %rd85, %p8;
	selp.b64 	%rd83, %rd83, %rd67, %p8;
	setp.lt.u64 	%p9, %rd85, %rd83;
	@%p9 bra 	$L__BB5_9;
$L__BB5_10:
	add.s64 	%rd76, %rd85, %rd6;
	shl.b64 	%rd77, %rd2, 3;
	add.s64 	%rd78, %rd1, %rd77;
	st.global.u64 	[%rd78], %rd76;
$L__BB5_11:
	ret;

}
	// .globl	_ZN3cub18CUB_300001_SM_10006detail10merge_sort26DeviceMergeSortMergeKernelINS2_10policy_hubIN6thrust24THRUST_300001_SM_1000_NS6detail15normal_iteratorINS6_10device_ptrI7elementEEEEE9Policy600ESC_PNS0_8NullTypeESC_SG_mN4cuda3std3__44lessISA_EESA_SF_EEvbT2_T3_T4_PT6_PT7_T5_PSO_SO_NS1_7vsmem_tE
.visible .entry _ZN3cub18CUB_300001_SM_10006detail10merge_sort26DeviceMergeSortMergeKernelINS2_10policy_hubIN6thrust24THRUST_300001_SM_1000_NS6detail15normal_iteratorINS6_10device_ptrI7elementEEEEE9Policy600ESC_PNS0_8NullTypeESC_SG_mN4cuda3std3__44lessISA_EESA_SF_EEvbT2_T3_T4_PT6_PT7_T5_PSO_SO_NS1_7vsmem_tE(
	.param .u8 _ZN3cub18CUB_300001_SM_10006detail10merge_sort26DeviceMergeSortMergeKernelINS2_10policy_hubIN6thrust24THRUST_300001_SM_1000_NS6detail15normal_iteratorINS6_10device_ptrI7elementEEEEE9Policy600ESC_PNS0_8NullTypeESC_SG_mN4cuda3std3__44lessISA_EESA_SF_EEvbT2_T3_T4_PT6_PT7_T5_PSO_SO_NS1_7vsmem_tE_param_0,
	.param .align 8 .b8 _ZN3cub18CUB_300001_SM_10006detail10merge_sort26DeviceMergeSortMergeKernelINS2_10policy_hubIN6thrust24THRUST_300001_SM_1000_NS6detail15normal_iteratorINS6_10device_ptrI7elementEEEEE9Policy600ESC_PNS0_8NullTypeESC_SG_mN4cuda3std3__44lessISA_EESA_SF_EEvbT2_T3_T4_PT6_PT7_T5_PSO_SO_NS1_7vsmem_tE_param_1[8],
	.param .u64 .ptr .align 1 _ZN3cub18CUB_300001_SM_10006detail10merge_sort26DeviceMergeSortMergeKernelINS2_10policy_hubIN6thrust24THRUST_300001_SM_1000_NS6detail15normal_iteratorINS6_10device_ptrI7elementEEEEE9Policy600ESC_PNS0_8NullTypeESC_SG_mN4cuda3std3__44lessISA_EESA_SF_EEvbT2_T3_T4_PT6_PT7_T5_PSO_SO_NS1_7vsmem_tE_param_2,
	.param .u64 _ZN3cub18CUB_300001_SM_10006detail10merge_sort26DeviceMergeSortMergeKernelINS2_10policy_hubIN6thrust24THRUST_300001_SM_1000_NS6detail15normal_iteratorINS6_10device_ptrI7elementEEEEE9Policy600ESC_PNS0_8NullTypeESC_SG_mN4cuda3std3__44lessISA_EESA_SF_EEvbT2_T3_T4_PT6_PT7_T5_PSO_SO_NS1_7vsmem_tE_param_3,
	.param .u64 .ptr .align 1 _ZN3cub18CUB_300001_SM_10006detail10merge_sort26DeviceMergeSortMergeKernelINS2_10policy_hubIN6thrust24THRUST_300001_SM_1000_NS6detail15normal_iteratorINS6_10device_ptrI7elementEEEEE9Policy600ESC_PNS0_8NullTypeESC_SG_mN4cuda3std3__44lessISA_EESA_SF_EEvbT2_T3_T4_PT6_PT7_T5_PSO_SO_NS1_7vsmem_tE_param_4,
	.param .u64 .ptr .align 1 _ZN3cub18CUB_300001_SM_10006detail10merge_sort26DeviceMergeSortMergeKernelINS2_10policy_hubIN6thrust24THRUST_300001_SM_1000_NS6detail15normal_iteratorINS6_10device_ptrI7elementEEEEE9Policy600ESC_PNS0_8NullTypeESC_SG_mN4cuda3std3__44lessISA_EESA_SF_EEvbT2_T3_T4_PT6_PT7_T5_PSO_SO_NS1_7vsmem_tE_param_5,
	.param .align 1 .b8 _ZN3cub18CUB_300001_SM_10006detail10merge_sort26DeviceMergeSortMergeKernelINS2_10policy_hubIN6thrust24THRUST_300001_SM_1000_NS6detail15normal_iteratorINS6_10device_ptrI7elementEEEEE9Policy600ESC_PNS0_8NullTypeESC_SG_mN4cuda3std3__44lessISA_EESA_SF_EEvbT2_T3_T4_PT6_PT7_T5_PSO_SO_NS1_7vsmem_tE_param_6[1],
	.param .u64 .ptr .align 1 _ZN3cub18CUB_300001_SM_10006detail10merge_sort26DeviceMergeSortMergeKernelINS2_10policy_hubIN6thrust24THRUST_300001_SM_1000_NS6detail15normal_iteratorINS6_10device_ptrI7elementEEEEE9Policy600ESC_PNS0_8NullTypeESC_SG_mN4cuda3std3__44lessISA_EESA_SF_EEvbT2_T3_T4_PT6_PT7_T5_PSO_SO_NS1_7vsmem_tE_param_7,
	.param .u64 _ZN3cub18CUB_300001_SM_10006detail10merge_sort26DeviceMergeSortMergeKernelINS2_10policy_hubIN6thrust24THRUST_300001_SM_1000_NS6detail15normal_iteratorINS6_10device_ptrI7elementEEEEE9Policy600ESC_PNS0_8NullTypeESC_SG_mN4cuda3std3__44lessISA_EESA_SF_EEvbT2_T3_T4_PT6_PT7_T5_PSO_SO_NS1_7vsmem_tE_param_8,
	.param .align 8 .b8 _ZN3cub18CUB_300001_SM_10006detail10merge_sort26DeviceMergeSortMergeKernelINS2_10policy_hubIN6thrust24THRUST_300001_SM_1000_NS6detail15normal_iteratorINS6_10device_ptrI7elementEEEEE9Policy600ESC_PNS0_8NullTypeESC_SG_mN4cuda3std3__44lessISA_EESA_SF_EEvbT2_T3_T4_PT6_PT7_T5_PSO_SO_NS1_7vsmem_tE_param_9[8]
)
.maxntid 256
{
	.reg .pred 	%p<114>;
	.reg .b16 	%rs<6>;
	.reg .b32 	%r<472>;
	.reg .b32 	%f<49>;
	.reg .b64 	%rd<137>;
	.reg .b64 	%fd<149>;
	// demoted variable
	.shared .align 16 .b8 _ZZN3cub18CUB_300001_SM_10006detail10merge_sort26DeviceMergeSortMergeKernelINS2_10policy_hubIN6thrust24THRUST_300001_SM_1000_NS6detail15normal_iteratorINS6_10device_ptrI7elementEEEEE9Policy600ESC_PNS0_8NullTypeESC_SG_mN4cuda3std3__44lessISA_EESA_SF_EEvbT2_T3_T4_PT6_PT7_T5_PSO_SO_NS1_7vsmem_tEE19static_temp_storage[16400];
	ld.param.u64 	%rd26, [_ZN3cub18CUB_300001_SM_10006detail10merge_sort26DeviceMergeSortMergeKernelINS2_10policy_hubIN6thrust24THRUST_300001_SM_1000_NS6detail15normal_iteratorINS6_10device_ptrI7elementEEEEE9Policy600ESC_PNS0_8NullTypeESC_SG_mN4cuda3std3__44lessISA_EESA_SF_EEvbT2_T3_T4_PT6_PT7_T5_PSO_SO_NS1_7vsmem_tE_param_1];
	cvta.to.global.u64 	%rd1, %rd26;
	mov.u32 	%r216, %ctaid.x;
	mov.u32 	%r217, %nctaid.x;
	cvt.u64.u32 	%rd2, %r216;
	mul.wide.u32 	%rd3, %r216, 1024;
	mov.u32 	%r1, %tid.x;
	add.s32 	%r218, %r217, -1;
	setp.ge.u32 	%p17, %r216, %r218;
	@%p17 bra 	$L__BB6_48;
	ld.param.u64 	%rd136, [_ZN3cub18CUB_300001_SM_10006detail10merge_sort26DeviceMergeSortMergeKernelINS2_10policy_hubIN6thrust24THRUST_300001_SM_1000_NS6detail15normal_iteratorINS6_10device_ptrI7elementEEEEE9Policy600ESC_PNS0_8NullTypeESC_SG_mN4cuda3std3__44lessISA_EESA_SF_EEvbT2_T3_T4_PT6_PT7_T5_PSO_SO_NS1_7vsmem_tE_param_8];
	ld.param.u64 	%rd134, [_ZN3cub18CUB_300001_SM_10006detail10merge_sort26DeviceMergeSortMergeKernelINS2_10policy_hubIN6thrust24THRUST_300001_SM_1000_NS6detail15normal_iteratorINS6_10device_ptrI7elementEEEEE9Policy600ESC_PNS0_8NullTypeESC_SG_mN4cuda3std3__44lessISA_EESA_SF_EEvbT2_T3_T4_PT6_PT7_T5_PSO_SO_NS1_7vsmem_tE_param_7];
	ld.param.u64 	%rd128, [_ZN3cub18CUB_300001_SM_10006detail10merge_sort26DeviceMergeSortMergeKernelINS2_10policy_hubIN6thrust24THRUST_300001_SM_1000_NS6detail15normal_iteratorINS6_10device_ptrI7elementEEEEE9Policy600ESC_PNS0_8NullTypeESC_SG_mN4cuda3std3__44lessISA_EESA_SF_EEvbT2_T3_T4_PT6_PT7_T5_PSO_SO_NS1_7vsmem_tE_param_3];
	ld.param.s8 	%rs4, [_ZN3cub18CUB_300001_SM_10006detail10merge_sort26DeviceMergeSortMergeKernelINS2_10policy_hubIN6thrust24THRUST_300001_SM_1000_NS6detail15normal_iteratorINS6_10device_ptrI7elementEEEEE9Policy600ESC_PNS0_8NullTypeESC_SG_mN4cuda3std3__44lessISA_EESA_SF_EEvbT2_T3_T4_PT6_PT7_T5_PSO_SO_NS1_7vsmem_tE_param_0];
	cvta.to.global.u64 	%rd76, %rd134;
	shl.b64 	%rd77, %rd2, 3;
	add.s64 	%rd78, %rd76, %rd77;
	ld.global.u64 	%rd4, [%rd78];
	ld.global.u64 	%rd79, [%rd78+8];
	neg.s64 	%rd80, %rd136;
	and.b64  	%rd81, %rd80, %rd2;
	shl.b64 	%rd5, %rd81, 10;
	shl.b64 	%rd82, %rd136, 9;
	and.b64  	%rd6, %rd82, -1024;
	sub.s64 	%rd83, %rd2, %rd81;
	shl.b64 	%rd84, %rd83, 10;
	sub.s64 	%rd85, %rd4, %rd5;
	sub.s64 	%rd86, %rd79, %rd5;
	sub.s64 	%rd87, %rd128, %rd5;
	max.u64 	%rd88, %rd87, %rd6;
	sub.s64 	%rd89, %rd88, %rd6;
	sub.s64 	%rd90, %rd84, %rd85;
	min.u64 	%rd7, %rd90, %rd89;
	setp.eq.s64 	%p71, %rd83, -1;
	selp.b64 	%rd91, 1023, 1024, %p71;
	add.s64 	%rd92, %rd91, %rd84;
	sub.s64 	%rd93, %rd92, %rd86;
	or.b64  	%rd94, %rd80, %rd2;
	setp.eq.s64 	%p72, %rd94, -1;
	min.u64 	%rd95, %rd6, %rd87;
	selp.b64 	%rd96, %rd95, %rd86, %p72;
	selp.b64 	%rd97, %rd6, %rd93, %p72;
	min.u64 	%rd98, %rd97, %rd89;
	cvt.u32.u64 	%r311, %rd85;
	cvt.u32.u64 	%r312, %rd96;
	sub.s32 	%r2, %r312, %r311;
	cvt.u32.u64 	%r313, %rd98;
	cvt.u32.u64 	%r314, %rd7;
	sub.s32 	%r3, %r313, %r314;
	// begin inline asm
	griddepcontrol.wait;
	// end inline asm
	setp.eq.s16 	%p73, %rs4, 0;
	@%p73 bra 	$L__BB6_14;
	add.s64 	%rd99, %rd5, %rd6;
	add.s64 	%rd100, %rd99, %rd7;
	setp.ge.s32 	%p74, %r1, %r2;
	cvt.u64.u32 	%rd101, %r1;
	add.s64 	%rd102, %rd4, %rd101;
	shl.b64 	%rd103, %rd102, 4;
	add.s64 	%rd8, %rd1, %rd103;
	sub.s32 	%r315, %r1, %r2;
	cvt.s64.s32 	%rd104, %r315;
	add.s64 	%rd105, %rd100, %rd104;
	shl.b64 	%rd106, %rd105, 4;
	add.s64 	%rd9, %rd1, %rd106;
	@%p74 bra 	$L__BB6_4;
	ld.global.v2.u32 	{%r433, %r432}, [%rd8];
	ld.global.f64 	%fd126, [%rd8+8];
	bra.uni 	$L__BB6_5;
$L__BB6_4:
	ld.global.v2.u32 	{%r433, %r432}, [%rd9];
	ld.global.f64 	%fd126, [%rd9+8];
$L__BB6_5:
	add.s32 	%r316, %r1, 256;
	setp.lt.s32 	%p75, %r316, %r2;
	@%p75 bra 	$L__BB6_7;
	ld.global.v2.u32 	{%r431, %r430}, [%rd9+4096];
	ld.global.f64 	%fd125, [%rd9+4104];
	bra.uni 	$L__BB6_8;
$L__BB6_7:
	ld.global.v2.u32 	{%r431, %r430}, [%rd8+4096];
	ld.global.f64 	%fd125, [%rd8+4104];
$L__BB6_8:
	add.s32 	%r317, %r1, 512;
	setp.lt.s32 	%p76, %r317, %r2;
	@%p76 bra 	$L__BB6_10;
	ld.global.v2.u32 	{%r429, %r428}, [%rd9+8192];
	ld.global.f64 	%fd124, [%rd9+8200];
	bra.uni 	$L__BB6_11;
$L__BB6_10:
	ld.global.v2.u32 	{%r429, %r428}, [%rd8+8192];
	ld.global.f64 	%fd124, [%rd8+8200];
$L__BB6_11:
	add.s32 	%r318, %r1, 768;
	setp.lt.s32 	%p77, %r318, %r2;
	@%p77 bra 	$L__BB6_13;
	ld.global.v2.u32 	{%r427, %r426}, [%rd9+12288];
	ld.global.f64 	%fd123, [%rd9+12296];
	bra.uni 	$L__BB6_26;
$L__BB6_13:
	ld.global.v2.u32 	{%r427, %r426}, [%rd8+12288];
	ld.global.f64 	%fd123, [%rd8+12296];
	bra.uni 	$L__BB6_26;
$L__BB6_14:
	ld.param.u64 	%rd131, [_ZN3cub18CUB_300001_SM_10006detail10merge_sort26DeviceMergeSortMergeKernelINS2_10policy_hubIN6thrust24THRUST_300001_SM_1000_NS6detail15normal_iteratorINS6_10device_ptrI7elementEEEEE9Policy600ESC_PNS0_8NullTypeESC_SG_mN4cuda3std3__44lessISA_EESA_SF_EEvbT2_T3_T4_PT6_PT7_T5_PSO_SO_NS1_7vsmem_tE_param_4];
	add.s64 	%rd107, %rd5, %rd6;
	add.s64 	%rd108, %rd107, %rd7;
	setp.ge.s32 	%p78, %r1, %r2;
	cvt.u64.u32 	%rd109, %r1;
	add.s64 	%rd110, %rd4, %rd109;
	cvta.to.global.u64 	%rd111, %rd131;
	shl.b64 	%rd112, %rd110, 4;
	add.s64 	%rd10, %rd111, %rd112;
	sub.s32 	%r319, %r1, %r2;
	cvt.s64.s32 	%rd113, %r319;
	add.s64 	%rd114, %rd108, %rd113;
	shl.b64 	%rd115, %rd114, 4;
	add.s64 	%rd11, %rd111, %rd115;
	@%p78 bra 	$L__BB6_16;
	ld.global.v2.u32 	{%r433, %r432}, [%rd10];
	ld.global.f64 	%fd126, [%rd10+8];
	bra.uni 	$L__BB6_17;
$L__BB6_16:
	ld.global.v2.u32 	{%r433, %r432}, [%rd11];
	ld.global.f64 	%fd126, [%rd11+8];
$L__BB6_17:
	add.s32 	%r320, %r1, 256;
	setp.lt.s32 	%p79, %r320, %r2;
	@%p79 bra 	$L__BB6_19;
	ld.global.v2.u32 	{%r431, %r430}, [%rd11+4096];
	ld.global.f64 	%fd125, [%rd11+4104];
	bra.uni 	$L__BB6_20;
$L__BB6_19:
	ld.global.v2.u32 	{%r431, %r430}, [%rd10+4096];
	ld.global.f64 	%fd125, [%rd10+4104];
$L__BB6_20:
	add.s32 	%r321, %r1, 512;
	setp.lt.s32 	%p80, %r321, %r2;
	@%p80 bra 	$L__BB6_22;
	ld.global.v2.u32 	{%r429, %r428}, [%rd11+8192];
	ld.global.f64 	%fd124, [%rd11+8200];
	bra.uni 	$L__BB6_23;
$L__BB6_22:
	ld.global.v2.u32 	{%r429, %r428}, [%rd10+8192];
	ld.global.f64 	%fd124, [%rd10+8200];
$L__BB6_23:
	add.s32 	%r322, %r1, 768;
	setp.lt.s32 	%p81, %r322, %r2;
	@%p81 bra 	$L__BB6_25;
	ld.global.v2.u32 	{%r427, %r426}, [%rd11+12288];
	ld.global.f64 	%fd123, [%rd11+12296];
	bra.uni 	$L__BB6_26;
$L__BB6_25:
	ld.global.v2.u32 	{%r427, %r426}, [%rd10+12288];
	ld.global.f64 	%fd123, [%rd10+12296];
$L__BB6_26:
	shl.b32 	%r323, %r1, 4;
	mov.u32 	%r324, _ZZN3cub18CUB_300001_SM_10006detail10merge_sort26DeviceMergeSortMergeKernelINS2_10policy_hubIN6thrust24THRUST_300001_SM_1000_NS6detail15normal_iteratorINS6_10device_ptrI7elementEEEEE9Policy600ESC_PNS0_8NullTypeESC_SG_mN4cuda3std3__44lessISA_EESA_SF_EEvbT2_T3_T4_PT6_PT7_T5_PSO_SO_NS1_7vsmem_tEE19static_temp_storage;
	add.s32 	%r325, %r324, %r323;
	st.shared.v2.u32 	[%r325], {%r433, %r432};
	st.shared.f64 	[%r325+8], %fd126;
	st.shared.v2.u32 	[%r325+4096], {%r431, %r430};
	st.shared.f64 	[%r325+4104], %fd125;
	st.shared.v2.u32 	[%r325+8192], {%r429, %r428};
	st.shared.f64 	[%r325+8200], %fd124;
	st.shared.v2.u32 	[%r325+12288], {%r427, %r426};
	st.shared.f64 	[%r325+12296], %fd123;
	bar.sync 	0;
	// begin inline asm
	griddepcontrol.launch_dependents;
	// end inline asm
	add.s32 	%r56, %r3, %r2;
	shl.b32 	%r57, %r1, 2;
	min.s32 	%r58, %r57, %r56;
	shl.b32 	%r326, %r2, 4;
	add.s32 	%r59, %r324, %r326;
	setp.lt.s32 	%p82, %r58, %r3;
	sub.s32 	%r327, %r58, %r3;
	selp.b32 	%r436, 0, %r327, %p82;
	min.s32 	%r434, %r58, %r2;
	setp.ge.s32 	%p83, %r436, %r434;
	@%p83 bra 	$L__BB6_28;
$L__BB6_27:
	sub.s32 	%r328, %r434, %r436;
	shr.u32 	%r329, %r328, 31;
	add.s32 	%r330, %r328, %r329;
	shr.s32 	%r331, %r330, 1;
	add.s32 	%r332, %r331, %r436;
	shl.b32 	%r333, %r332, 4;
	add.s32 	%r335, %r324, %r333;
	ld.shared.f64 	%fd107, [%r335+8];
	not.b32 	%r336, %r332;
	add.s32 	%r337, %r58, %r336;
	shl.b32 	%r338, %r337, 4;
	add.s32 	%r339, %r59, %r338;
	ld.shared.f64 	%fd108, [%r339+8];
	setp.geu.f64 	%p84, %fd108, %fd107;
	add.s32 	%r340, %r332, 1;
	selp.b32 	%r436, %r340, %r436, %p84;
	selp.b32 	%r434, %r434, %r332, %p84;
	setp.lt.s32 	%p85, %r436, %r434;
	@%p85 bra 	$L__BB6_27;
$L__BB6_28:
	sub.s32 	%r341, %r58, %r436;
	add.s32 	%r67, %r341, %r2;
	shl.b32 	%r342, %r341, 4;
	add.s32 	%r68, %r59, %r342;
	ld.shared.f64 	%fd127, [%r68+8];
	ld.shared.v2.u32 	{%r437, %r343}, [%r68];
	mov.b32 	%f37, %r343;
	shl.b32 	%r344, %r436, 4;
	add.s32 	%r70, %r324, %r344;
	ld.shared.f64 	%fd130, [%r70+8];
	ld.shared.v2.u32 	{%r440, %r346}, [%r70];
	mov.b32 	%f40, %r346;
	setp.ge.s32 	%p87, %r67, %r56;
	mov.pred 	%p106, 0;
	@%p87 bra 	$L__BB6_30;
	setp.ge.s32 	%p88, %r436, %r2;
	setp.lt.f64 	%p89, %fd127, %fd130;
	or.pred  	%p106, %p88, %p89;
$L__BB6_30:
	selp.f64 	%fd29, %fd127, %fd130, %p106;
	selp.f32 	%f3, %f37, %f40, %p106;
	selp.b32 	%r72, %r437, %r440, %p106;
	selp.u32 	%r347, 1, 0, %p106;
	add.s32 	%r73, %r67, %r347;
	not.pred 	%p90, %p106;
	selp.u32 	%r348, 1, 0, %p90;
	add.s32 	%r74, %r436, %r348;
	@%p90 bra 	$L__BB6_32;
	ld.shared.v2.u32 	{%r437, %r350}, [%r68+16];
	mov.b32 	%f37, %r350;
	ld.shared.f64 	%fd127, [%r68+24];
	bra.uni 	$L__BB6_33;
$L__BB6_32:
	ld.shared.v2.u32 	{%r440, %r349}, [%r70+16];
	mov.b32 	%f40, %r349;
	ld.shared.f64 	%fd130, [%r70+24];
$L__BB6_33:
	setp.ge.s32 	%p92, %r73, %r56;
	mov.pred 	%p107, 0;
	@%p92 bra 	$L__BB6_35;
	setp.ge.s32 	%p93, %r74, %r2;
	setp.lt.f64 	%p94, %fd127, %fd130;
	or.pred  	%p107, %p93, %p94;
$L__BB6_35:
	selp.f64 	%fd34, %fd127, %fd130, %p107;
	selp.f32 	%f8, %f37, %f40, %p107;
	selp.b32 	%r79, %r437, %r440, %p107;
	selp.u32 	%r351, 1, 0, %p107;
	add.s32 	%r80, %r73, %r351;
	not.pred 	%p95, %p107;
	selp.u32 	%r352, 1, 0, %p95;
	add.s32 	%r81, %r74, %r352;
	@%p107 bra 	$L__BB6_37;
	shl.b32 	%r353, %r81, 4;
	add.s32 	%r355, %r324, %r353;
	ld.shared.v2.u32 	{%r440, %r356}, [%r355];
	mov.b32 	%f40, %r356;
	ld.shared.f64 	%fd130, [%r355+8];
	bra.uni 	$L__BB6_38;
$L__BB6_37:
	shl.b32 	%r357, %r80, 4;
	add.s32 	%r359, %r324, %r357;
	ld.shared.v2.u32 	{%r437, %r360}, [%r359];
	mov.b32 	%f37, %r360;
	ld.shared.f64 	%fd127, [%r359+8];
$L__BB6_38:
	setp.ge.s32 	%p97, %r80, %r56;
	mov.pred 	%p108, 0;
	@%p97 bra 	$L__BB6_40;
	setp.ge.s32 	%p98, %r81, %r2;
	setp.lt.f64 	%p99, %fd127, %fd130;
	or.pred  	%p108, %p98, %p99;
$L__BB6_40:
	selp.f64 	%fd39, %fd127, %fd130, %p108;
	selp.f32 	%f13, %f37, %f40, %p108;
	selp.b32 	%r86, %r437, %r440, %p108;
	selp.u32 	%r361, 1, 0, %p108;
	add.s32 	%r87, %r80, %r361;
	not.pred 	%p100, %p108;
	selp.u32 	%r362, 1, 0, %p100;
	add.s32 	%r88, %r81, %r362;
	@%p108 bra 	$L__BB6_42;
	shl.b32 	%r363, %r88, 4;
	mov.u32 	%r364, _ZZN3cub18CUB_300001_SM_10006detail10merge_sort26DeviceMergeSortMergeKernelINS2_10policy_hubIN6thrust24THRUST_300001_SM_1000_NS6detail15normal_iteratorINS6_10device_ptrI7elementEEEEE9Policy600ESC_PNS0_8NullTypeESC_SG_mN4cuda3std3__44lessISA_EESA_SF_EEvbT2_T3_T4_PT6_PT7_T5_PSO_SO_NS1_7vsmem_tEE19static_temp_storage;
	add.s32 	%r365, %r364, %r363;
	ld.shared.v2.u32 	{%r440, %r366}, [%r365];
	mov.b32 	%f40, %r366;
	ld.shared.f64 	%fd130, [%r365+8];
	bra.uni 	$L__BB6_43;
$L__BB6_42:
	shl.b32 	%r367, %r87, 4;
	mov.u32 	%r368, _ZZN3cub18CUB_300001_SM_10006detail10merge_sort26DeviceMergeSortMergeKernelINS2_10policy_hubIN6thrust24THRUST_300001_SM_1000_NS6detail15normal_iteratorINS6_10device_ptrI7elementEEEEE9Policy600ESC_PNS0_8NullTypeESC_SG_mN4cuda3std3__44lessISA_EESA_SF_EEvbT2_T3_T4_PT6_PT7_T5_PSO_SO_NS1_7vsmem_tEE19static_temp_storage;
	add.s32 	%r369, %r368, %r367;
	ld.shared.v2.u32 	{%r437, %r370}, [%r369];
	mov.b32 	%f37, %r370;
	ld.shared.f64 	%fd127, [%r369+8];
$L__BB6_43:
	setp.ge.s32 	%p102, %r87, %r56;
	mov.pred 	%p109, 0;
	@%p102 bra 	$L__BB6_45;
	setp.ge.s32 	%p103, %r88, %r2;
	setp.lt.f64 	%p104, %fd127, %fd130;
	or.pred  	%p109, %p103, %p104;
$L__BB6_45:
	ld.param.s8 	%rs5, [_ZN3cub18CUB_300001_SM_10006detail10merge_sort26DeviceMergeSortMergeKernelINS2_10policy_hubIN6thrust24THRUST_300001_SM_1000_NS6detail15normal_iteratorINS6_10device_ptrI7elementEEEEE9Policy600ESC_PNS0_8NullTypeESC_SG_mN4cuda3std3__44lessISA_EESA_SF_EEvbT2_T3_T4_PT6_PT7_T5_PSO_SO_NS1_7vsmem_tE_param_0];
	setp.eq.s16 	%p105, %rs5, 0;
	selp.f64 	%fd44, %fd127, %fd130, %p109;
	selp.f32 	%f18, %f37, %f40, %p109;
	selp.b32 	%r93, %r437, %r440, %p109;
	bar.sync 	0;
	@%p105 bra 	$L__BB6_47;
	ld.param.u64 	%rd132, [_ZN3cub18CUB_300001_SM_10006detail10merge_sort26DeviceMergeSortMergeKernelINS2_10policy_hubIN6thrust24THRUST_300001_SM_1000_NS6detail15normal_iteratorINS6_10device_ptrI7elementEEEEE9Policy600ESC_PNS0_8NullTypeESC_SG_mN4cuda3std3__44lessISA_EESA_SF_EEvbT2_T3_T4_PT6_PT7_T5_PSO_SO_NS1_7vsmem_tE_param_4];
	// begin inline asm
	mov.u32 %r371, %laneid;
	// end inline asm
	and.b32  	%r372, %r57, 3968;
	shl.b32 	%r373, %r371, 2;
	add.s32 	%r374, %r373, %r372;
	shl.b32 	%r375, %r374, 4;
	mov.u32 	%r376, _ZZN3cub18CUB_300001_SM_10006detail10merge_sort26DeviceMergeSortMergeKernelINS2_10policy_hubIN6thrust24THRUST_300001_SM_1000_NS6detail15normal_iteratorINS6_10device_ptrI7elementEEEEE9Policy600ESC_PNS0_8NullTypeESC_SG_mN4cuda3std3__44lessISA_EESA_SF_EEvbT2_T3_T4_PT6_PT7_T5_PSO_SO_NS1_7vsmem_tEE19static_temp_storage;
	add.s32 	%r377, %r376, %r375;
	mov.b32 	%r378, %f3;
	st.shared.v2.u32 	[%r377], {%r72, %r378};
	st.shared.f64 	[%r377+8], %fd29;
	mov.b32 	%r379, %f8;
	st.shared.v2.u32 	[%r377+16], {%r79, %r379};
	st.shared.f64 	[%r377+24], %fd34;
	mov.b32 	%r380, %f13;
	st.shared.v2.u32 	[%r377+32], {%r86, %r380};
	st.shared.f64 	[%r377+40], %fd39;
	mov.b32 	%r381, %f18;
	st.shared.v2.u32 	[%r377+48], {%r93, %r381};
	st.shared.f64 	[%r377+56], %fd44;
	bar.warp.sync 	-1;
	mad.lo.s32 	%r382, %r371, -48, %r377;
	ld.shared.v2.u32 	{%r383, %r384}, [%r382];
	ld.shared.f64 	%fd109, [%r382+8];
	ld.shared.v2.u32 	{%r385, %r386}, [%r382+512];
	ld.shared.f64 	%fd110, [%r382+520];
	ld.shared.v2.u32 	{%r387, %r388}, [%r382+1024];
	ld.shared.f64 	%fd111, [%r382+1032];
	ld.shared.v2.u32 	{%r389, %r390}, [%r382+1536];
	ld.shared.f64 	%fd112, [%r382+1544];
	and.b32  	%r391, %r1, 31;
	or.b32  	%r392, %r372, %r391;
	cvt.u64.u32 	%rd116, %r392;
	add.s64 	%rd117, %rd3, %rd116;
	cvta.to.global.u64 	%rd118, %rd132;
	shl.b64 	%rd119, %rd117, 4;
	add.s64 	%rd120, %rd118, %rd119;
	st.global.v2.u32 	[%rd120], {%r383, %r384};
	st.global.f64 	[%rd120+8], %fd109;
	st.global.v2.u32 	[%rd120+512], {%r385, %r386};
	st.global.f64 	[%rd120+520], %fd110;
	st.global.v2.u32 	[%rd120+1024], {%r387, %r388};
	st.global.f64 	[%rd120+1032], %fd111;
	st.global.v2.u32 	[%rd120+1536], {%r389, %r390};
	st.global.f64 	[%rd120+1544], %fd112;
	bra.uni 	$L__BB6_121;
$L__BB6_47:
	// begin inline asm
	mov.u32 %r393, %laneid;
	// end inline asm
	and.b32  	%r394, %r57, 3968;
	shl.b32 	%r395, %r393, 2;
	add.s32 	%r396, %r395, %r394;
	shl.b32 	%r397, %r396, 4;
	mov.u32 	%r398, _ZZN3cub18CUB_300001_SM_10006detail10merge_sort26DeviceMergeSortMergeKernelINS2_10policy_hubIN6thrust24THRUST_300001_SM_1000_NS6detail15normal_iteratorINS6_10device_ptrI7elementEEEEE9Policy600ESC_PNS0_8NullTypeESC_SG_mN4cuda3std3__44lessISA_EESA_SF_EEvbT2_T3_T4_PT6_PT7_T5_PSO_SO_NS1_7vsmem_tEE19static_temp_storage;
	add.s32 	%r399, %r398, %r397;
	mov.b32 	%r400, %f3;
	st.shared.v2.u32 	[%r399], {%r72, %r400};
	st.shared.f64 	[%r399+8], %fd29;
	mov.b32 	%r401, %f8;
	st.shared.v2.u32 	[%r399+16], {%r79, %r401};
	st.shared.f64 	[%r399+24], %fd34;
	mov.b32 	%r402, %f13;
	st.shared.v2.u32 	[%r399+32], {%r86, %r402};
	st.shared.f64 	[%r399+40], %fd39;
	mov.b32 	%r403, %f18;
	st.shared.v2.u32 	[%r399+48], {%r93, %r403};
	st.shared.f64 	[%r399+56], %fd44;
	bar.warp.sync 	-1;
	mad.lo.s32 	%r404, %r393, -48, %r399;
	ld.shared.v2.u32 	{%r405, %r406}, [%r404];
	ld.shared.f64 	%fd113, [%r404+8];
	ld.shared.v2.u32 	{%r407, %r408}, [%r404+512];
	ld.shared.f64 	%fd114, [%r404+520];
	ld.shared.v2.u32 	{%r409, %r410}, [%r404+1024];
	ld.shared.f64 	%fd115, [%r404+1032];
	ld.shared.v2.u32 	{%r411, %r412}, [%r404+1536];
	ld.shared.f64 	%fd116, [%r404+1544];
	and.b32  	%r413, %r1, 31;
	cvt.u64.u32 	%rd121, %r394;
	cvt.u64.u32 	%rd122, %r413;
	add.s64 	%rd123, %rd3, %rd122;
	add.s64 	%rd124, %rd123, %rd121;
	shl.b64 	%rd125, %rd124, 4;
	add.s64 	%rd126, %rd1, %rd125;
	st.global.v2.u32 	[%rd126], {%r405, %r406};
	st.global.f64 	[%rd126+8], %fd113;
	st.global.v2.u32 	[%rd126+512], {%r407, %r408};
	st.global.f64 	[%rd126+520], %fd114;
	st.global.v2.u32 	[%rd126+1024], {%r409, %r410};
	st.global.f64 	[%rd126+1032], %fd115;
	st.global.v2.u32 	[%rd126+1536], {%r411, %r412};
	st.global.f64 	[%rd126+1544], %fd116;
	bra.uni 	$L__BB6_121;
$L__BB6_48:
	ld.param.u64 	%rd135, [_ZN3cub18CUB_300001_SM_10006detail10merge_sort26DeviceMergeSortMergeKernelINS2_10policy_hubIN6thrust24THRUST_300001_SM_1000_NS6detail15normal_iteratorINS6_10device_ptrI7elementEEEEE9Policy600ESC_PNS0_8NullTypeESC_SG_mN4cuda3std3__44lessISA_EESA_SF_EEvbT2_T3_T4_PT6_PT7_T5_PSO_SO_NS1_7vsmem_tE_param_8];
	ld.param.u64 	%rd133, [_ZN3cub18CUB_300001_SM_10006detail10merge_sort26DeviceMergeSortMergeKernelINS2_10policy_hubIN6thrust24THRUST_300001_SM_1000_NS6detail15normal_iteratorINS6_10device_ptrI7elementEEEEE9Policy600ESC_PNS0_8NullTypeESC_SG_mN4cuda3std3__44lessISA_EESA_SF_EEvbT2_T3_T4_PT6_PT7_T5_PSO_SO_NS1_7vsmem_tE_param_7];
	ld.param.u64 	%rd127, [_ZN3cub18CUB_300001_SM_10006detail10merge_sort26DeviceMergeSortMergeKernelINS2_10policy_hubIN6thrust24THRUST_300001_SM_1000_NS6detail15normal_iteratorINS6_10device_ptrI7elementEEEEE9Policy600ESC_PNS0_8NullTypeESC_SG_mN4cuda3std3__44lessISA_EESA_SF_EEvbT2_T3_T4_PT6_PT7_T5_PSO_SO_NS1_7vsmem_tE_param_3];
	ld.param.s8 	%rs2, [_ZN3cub18CUB_300001_SM_10006detail10merge_sort26DeviceMergeSortMergeKernelINS2_10policy_hubIN6thrust24THRUST_300001_SM_1000_NS6detail15normal_iteratorINS6_10device_ptrI7elementEEEEE9Policy600ESC_PNS0_8NullTypeESC_SG_mN4cuda3std3__44lessISA_EESA_SF_EEvbT2_T3_T4_PT6_PT7_T5_PSO_SO_NS1_7vsmem_tE_param_0];
	cvta.to.global.u64 	%rd27, %rd133;
	shl.b64 	%rd28, %rd2, 3;
	add.s64 	%rd29, %rd27, %rd28;
	ld.global.u64 	%rd12, [%rd29];
	ld.global.u64 	%rd30, [%rd29+8];
	neg.s64 	%rd31, %rd135;
	and.b64  	%rd32, %rd31, %rd2;
	shl.b64 	%rd13, %rd32, 10;
	shl.b64 	%rd33, %rd135, 9;
	and.b64  	%rd14, %rd33, -1024;
	sub.s64 	%rd34, %rd2, %rd32;
	shl.b64 	%rd35, %rd34, 10;
	sub.s64 	%rd36, %rd12, %rd13;
	sub.s64 	%rd37, %rd30, %rd13;
	sub.s64 	%rd38, %rd127, %rd13;
	max.u64 	%rd39, %rd38, %rd14;
	sub.s64 	%rd40, %rd39, %rd14;
	sub.s64 	%rd41, %rd35, %rd36;
	min.u64 	%rd15, %rd41, %rd40;
	setp.eq.s64 	%p18, %rd34, -1;
	selp.b64 	%rd42, 1023, 1024, %p18;
	add.s64 	%rd43, %rd42, %rd35;
	sub.s64 	%rd44, %rd43, %rd37;
	or.b64  	%rd45, %rd31, %rd2;
	setp.eq.s64 	%p19, %rd45, -1;
	min.u64 	%rd46, %rd14, %rd38;
	selp.b64 	%rd47, %rd46, %rd37, %p19;
	selp.b64 	%rd48, %rd14, %rd44, %p19;
	min.u64 	%rd49, %rd48, %rd40;
	cvt.u32.u64 	%r219, %rd36;
	cvt.u32.u64 	%r220, %rd47;
	sub.s32 	%r94, %r220, %r219;
	cvt.u32.u64 	%r221, %rd49;
	cvt.u32.u64 	%r222, %rd15;
	sub.s32 	%r95, %r221, %r222;
	// begin inline asm
	griddepcontrol.wait;
	// end inline asm
	setp.eq.s16 	%p20, %rs2, 0;
	@%p20 bra 	$L__BB6_65;
	add.s64 	%rd50, %rd13, %rd14;
	add.s64 	%rd51, %rd50, %rd15;
	add.s32 	%r96, %r95, %r94;
	setp.ge.s32 	%p21, %r1, %r96;
	cvt.u64.u32 	%rd52, %r1;
	add.s64 	%rd53, %rd12, %rd52;
	shl.b64 	%rd54, %rd53, 4;
	add.s64 	%rd16, %rd1, %rd54;
	sub.s32 	%r224, %r1, %r94;
	cvt.s64.s32 	%rd55, %r224;
	add.s64 	%rd56, %rd51, %rd55;
	shl.b64 	%rd57, %rd56, 4;
	add.s64 	%rd17, %rd1, %rd57;
	@%p21 bra 	$L__BB6_53;
	setp.ge.s32 	%p22, %r1, %r94;
	@%p22 bra 	$L__BB6_52;
	ld.global.v2.u32 	{%r462, %r461}, [%rd16];
	ld.global.f64 	%fd142, [%rd16+8];
	bra.uni 	$L__BB6_53;
$L__BB6_52:
	ld.global.v2.u32 	{%r462, %r461}, [%rd17];
	ld.global.f64 	%fd142, [%rd17+8];
$L__BB6_53:
	add.s32 	%r103, %r1, 256;
	setp.ge.s32 	%p23, %r103, %r96;
	@%p23 bra 	$L__BB6_57;
	setp.lt.s32 	%p24, %r103, %r94;
	@%p24 bra 	$L__BB6_56;
	ld.global.v2.u32 	{%r460, %r459}, [%rd17+4096];
	ld.global.f64 	%fd141, [%rd17+4104];
	bra.uni 	$L__BB6_57;
$L__BB6_56:
	ld.global.v2.u32 	{%r460, %r459}, [%rd16+4096];
	ld.global.f64 	%fd141, [%rd16+4104];
$L__BB6_57:
	add.s32 	%r110, %r1, 512;
	setp.ge.s32 	%p25, %r110, %r96;
	@%p25 bra 	$L__BB6_61;
	setp.lt.s32 	%p26, %r110, %r94;
	@%p26 bra 	$L__BB6_60;
	ld.global.v2.u32 	{%r458, %r457}, [%rd17+8192];
	ld.global.f64 	%fd140, [%rd17+8200];
	bra.uni 	$L__BB6_61;
$L__BB6_60:
	ld.global.v2.u32 	{%r458, %r457}, [%rd16+8192];
	ld.global.f64 	%fd140, [%rd16+8200];
$L__BB6_61:
	add.s32 	%r117, %r1, 768;
	setp.ge.s32 	%p27, %r117, %r96;
	@%p27 bra 	$L__BB6_81;
	setp.lt.s32 	%p28, %r117, %r94;
	@%p28 bra 	$L__BB6_64;
	ld.global.v2.u32 	{%r456, %r455}, [%rd17+12288];
	ld.global.f64 	%fd139, [%rd17+12296];
	bra.uni 	$L__BB6_81;
$L__BB6_64:
	ld.global.v2.u32 	{%r456, %r455}, [%rd16+12288];
	ld.global.f64 	%fd139, [%rd16+12296];
	bra.uni 	$L__BB6_81;
$L__BB6_65:
	ld.param.u64 	%rd129, [_ZN3cub18CUB_300001_SM_10006detail10merge_sort26DeviceMergeSortMergeKernelINS2_10policy_hubIN6thrust24THRUST_300001_SM_1000_NS6detail15normal_iteratorINS6_10device_ptrI7elementEEEEE9Policy600ESC_PNS0_8NullTypeESC_SG_mN4cuda3std3__44lessISA_EESA_SF_EEvbT2_T3_T4_PT6_PT7_T5_PSO_SO_NS1_7vsmem_tE_param_4];
	add.s64 	%rd58, %rd13, %rd14;
	add.s64 	%rd59, %rd58, %rd15;
	add.s32 	%r122, %r95, %r94;
	setp.ge.s32 	%p29, %r1, %r122;
	cvt.u64.u32 	%rd60, %r1;
	add.s64 	%rd61, %rd12, %rd60;
	cvta.to.global.u64 	%rd62, %rd129;
	shl.b64 	%rd63, %rd61, 4;
	add.s64 	%rd18, %rd62, %rd63;
	sub.s32 	%r229, %r1, %r94;
	cvt.s64.s32 	%rd64, %r229;
	add.s64 	%rd65, %rd59, %rd64;
	shl.b64 	%rd66, %rd65, 4;
	add.s64 	%rd19, %rd62, %rd66;
	@%p29 bra 	$L__BB6_69;
	setp.ge.s32 	%p30, %r1, %r94;
	@%p30 bra 	$L__BB6_68;
	ld.global.v2.u32 	{%r462, %r461}, [%rd18];
	ld.global.f64 	%fd142, [%rd18+8];
	bra.uni 	$L__BB6_69;
$L__BB6_68:
	ld.global.v2.u32 	{%r462, %r461}, [%rd19];
	ld.global.f64 	%fd142, [%rd19+8];
$L__BB6_69:
	add.s32 	%r129, %r1, 256;
	setp.ge.s32 	%p31, %r129, %r122;
	@%p31 bra 	$L__BB6_73;
	setp.lt.s32 	%p32, %r129, %r94;
	@%p32 bra 	$L__BB6_72;
	ld.global.v2.u32 	{%r460, %r459}, [%rd19+4096];
	ld.global.f64 	%fd141, [%rd19+4104];
	bra.uni 	$L__BB6_73;
$L__BB6_72:
	ld.global.v2.u32 	{%r460, %r459}, [%rd18+4096];
	ld.global.f64 	%fd141, [%rd18+4104];
$L__BB6_73:
	add.s32 	%r136, %r1, 512;
	setp.ge.s32 	%p33, %r136, %r122;
	@%p33 bra 	$L__BB6_77;
	setp.lt.s32 	%p34, %r136, %r94;
	@%p34 bra 	$L__BB6_76;
	ld.global.v2.u32 	{%r458, %r457}, [%rd19+8192];
	ld.global.f64 	%fd140, [%rd19+8200];
	bra.uni 	$L__BB6_77;
$L__BB6_76:
	ld.global.v2.u32 	{%r458, %r457}, [%rd18+8192];
	ld.global.f64 	%fd140, [%rd18+8200];
$L__BB6_77:
	add.s32 	%r143, %r1, 768;
	setp.ge.s32 	%p35, %r143, %r122;
	@%p35 bra 	$L__BB6_81;
	setp.lt.s32 	%p36, %r143, %r94;
	@%p36 bra 	$L__BB6_80;
	ld.global.v2.u32 	{%r456, %r455}, [%rd19+12288];
	ld.global.f64 	%fd139, [%rd19+12296];
	bra.uni 	$L__BB6_81;
$L__BB6_80:
	ld.global.v2.u32 	{%r456, %r455}, [%rd18+12288];
	ld.global.f64 	%fd139, [%rd18+12296];
$L__BB6_81:
	shl.b32 	%r233, %r1, 4;
	mov.u32 	%r234, _ZZN3cub18CUB_300001_SM_10006detail10merge_sort26DeviceMergeSortMergeKernelINS2_10policy_hubIN6thrust24THRUST_300001_SM_1000_NS6detail15normal_iteratorINS6_10device_ptrI7elementEEEEE9Policy600ESC_PNS0_8NullTypeESC_SG_mN4cuda3std3__44lessISA_EESA_SF_EEvbT2_T3_T4_PT6_PT7_T5_PSO_SO_NS1_7vsmem_tEE19static_temp_storage;
	add.s32 	%r235, %r234, %r233;
	st.shared.v2.u32 	[%r235], {%r462, %r461};
	st.shared.f64 	[%r235+8], %fd142;
	st.shared.v2.u32 	[%r235+4096], {%r460, %r459};
	st.shared.f64 	[%r235+4104], %fd141;
	st.shared.v2.u32 	[%r235+8192], {%r458, %r457};
	st.shared.f64 	[%r235+8200], %fd140;
	st.shared.v2.u32 	[%r235+12288], {%r456, %r455};
	st.shared.f64 	[%r235+12296], %fd139;
	bar.sync 	0;
	// begin inline asm
	griddepcontrol.launch_dependents;
	// end inline asm
	add.s32 	%r156, %r95, %r94;
	shl.b32 	%r157, %r1, 2;
	min.s32 	%r158, %r157, %r156;
	shl.b32 	%r236, %r94, 4;
	add.s32 	%r159, %r234, %r236;
	setp.lt.s32 	%p37, %r158, %r95;
	sub.s32 	%r237, %r158, %r95;
	selp.b32 	%r465, 0, %r237, %p37;
	min.s32 	%r463, %r158, %r94;
	setp.ge.s32 	%p38, %r465, %r463;
	@%p38 bra 	$L__BB6_83;
$L__BB6_82:
	sub.s32 	%r238, %r463, %r465;
	shr.u32 	%r239, %r238, 31;
	add.s32 	%r240, %r238, %r239;
	shr.s32 	%r241, %r240, 1;
	add.s32 	%r242, %r241, %r465;
	shl.b32 	%r243, %r242, 4;
	add.s32 	%r245, %r234, %r243;
	ld.shared.f64 	%fd105, [%r245+8];
	not.b32 	%r246, %r242;
	add.s32 	%r247, %r158, %r246;
	shl.b32 	%r248, %r247, 4;
	add.s32 	%r249, %r159, %r248;
	ld.shared.f64 	%fd106, [%r249+8];
	setp.geu.f64 	%p39, %fd106, %fd105;
	add.s32 	%r250, %r242, 1;
	selp.b32 	%r465, %r250, %r465, %p39;
	selp.b32 	%r463, %r463, %r242, %p39;
	setp.lt.s32 	%p40, %r465, %r463;
	@%p40 bra 	$L__BB6_82;
$L__BB6_83:
	sub.s32 	%r251, %r158, %r465;
	add.s32 	%r167, %r251, %r94;
	shl.b32 	%r252, %r251, 4;
	add.s32 	%r168, %r159, %r252;
	ld.shared.f64 	%fd143, [%r168+8];
	ld.shared.v2.u32 	{%r466, %r253}, [%r168];
	mov.b32 	%f43, %r253;
	shl.b32 	%r254, %r465, 4;
	add.s32 	%r170, %r234, %r254;
	ld.shared.f64 	%fd146, [%r170+8];
	ld.shared.v2.u32 	{%r469, %r256}, [%r170];
	mov.b32 	%f46, %r256;
	setp.ge.s32 	%p42, %r167, %r156;
	mov.pred 	%p110, 0;
	@%p42 bra 	$L__BB6_85;
	setp.ge.s32 	%p43, %r465, %r94;
	setp.lt.f64 	%p44, %fd143, %fd146;
	or.pred  	%p110, %p43, %p44;
$L__BB6_85:
	selp.f64 	%fd73, %fd143, %fd146, %p110;
	selp.f32 	%f21, %f43, %f46, %p110;
	selp.b32 	%r172, %r466, %r469, %p110;
	selp.u32 	%r257, 1, 0, %p110;
	add.s32 	%r173, %r167, %r257;
	not.pred 	%p45, %p110;
	selp.u32 	%r258, 1, 0, %p45;
	add.s32 	%r174, %r465, %r258;
	@%p45 bra 	$L__BB6_87;
	ld.shared.v2.u32 	{%r466, %r260}, [%r168+16];
	mov.b32 	%f43, %r260;
	ld.shared.f64 	%fd143, [%r168+24];
	bra.uni 	$L__BB6_88;
$L__BB6_87:
	ld.shared.v2.u32 	{%r469, %r259}, [%r170+16];
	mov.b32 	%f46, %r259;
	ld.shared.f64 	%fd146, [%r170+24];
$L__BB6_88:
	setp.ge.s32 	%p47, %r173, %r156;
	mov.pred 	%p111, 0;
	@%p47 bra 	$L__BB6_90;
	setp.ge.s32 	%p48, %r174, %r94;
	setp.lt.f64 	%p49, %fd143, %fd146;
	or.pred  	%p111, %p48, %p49;
$L__BB6_90:
	selp.f64 	%fd78, %fd143, %fd146, %p111;
	selp.f32 	%f26, %f43, %f46, %p111;
	selp.b32 	%r179, %r466, %r469, %p111;
	selp.u32 	%r261, 1, 0, %p111;
	add.s32 	%r180, %r173, %r261;
	not.pred 	%p50, %p111;
	selp.u32 	%r262, 1, 0, %p50;
	add.s32 	%r181, %r174, %r262;
	@%p111 bra 	$L__BB6_92;
	shl.b32 	%r263, %r181, 4;
	add.s32 	%r265, %r234, %r263;
	ld.shared.v2.u32 	{%r469, %r266}, [%r265];
	mov.b32 	%f46, %r266;
	ld.shared.f64 	%fd146, [%r265+8];
	bra.uni 	$L__BB6_93;
$L__BB6_92:
	shl.b32 	%r267, %r180, 4;
	add.s32 	%r269, %r234, %r267;
	ld.shared.v2.u32 	{%r466, %r270}, [%r269];
	mov.b32 	%f43, %r270;
	ld.shared.f64 	%fd143, [%r269+8];
$L__BB6_93:
	setp.ge.s32 	%p52, %r180, %r156;
	mov.pred 	%p112, 0;
	@%p52 bra 	$L__BB6_95;
	setp.ge.s32 	%p53, %r181, %r94;
	setp.lt.f64 	%p54, %fd143, %fd146;
	or.pred  	%p112, %p53, %p54;
$L__BB6_95:
	selp.f64 	%fd83, %fd143, %fd146, %p112;
	selp.f32 	%f31, %f43, %f46, %p112;
	selp.b32 	%r186, %r466, %r469, %p112;
	selp.u32 	%r271, 1, 0, %p112;
	add.s32 	%r187, %r180, %r271;
	not.pred 	%p55, %p112;
	selp.u32 	%r272, 1, 0, %p55;
	add.s32 	%r188, %r181, %r272;
	@%p112 bra 	$L__BB6_97;
	shl.b32 	%r273, %r188, 4;
	mov.u32 	%r274, _ZZN3cub18CUB_300001_SM_10006detail10merge_sort26DeviceMergeSortMergeKernelINS2_10policy_hubIN6thrust24THRUST_300001_SM_1000_NS6detail15normal_iteratorINS6_10device_ptrI7elementEEEEE9Policy600ESC_PNS0_8NullTypeESC_SG_mN4cuda3std3__44lessISA_EESA_SF_EEvbT2_T3_T4_PT6_PT7_T5_PSO_SO_NS1_7vsmem_tEE19static_temp_storage;
	add.s32 	%r275, %r274, %r273;
	ld.shared.v2.u32 	{%r469, %r276}, [%r275];
	mov.b32 	%f46, %r276;
	ld.shared.f64 	%fd146, [%r275+8];
	bra.uni 	$L__BB6_98;
$L__BB6_97:
	shl.b32 	%r277, %r187, 4;
	mov.u32 	%r278, _ZZN3cub18CUB_300001_SM_10006detail10merge_sort26DeviceMergeSortMergeKernelINS2_10policy_hubIN6thrust24THRUST_300001_SM_1000_NS6detail15normal_iteratorINS6_10device_ptrI7elementEEEEE9Policy600ESC_PNS0_8NullTypeESC_SG_mN4cuda3std3__44lessISA_EESA_SF_EEvbT2_T3_T4_PT6_PT7_T5_PSO_SO_NS1_7vsmem_tEE19static_temp_storage;
	add.s32 	%r279, %r278, %r277;
	ld.shared.v2.u32 	{%r466, %r280}, [%r279];
	mov.b32 	%f43, %r280;
	ld.shared.f64 	%fd143, [%r279+8];
$L__BB6_98:
	setp.ge.s32 	%p57, %r187, %r156;
	mov.pred 	%p113, 0;
	@%p57 bra 	$L__BB6_100;
	setp.ge.s32 	%p58, %r188, %r94;
	setp.lt.f64 	%p59, %fd143, %fd146;
	or.pred  	%p113, %p58, %p59;
$L__BB6_100:
	ld.param.s8 	%rs3, [_ZN3cub18CUB_300001_SM_10006detail10merge_sort26DeviceMergeSortMergeKernelINS2_10policy_hubIN6thrust24THRUST_300001_SM_1000_NS6detail15normal_iteratorINS6_10device_ptrI7elementEEEEE9Policy600ESC_PNS0_8NullTypeESC_SG_mN4cuda3std3__44lessISA_EESA_SF_EEvbT2_T3_T4_PT6_PT7_T5_PSO_SO_NS1_7vsmem_tE_param_0];
	setp.eq.s16 	%p60, %rs3, 0;
	selp.f64 	%fd88, %fd143, %fd146, %p113;
	selp.f32 	%f36, %f43, %f46, %p113;
	selp.b32 	%r193, %r466, %r469, %p113;
	bar.sync 	0;
	@%p60 bra 	$L__BB6_111;
	// begin inline asm
	mov.u32 %r281, %laneid;
	// end inline asm
	and.b32  	%r194, %r157, 3968;
	shl.b32 	%r282, %r281, 2;
	add.s32 	%r283, %r282, %r194;
	shl.b32 	%r284, %r283, 4;
	mov.u32 	%r285, _ZZN3cub18CUB_300001_SM_10006detail10merge_sort26DeviceMergeSortMergeKernelINS2_10policy_hubIN6thrust24THRUST_300001_SM_1000_NS6detail15normal_iteratorINS6_10device_ptrI7elementEEEEE9Policy600ESC_PNS0_8NullTypeESC_SG_mN4cuda3std3__44lessISA_EESA_SF_EEvbT2_T3_T4_PT6_PT7_T5_PSO_SO_NS1_7vsmem_tEE19static_temp_storage;
	add.s32 	%r286, %r285, %r284;
	mov.b32 	%r287, %f21;
	st.shared.v2.u32 	[%r286], {%r172, %r287};
	st.shared.f64 	[%r286+8], %fd73;
	mov.b32 	%r288, %f26;
	st.shared.v2.u32 	[%r286+16], {%r179, %r288};
	st.shared.f64 	[%r286+24], %fd78;
	mov.b32 	%r289, %f31;
	st.shared.v2.u32 	[%r286+32], {%r186, %r289};
	st.shared.f64 	[%r286+40], %fd83;
	mov.b32 	%r290, %f36;
	st.shared.v2.u32 	[%r286+48], {%r193, %r290};
	st.shared.f64 	[%r286+56], %fd88;
	bar.warp.sync 	-1;
	mad.lo.s32 	%r291, %r281, -48, %r286;
	ld.shared.v2.u32 	{%r195, %r196}, [%r291];
	ld.shared.f64 	%fd89, [%r291+8];
	ld.shared.v2.u32 	{%r197, %r198}, [%r291+512];
	ld.shared.f64 	%fd90, [%r291+520];
	ld.shared.v2.u32 	{%r199, %r200}, [%r291+1024];
	ld.shared.f64 	%fd91, [%r291+1032];
	ld.shared.v2.u32 	{%r201, %r202}, [%r291+1536];
	ld.shared.f64 	%fd92, [%r291+1544];
	setp.ne.s32 	%p61, %r1, 0;
	@%p61 bra 	$L__BB6_103;
	st.volatile.shared.u32 	[_ZZN3cub18CUB_300001_SM_10006detail10merge_sort26DeviceMergeSortMergeKernelINS2_10policy_hubIN6thrust24THRUST_300001_SM_1000_NS6detail15normal_iteratorINS6_10device_ptrI7elementEEEEE9Policy600ESC_PNS0_8NullTypeESC_SG_mN4cuda3std3__44lessISA_EESA_SF_EEvbT2_T3_T4_PT6_PT7_T5_PSO_SO_NS1_7vsmem_tEE19static_temp_storage+16384], %r156;
$L__BB6_103:
	ld.param.u64 	%rd130, [_ZN3cub18CUB_300001_SM_10006detail10merge_sort26DeviceMergeSortMergeKernelINS2_10policy_hubIN6thrust24THRUST_300001_SM_1000_NS6detail15normal_iteratorINS6_10device_ptrI7elementEEEEE9Policy600ESC_PNS0_8NullTypeESC_SG_mN4cuda3std3__44lessISA_EESA_SF_EEvbT2_T3_T4_PT6_PT7_T5_PSO_SO_NS1_7vsmem_tE_param_4];
	bar.sync 	0;
	ld.volatile.shared.u32 	%r203, [_ZZN3cub18CUB_300001_SM_10006detail10merge_sort26DeviceMergeSortMergeKernelINS2_10policy_hubIN6thrust24THRUST_300001_SM_1000_NS6detail15normal_iteratorINS6_10device_ptrI7elementEEEEE9Policy600ESC_PNS0_8NullTypeESC_SG_mN4cuda3std3__44lessISA_EESA_SF_EEvbT2_T3_T4_PT6_PT7_T5_PSO_SO_NS1_7vsmem_tEE19static_temp_storage+16384];
	and.b32  	%r292, %r1, 31;
	add.s32 	%r204, %r194, %r292;
	setp.ge.s32 	%p62, %r204, %r203;
	cvt.u64.u32 	%rd67, %r204;
	add.s64 	%rd68, %rd3, %rd67;
	cvta.to.global.u64 	%rd69, %rd130;
	shl.b64 	%rd70, %rd68, 4;
	add.s64 	%rd20, %rd69, %rd70;
	@%p62 bra 	$L__BB6_105;
	st.global.v2.u32 	[%rd20], {%r195, %r196};
	st.global.f64 	[%rd20+8], %fd89;
$L__BB6_105:
	add.s32 	%r293, %r204, 32;
	setp.ge.s32 	%p63, %r293, %r203;
	@%p63 bra 	$L__BB6_107;
	st.global.v2.u32 	[%rd20+512], {%r197, %r198};
	st.global.f64 	[%rd20+520], %fd90;
$L__BB6_107:
	add.s32 	%r294, %r204, 64;
	setp.ge.s32 	%p64, %r294, %r203;
	@%p64 bra 	$L__BB6_109;
	st.global.v2.u32 	[%rd20+1024], {%r199, %r200};
	st.global.f64 	[%rd20+1032], %fd91;
$L__BB6_109:
	add.s32 	%r295, %r204, 96;
	setp.ge.s32 	%p65, %r295, %r203;
	@%p65 bra 	$L__BB6_121;
	st.global.v2.u32 	[%rd20+1536], {%r201, %r202};
	st.global.f64 	[%rd20+1544], %fd92;
	bra.uni 	$L__BB6_121;
$L__BB6_111:
	// begin inline asm
	mov.u32 %r296, %laneid;
	// end inline asm
	and.b32  	%r205, %r157, 3968;
	shl.b32 	%r297, %r296, 2;
	add.s32 	%r298, %r297, %r205;
	shl.b32 	%r299, %r298, 4;
	mov.u32 	%r300, _ZZN3cub18CUB_300001_SM_10006detail10merge_sort26DeviceMergeSortMergeKernelINS2_10policy_hubIN6thrust24THRUST_300001_SM_1000_NS6detail15normal_iteratorINS6_10device_ptrI7elementEEEEE9Policy600ESC_PNS0_8NullTypeESC_SG_mN4cuda3std3__44lessISA_EESA_SF_EEvbT2_T3_T4_PT6_PT7_T5_PSO_SO_NS1_7vsmem_tEE19static_temp_storage;
	add.s32 	%r301, %r300, %r299;
	mov.b32 	%r302, %f21;
	st.shared.v2.u32 	[%r301], {%r172, %r302};
	st.shared.f64 	[%r301+8], %fd73;
	mov.b32 	%r303, %f26;
	st.shared.v2.u32 	[%r301+16], {%r179, %r303};
	st.shared.f64 	[%r301+24], %fd78;
	mov.b32 	%r304, %f31;
	st.shared.v2.u32 	[%r301+32], {%r186, %r304};
	st.shared.f64 	[%r301+40], %fd83;
	mov.b32 	%r305, %f36;
	st.shared.v2.u32 	[%r301+48], {%r193, %r305};
	st.shared.f64 	[%r301+56], %fd88;
	bar.warp.sync 	-1;
	mad.lo.s32 	%r306, %r296, -48, %r301;
	ld.shared.v2.u32 	{%r206, %r207}, [%r306];
	ld.shared.f64 	%fd93, [%r306+8];
	ld.shared.v2.u32 	{%r208, %r209}, [%r306+512];
	ld.shared.f64 	%fd94, [%r306+520];
	ld.shared.v2.u32 	{%r210, %r211}, [%r306+1024];
	ld.shared.f64 	%fd95, [%r306+1032];
	ld.shared.v2.u32 	{%r212, %r213}, [%r306+1536];
	ld.shared.f64 	%fd96, [%r306+1544];
	setp.ne.s32 	%p66, %r1, 0;
	@%p66 bra 	$L__BB6_113;
	st.volatile.shared.u32 	[_ZZN3cub18CUB_300001_SM_10006detail10merge_sort26DeviceMergeSortMergeKernelINS2_10policy_hubIN6thrust24THRUST_300001_SM_1000_NS6detail15normal_iteratorINS6_10device_ptrI7elementEEEEE9Policy600ESC_PNS0_8NullTypeESC_SG_mN4cuda3std3__44lessISA_EESA_SF_EEvbT2_T3_T4_PT6_PT7_T5_PSO_SO_NS1_7vsmem_tEE19static_temp_storage+16384], %r156;
$L__BB6_113:
	bar.sync 	0;
	ld.volatile.shared.u32 	%r214, [_ZZN3cub18CUB_300001_SM_10006detail10merge_sort26DeviceMergeSortMergeKernelINS2_10policy_hubIN6thrust24THRUST_300001_SM_1000_NS6detail15normal_iteratorINS6_10device_ptrI7elementEEEEE9Policy600ESC_PNS0_8NullTypeESC_SG_mN4cuda3std3__44lessISA_EESA_SF_EEvbT2_T3_T4_PT6_PT7_T5_PSO_SO_NS1_7vsmem_tEE19static_temp_storage+16384];
	and.b32  	%r307, %r1, 31;
	cvt.u64.u32 	%rd71, %r205;
	cvt.u64.u32 	%rd72, %r307;
	add.s32 	%r215, %r205, %r307;
	add.s64 	%rd73, %rd3, %rd72;
	add.s64 	%rd74, %rd73, %rd71;
	setp.ge.s32 	%p67, %r215, %r214;
	shl.b64 	%rd75, %rd74, 4;
	add.s64 	%rd21, %rd1, %rd75;
	@%p67 bra 	$L__BB6_115;
	st.global.v2.u32 	[%rd21], {%r206, %r207};
	st.global.f64 	[%rd21+8], %fd93;
$L__BB6_115:
	add.s32 	%r308, %r215, 32;
	setp.ge.s32 	%p68, %r308, %r214;
	@%p68 bra 	$L__BB6_117;
	st.global.v2.u32 	[%rd21+512], {%r208, %r209};
	st.global.f64 	[%rd21+520], %fd94;
$L__BB6_117:
	add.s32 	%r309, %r215, 64;
	setp.ge.s32 	%p69, %r309, %r214;
	@%p69 bra 	$L__BB6_119;
	st.global.v2.u32 	[%rd21+1024], {%r210, %r211};
	st.global.f64 	[%rd21+1032], %fd95;
$L__BB6_119:
	add.s32 	%r310, %r215, 96;
	setp.ge.s32 	%p70, %r310, %r214;
	@%p70 bra 	$L__BB6_121;
	st.global.v2.u32 	[%rd21+1536], {%r212, %r213};
	st.global.f64 	[%rd21+1544], %fd96;
$L__BB6_121:
	ret;

}


// ===== COMPILED SASS (sm_100) =====

	.target	sm_100

	.elftype	@"ET_EXEC"


//--------------------- .note.nv.tkinfo           --------------------------
	.section	.note.nv.tkinfo,"",@"SHT_NOTE"
	.sectionflags	@"SHF_NOTE_NV_TKINFO"
	.tkinfo
        /*0018*/ 	.word	0x00000002
        /*0030*/ 	.string	""
        /*0030*/ 	.string	"ptxas"
        /*0030*/ 	.string	"Cuda compilation tools, release 13.0, V13.0.88"
        /*0030*/ 	.string	"Build cuda_13.0.r13.0/compiler.36424714_0"
        /*0030*/ 	.string	"-arch sm_100 -m 64 "



//--------------------- .note.nv.cuinfo           --------------------------
	.section	.note.nv.cuinfo,"",@"SHT_NOTE"
	.sectionflags	@"SHF_NOTE_NV_CUINFO"
        /*0018*/ 	.short	0x0002
        /*001a*/ 	.short	0x0064
        /*001c*/ 	.short	0x0082
	.zero		2


//--------------------- .nv.info                  --------------------------
	.section	.nv.info,"",@"SHT_CUDA_INFO"
	.align	4


	//----- nvinfo : EIATTR_REGCOUNT
	.align		4
        /*0000*/ 	.byte	0x04, 0x2f
        /*0002*/ 	.short	(.L_46 - .L_45)
	.align		4
.L_45:
        /*0004*/ 	.word	index@(_ZN3cub18CUB_300001_SM_10006detail11EmptyKernelIvEEvv)
        /*0008*/ 	.word	0x00000004


	//----- nvinfo : EIATTR_FRAME_SIZE
	.align		4
.L_46:
        /*000c*/ 	.byte	0x04, 0x11
        /*000e*/ 	.short	(.L_48 - .L_47)
	.align		4
.L_47:
        /*0010*/ 	.word	index@(_ZN3cub18CUB_300001_SM_10006detail11EmptyKernelIvEEvv)
        /*0014*/ 	.word	0x00000000


	//----- nvinfo : EIATTR_REGCOUNT
	.align		4
.L_48:
        /*0018*/ 	.byte	0x04, 0x2f
        /*001a*/ 	.short	(.L_50 - .L_49)
	.align		4
.L_49:
        /*001c*/ 	.word	index@(_ZN3cub18CUB_300001_SM_10006detail10merge_sort30DeviceMergeSortBlockSortKernelINS2_10policy_hubIN6thrust24THRUST_300001_SM_1000_NS6detail15normal_iteratorINS6_10device_ptrI7elementEEEEE9Policy600ESC_PNS0_8NullTypeESC_SG_jN4cuda3std3__44lessISA_EESA_SF_EEvbT0_T1_T2_T3_T4_PT6_PT7_T5_NS1_7vsmem_tE)
        /*0020*/ 	.word	0x00000024


	//----- nvinfo : EIATTR_FRAME_SIZE
	.align		4
.L_50:
        /*0024*/ 	.byte	0x04, 0x11
        /*0026*/ 	.short	(.L_52 - .L_51)
	.align		4
.L_51:
        /*0028*/ 	.word	index@(_ZN3cub18CUB_300001_SM_10006detail10merge_sort30DeviceMergeSortBlockSortKernelINS2_10policy_hubIN6thrust24THRUST_300001_SM_1000_NS6detail15normal_iteratorINS6_10device_ptrI7elementEEEEE9Policy600ESC_PNS0_8NullTypeESC_SG_jN4cuda3std3__44lessISA_EESA_SF_EEvbT0_T1_T2_T3_T4_PT6_PT7_T5_NS1_7vsmem_tE)
        /*002c*/ 	.word	0x00000000


	//----- nvinfo : EIATTR_REGCOUNT
	.align		4
.L_52:
        /*0030*/ 	.byte	0x04, 0x2f
        /*0032*/ 	.short	(.L_54 - .L_53)
	.align		4
.L_53:
        /*0034*/ 	.word	index@(_ZN3cub18CUB_300001_SM_10006detail10merge_sort30DeviceMergeSortPartitionKernelIN6thrust24THRUST_300001_SM_1000_NS6detail15normal_iteratorINS5_10device_ptrI7elementEEEEjN4cuda3std3__44lessIS9_EES9_EEvbT_PT2_T0_SK_PSK_T1_SK_i)
        /*0038*/ 	.word	0x00000013


	//----- nvinfo : EIATTR_FRAME_SIZE
	.align		4
.L_54:
        /*003c*/ 	.byte	0x04, 0x11
        /*003e*/ 	.short	(.L_56 - .L_55)
	.align		4
.L_55:
        /*0040*/ 	.word	index@(_ZN3cub18CUB_300001_SM_10006detail10merge_sort30DeviceMergeSortPartitionKernelIN6thrust24THRUST_300001_SM_1000_NS6detail15normal_iteratorINS5_10device_ptrI7elementEEEEjN4cuda3std3__44lessIS9_EES9_EEvbT_PT2_T0_SK_PSK_T1_SK_i)
        /*0044*/ 	.word	0x00000000


	//----- nvinfo : EIATTR_REGCOUNT
	.align		4
.L_56:
        /*0048*/ 	.byte	0x04, 0x2f
        /*004a*/ 	.short	(.L_58 - .L_57)
	.align		4
.L_57:
        /*004c*/ 	.word	index@(_ZN3cub18CUB_300001_SM_10006detail10merge_sort26DeviceMergeSortMergeKernelINS2_10policy_hubIN6thrust24THRUST_300001_SM_1000_NS6detail15normal_iteratorINS6_10device_ptrI7elementEEEEE9Policy600ESC_PNS0_8NullTypeESC_SG_jN4cuda3std3__44lessISA_EESA_SF_EEvbT2_T3_T4_PT6_PT7_T5_PSO_SO_NS1_7vsmem_tE)
        /*0050*/ 	.word	0x0000001f


	//----- nvinfo : EIATTR_FRAME_SIZE
	.align		4
.L_58:
        /*0054*/ 	.byte	0x04, 0x11
        /*0056*/ 	.short	(.L_60 - .L_59)
	.align		4
.L_59:
        /*0058*/ 	.word	index@(_ZN3cub18CUB_300001_SM_10006detail10merge_sort26DeviceMergeSortMergeKernelINS2_10policy_hubIN6thrust24THRUST_300001_SM_1000_NS6detail15normal_iteratorINS6_10device_ptrI7elementEEEEE9Policy600ESC_PNS0_8NullTypeESC_SG_jN4cuda3std3__44lessISA_EESA_SF_EEvbT2_T3_T4_PT6_PT7_T5_PSO_SO_NS1_7vsmem_tE)
        /*005c*/ 	.word	0x00000000


	//----- nvinfo : EIATTR_REGCOUNT
	.align		4
.L_60:
        /*0060*/ 	.byte	0x04, 0x2f
        /*0062*/ 	.short	(.L_62 - .L_61)
	.align		4
.L_61:
        /*0064*/ 	.word	index@(_ZN3cub18CUB_300001_SM_10006detail10merge_sort30DeviceMergeSortBlockSortKernelINS2_10policy_hubIN6thrust24THRUST_300001_SM_1000_NS6detail15normal_iteratorINS6_10device_ptrI7elementEEEEE9Policy600ESC_PNS0_8NullTypeESC_SG_mN4cuda3std3__44lessISA_EESA_SF_EEvbT0_T1_T2_T3_T4_PT6_PT7_T5_NS1_7vsmem_tE)
        /*0068*/ 	.word	0x00000024


	//----- nvinfo : EIATTR_FRAME_SIZE
	.align		4
.L_62:
        /*006c*/ 	.byte	0x04, 0x11
        /*006e*/ 	.short	(.L_64 - .L_63)
	.align		4
.L_63:
        /*0070*/ 	.word	index@(_ZN3cub18CUB_300001_SM_10006detail10merge_sort30DeviceMergeSortBlockSortKernelINS2_10policy_hubIN6thrust24THRUST_300001_SM_1000_NS6detail15normal_iteratorINS6_10device_ptrI7elementEEEEE9Policy600ESC_PNS0_8NullTypeESC_SG_mN4cuda3std3__44lessISA_EESA_SF_EEvbT0_T1_T2_T3_T4_PT6_PT7_T5_NS1_7vsmem_tE)
        /*0074*/ 	.word	0x00000000


	//----- nvinfo : EIATTR_REGCOUNT
	.align		4
.L_64:
        /*0078*/ 	.byte	0x04, 0x2f
        /*007a*/ 	.short	(.L_66 - .L_65)
	.align		4
.L_65:
        /*007c*/ 	.word	index@(_ZN3cub18CUB_300001_SM_10006detail10merge_sort30DeviceMergeSortPartitionKernelIN6thrust24THRUST_300001_SM_1000_NS6detail15normal_iteratorINS5_10device_ptrI7elementEEEEmN4cuda3std3__44lessIS9_EES9_EEvbT_PT2_T0_SK_PSK_T1_SK_i)
        /*0080*/ 	.word	0x00000017


	//----- nvinfo : EIATTR_FRAME_SIZE
	.align		4
.L_66:
        /*0084*/ 	.byte	0x04, 0x11
        /*0086*/ 	.short	(.L_68 - .L_67)
	.align		4
.L_67:
        /*0088*/ 	.word	index@(_ZN3cub18CUB_300001_SM_10006detail10merge_sort30DeviceMergeSortPartitionKernelIN6thrust24THRUST_300001_SM_1000_NS6detail15normal_iteratorINS5_10device_ptrI7elementEEEEmN4cuda3std3__44lessIS9_EES9_EEvbT_PT2_T0_SK_PSK_T1_SK_i)
        /*008c*/ 	.word	0x00000000


	//----- nvinfo : EIATTR_REGCOUNT
	.align		4
.L_68:
        /*0090*/ 	.byte	0x04, 0x2f
        /*0092*/ 	.short	(.L_70 - .L_69)
	.align		4
.L_69:
        /*0094*/ 	.word	index@(_ZN3cub18CUB_300001_SM_10006detail10merge_sort26DeviceMergeSortMergeKernelINS2_10policy_hubIN6thrust24THRUST_300001_SM_1000_NS6detail15normal_iteratorINS6_10device_ptrI7elementEEEEE9Policy600ESC_PNS0_8NullTypeESC_SG_mN4cuda3std3__44lessISA_EESA_SF_EEvbT2_T3_T4_PT6_PT7_T5_PSO_SO_NS1_7vsmem_tE)
        /*0098*/ 	.word	0x00000020


	//----- nvinfo : EIATTR_FRAME_SIZE
	.align		4
.L_70:
        /*009c*/ 	.byte	0x04, 0x11
        /*009e*/ 	.short	(.L_72 - .L_71)
	.align		4
.L_71:
        /*00a0*/ 	.word	index@(_ZN3cub18CUB_300001_SM_10006detail10merge_sort26DeviceMergeSortMergeKernelINS2_10policy_hubIN6thrust24THRUST_300001_SM_1000_NS6detail15normal_iteratorINS6_10device_ptrI7elementEEEEE9Policy600ESC_PNS0_8NullTypeESC_SG_mN4cuda3std3__44lessISA_EESA_SF_EEvbT2_T3_T4_PT6_PT7_T5_PSO_SO_NS1_7vsmem_tE)
        /*00a4*/ 	.word	0x00000000


	//----- nvinfo : EIATTR_MIN_STACK_SIZE
	.align		4
.L_72:
        /*00a8*/ 	.byte	0x04, 0x12
        /*00aa*/ 	.short	(.L_74 - .L_73)
	.align		4
.L_73:
        /*00ac*/ 	.word	index@(_ZN3cub18CUB_300001_SM_10006detail10merge_sort26DeviceMergeSortMergeKernelINS2_10policy_hubIN6thrust24THRUST_300001_SM_1000_NS6detail15normal_iteratorINS6_10device_ptrI7elementEEEEE9Policy600ESC_PNS0_8NullTypeESC_SG_mN4cuda3std3__44lessISA_EESA_SF_EEvbT2_T3_T4_PT6_PT7_T5_PSO_SO_NS1_7vsmem_tE)
        /*00b0*/ 	.word	0x00000000


	//----- nvinfo : EIATTR_MIN_STACK_SIZE
	.align		4
.L_74:
        /*00b4*/ 	.byte	0x04, 0x12
        /*00b6*/ 	.short	(.L_76 - .L_75)
	.align		4
.L_75:
        /*00b8*/ 	.word	index@(_ZN3cub18CUB_300001_SM_10006detail10merge_sort30DeviceMergeSortPartitionKernelIN6thrust24THRUST_300001_SM_1000_NS6detail15normal_iteratorINS5_10device_ptrI7elementEEEEmN4cuda3std3__44lessIS9_EES9_EEvbT_PT2_T0_SK_PSK_T1_SK_i)
        /*00bc*/ 	.word	0x00000000


	//----- nvinfo : EIATTR_MIN_STACK_SIZE
	.align		4
.L_76:
        /*00c0*/ 	.byte	0x04, 0x12
        /*00c2*/ 	.short	(.L_78 - .L_77)
	.align		4
.L_77:
        /*00c4*/ 	.word	index@(_ZN3cub18CUB_300001_SM_10006detail10merge_sort30DeviceMergeSortBlockSortKernelINS2_10policy_hubIN6thrust24THRUST_300001_SM_1000_NS6detail15normal_iteratorINS6_10device_ptrI7elementEEEEE9Policy600ESC_PNS0_8NullTypeESC_SG_mN4cuda3std3__44lessISA_EESA_SF_EEvbT0_T1_T2_T3_T4_PT6_PT7_T5_NS1_7vsmem_tE)
        /*00c8*/ 	.word	0x00000000


	//----- nvinfo : EIATTR_MIN_STACK_SIZE
	.align		4
.L_78:
        /*00cc*/ 	.byte	0x04, 0x12
        /*00ce*/ 	.short	(.L_80 - .L_79)
	.align		4
.L_79:
        /*00d0*/ 	.word	index@(_ZN3cub18CUB_300001_SM_10006detail10merge_sort26DeviceMergeSortMergeKernelINS2_10policy_hubIN6thrust24THRUST_300001_SM_1000_NS6detail15normal_iteratorINS6_10device_ptrI7elementEEEEE9Policy600ESC_PNS0_8NullTypeESC_SG_jN4cuda3std3__44lessISA_EESA_SF_EEvbT2_T3_T4_PT6_PT7_T5_PSO_SO_NS1_7vsmem_tE)
        /*00d4*/ 	.word	0x00000000


	//----- nvinfo : EIATTR_MIN_STACK_SIZE
	.align		4
.L_80:
        /*00d8*/ 	.byte	0x04, 0x12
        /*00da*/ 	.short	(.L_82 - .L_81)
	.align		4
.L_81:
        /*00dc*/ 	.word	index@(_ZN3cub18CUB_300001_SM_10006detail10merge_sort30DeviceMergeSortPartitionKernelIN6thrust24THRUST_300001_SM_1000_NS6detail15normal_iteratorINS5_10device_ptrI7elementEEEEjN4cuda3std3__44lessIS9_EES9_EEvbT_PT2_T0_SK_PSK_T1_SK_i)
        /*00e0*/ 	.word	0x00000000


	//----- nvinfo : EIATTR_MIN_STACK_SIZE
	.align		4
.L_82:
        /*00e4*/ 	.byte	0x04, 0x12
        /*00e6*/ 	.short	(.L_84 - .L_83)
	.align		4
.L_83:
        /*00e8*/ 	.word	index@(_ZN3cub18CUB_300001_SM_10006detail10merge_sort30DeviceMergeSortBlockSortKernelINS2_10policy_hubIN6thrust24THRUST_300001_SM_1000_NS6detail15normal_iteratorINS6_10device_ptrI7elementEEEEE9Policy600ESC_PNS0_8NullTypeESC_SG_jN4cuda3std3__44lessISA_EESA_SF_EEvbT0_T1_T2_T3_T4_PT6_PT7_T5_NS1_7vsmem_tE)
        /*00ec*/ 	.word	0x00000000


	//----- nvinfo : EIATTR_MIN_STACK_SIZE
	.align		4
.L_84:
        /*00f0*/ 	.byte	0x04, 0x12
        /*00f2*/ 	.short	(.L_86 - .L_85)
	.align		4
.L_85:
        /*00f4*/ 	.word	index@(_ZN3cub18CUB_300001_SM_10006detail11EmptyKernelIvEEvv)
        /*00f8*/ 	.word	0x00000000
.L_86:


//--------------------- .nv.compat                --------------------------
	.section	.nv.compat,"",@"SHT_CUDA_COMPAT_INFO"
	.align	4
        /*0000*/ 	.byte	0x02, 0x09, 0x00, 0x00, 0x02, 0x02, 0x01, 0x00, 0x02, 0x05, 0x05, 0x00, 0x03, 0x07, 0x01, 0x01
        /*0010*/ 	.byte	0x02, 0x03, 0x00, 0x00, 0x02, 0x06, 0x01, 0x00, 0x04, 0x0b, 0x08, 0x00, 0x01, 0x00, 0x00, 0x00
        /*0020*/ 	.byte	0x00, 0x00, 0x00, 0x00


//--------------------- .nv.info._ZN3cub18CUB_300001_SM_10006detail10merge_sort26DeviceMergeSortMergeKernelINS2_10policy_hubIN6thrust24THRUST_300001_SM_1000_NS6detail15normal_iteratorINS6_10device_ptrI7elementEEEEE9Policy600ESC_PNS0_8NullTypeESC_SG_mN4cuda3std3__44lessISA_EESA_SF_EEvbT2_T3_T4_PT6_PT7_T5_PSO_SO_NS1_7vsmem_tE --------------------------
	.section	.nv.info._ZN3cub18CUB_300001_SM_10006detail10merge_sort26DeviceMergeSortMergeKernelINS2_10policy_hubIN6thrust24THRUST_300001_SM_1000_NS6detail15normal_iteratorINS6_10device_ptrI7elementEEEEE9Policy600ESC_PNS0_8NullTypeESC_SG_mN4cuda3std3__44lessISA_EESA_SF_EEvbT2_T3_T4_PT6_PT7_T5_PSO_SO_NS1_7vsmem_tE,"",@"SHT_CUDA_INFO"
	.sectionflags	@""
	.align	4


	//----- nvinfo : EIATTR_CUDA_API_VERSION
	.align		4
        /*0000*/ 	.byte	0x04, 0x37
        /*0002*/ 	.short	(.L_88 - .L_87)
.L_87:
        /*0004*/ 	.word	0x00000082


	//----- nvinfo : EIATTR_KPARAM_INFO
	.align		4
.L_88:
        /*0008*/ 	.byte	0x04, 0x17
        /*000a*/ 	.short	(.L_90 - .L_89)
.L_89:
        /*000c*/ 	.word	0x00000000
        /*0010*/ 	.short	0x0009
        /*0012*/ 	.short	0x0048
        /*0014*/ 	.byte	0x00, 0xf0, 0x21, 0x00


	//----- nvinfo : EIATTR_KPARAM_INFO
	.align		4
.L_90:
        /*0018*/ 	.byte	0x04, 0x17
        /*001a*/ 	.short	(.L_92 - .L_91)
.L_91:
        /*001c*/ 	.word	0x00000000
        /*0020*/ 	.short	0x0008
        /*0022*/ 	.short	0x0040
        /*0024*/ 	.byte	0x00, 0xf0, 0x21, 0x00


	//----- nvinfo : EIATTR_KPARAM_INFO
	.align		4
.L_92:
        /*0028*/ 	.byte	0x04, 0x17
        /*002a*/ 	.short	(.L_94 - .L_93)
.L_93:
        /*002c*/ 	.word	0x00000000
        /*0030*/ 	.short	0x0007
        /*0032*/ 	.short	0x0038
        /*0034*/ 	.byte	0x00, 0xf5, 0x21, 0x00


	//----- nvinfo : EIATTR_KPARAM_INFO
	.align		4
.L_94:
        /*0038*/ 	.byte	0x04, 0x17
        /*003a*/ 	.short	(.L_96 - .L_95)
.L_95:
        /*003c*/ 	.word	0x00000000
        /*0040*/ 	.short	0x0006
        /*0042*/ 	.short	0x0030
        /*0044*/ 	.byte	0x00, 0xf0, 0x05, 0x00


	//----- nvinfo : EIATTR_KPARAM_INFO
	.align		4
.L_96:
        /*0048*/ 	.byte	0x04, 0x17
        /*004a*/ 	.short	(.L_98 - .L_97)
.L_97:
        /*004c*/ 	.word	0x00000000
        /*0050*/ 	.short	0x0005
        /*0052*/ 	.short	0x0028
        /*0054*/ 	.byte	0x00, 0xf5, 0x21, 0x00


	//----- nvinfo : EIATTR_KPARAM_INFO
	.align		4
.L_98:
        /*0058*/ 	.byte	0x04, 0x17
        /*005a*/ 	.short	(.L_100 - .L_99)
.L_99:
        /*005c*/ 	.word	0x00000000
        /*0060*/ 	.short	0x0004
        /*0062*/ 	.short	0x0020
        /*0064*/ 	.byte	0x00, 0xf5, 0x21, 0x00


	//----- nvinfo : EIATTR_KPARAM_INFO
	.align		4
.L_100:
        /*0068*/ 	.byte	0x04, 0x17
        /*006a*/ 	.short	(.L_102 - .L_101)
.L_101:
        /*006c*/ 	.word	0x00000000
        /*0070*/ 	.short	0x0003
        /*0072*/ 	.short	0x0018
        /*0074*/ 	.byte	0x00, 0xf0, 0x21, 0x00


	//----- nvinfo : EIATTR_KPARAM_INFO
	.align		4
.L_102:
        /*0078*/ 	.byte	0x04, 0x17
        /*007a*/ 	.short	(.L_104 - .L_103)
.L_103:
        /*007c*/ 	.word	0x00000000
        /*0080*/ 	.short	0x0002
        /*0082*/ 	.short	0x0010
        /*0084*/ 	.byte	0x00, 0xf5, 0x21, 0x00


	//----- nvinfo : EIATTR_KPARAM_INFO
	.align		4
.L_104:
        /*0088*/ 	.byte	0x04, 0x17
        /*008a*/ 	.short	(.L_106 - .L_105)
.L_105:
        /*008c*/ 	.word	0x00000000
        /*0090*/ 	.short	0x0001
        /*0092*/ 	.short	0x0008
        /*0094*/ 	.byte	0x00, 0xf0, 0x21, 0x00


	//----- nvinfo : EIATTR_KPARAM_INFO
	.align		4
.L_106:
        /*0098*/ 	.byte	0x04, 0x17
        /*009a*/ 	.short	(.L_108 - .L_107)
.L_107:
        /*009c*/ 	.word	0x00000000
        /*00a0*/ 	.short	0x0000
        /*00a2*/ 	.short	0x0000
        /*00a4*/ 	.byte	0x00, 0xf0, 0x05, 0x00


	//----- nvinfo : EIATTR_SPARSE_MMA_MASK
	.align		4
.L_108:
        /*00a8*/ 	.byte	0x03, 0x50
        /*00aa*/ 	.short	0x0000


	//----- nvinfo : EIATTR_MAXREG_COUNT
	.align		4
        /*00ac*/ 	.byte	0x03, 0x1b
        /*00ae*/ 	.short	0x00ff


	//----- nvinfo : EIATTR_NUM_BARRIERS
	.align		4
        /*00b0*/ 	.byte	0x02, 0x4c
        /*00b2*/ 	.byte	0x01
	.zero		1


	//----- nvinfo : EIATTR_MERCURY_ISA_VERSION
	.align		4
        /*00b4*/ 	.byte	0x03, 0x5f
        /*00b6*/ 	.short	0x0101


	//----- nvinfo : EIATTR_COOP_GROUP_MASK_REGIDS
	.align		4
        /*00b8*/ 	.byte	0x04, 0x29
        /*00ba*/ 	.short	(.L_110 - .L_109)


	//   ....[0]....
.L_109:
        /*00bc*/ 	.word	0xffffffff


	//   ....[1]....
        /*00c0*/ 	.word	0xffffffff


	//   ....[2]....
        /*00c4*/ 	.word	0xffffffff


	//   ....[3]....
        /*00c8*/ 	.word	0xffffffff


	//----- nvinfo : EIATTR_COOP_GROUP_INSTR_OFFSETS
	.align		4
.L_110:
        /*00cc*/ 	.byte	0x04, 0x28
        /*00ce*/ 	.short	(.L_112 - .L_111)


	//   ....[0]....
.L_111:
        /*00d0*/ 	.word	0x00001110


	//   ....[1]....
        /*00d4*/ 	.word	0x00001330


	//   ....[2]....
        /*00d8*/ 	.word	0x00002730


	//   ....[3]....
        /*00dc*/ 	.word	0x00002a10


	//----- nvinfo : EIATTR_VRC_CTA_INIT_COUNT
	.align		4
.L_112:
        /*00e0*/ 	.byte	0x02, 0x4a
	.zero		1
	.zero		1


	//----- nvinfo : EIATTR_EXIT_INSTR_OFFSETS
	.align		4
        /*00e4*/ 	.byte	0x04, 0x1c
        /*00e6*/ 	.short	(.L_114 - .L_113)


	//   ....[0]....
.L_113:
        /*00e8*/ 	.word	0x00001240


	//   ....[1]....
        /*00ec*/ 	.word	0x000014b0


	//   ....[2]....
        /*00f0*/ 	.word	0x000028f0


	//   ....[3]....
        /*00f4*/ 	.word	0x00002920


	//   ....[4]....
        /*00f8*/ 	.word	0x00002c30


	//   ....[5]....
        /*00fc*/ 	.word	0x00002c60


	//----- nvinfo : EIATTR_MAX_THREADS
	.align		4
.L_114:
        /*0100*/ 	.byte	0x04, 0x05
        /*0102*/ 	.short	(.L_116 - .L_115)
.L_115:
        /*0104*/ 	.word	0x00000100
        /*0108*/ 	.word	0x00000001
        /*010c*/ 	.word	0x00000001


	//----- nvinfo : EIATTR_CRS_STACK_SIZE
	.align		4
.L_116:
        /*0110*/ 	.byte	0x04, 0x1e
        /*0112*/ 	.short	(.L_118 - .L_117)
.L_117:
        /*0114*/ 	.word	0x00000000


	//----- nvinfo : EIATTR_CBANK_PARAM_SIZE
	.align		4
.L_118:
        /*0118*/ 	.byte	0x03, 0x19
        /*011a*/ 	.short	0x0050


	//----- nvinfo : EIATTR_PARAM_CBANK
	.align		4
        /*011c*/ 	.byte	0x04, 0x0a
        /*011e*/ 	.short	(.L_120 - .L_119)
	.align		4
.L_119:
        /*0120*/ 	.word	index@(.nv.constant0._ZN3cub18CUB_300001_SM_10006detail10merge_sort26DeviceMergeSortMergeKernelINS2_10policy_hubIN6thrust24THRUST_300001_SM_1000_NS6detail15normal_iteratorINS6_10device_ptrI7elementEEEEE9Policy600ESC_PNS0_8NullTypeESC_SG_mN4cuda3std3__44lessISA_EESA_SF_EEvbT2_T3_T4_PT6_PT7_T5_PSO_SO_NS1_7vsmem_tE)
        /*0124*/ 	.short	0x0380
        /*0126*/ 	.short	0x0050


	//----- nvinfo : EIATTR_SW_WAR
	.align		4
.L_120:
        /*0128*/ 	.byte	0x04, 0x36
        /*012a*/ 	.short	(.L_122 - .L_121)
.L_121:
        /*012c*/ 	.word	0x00000008
.L_122:


//--------------------- .nv.info._ZN3cub18CUB_300001_SM_10006detail10merge_sort30DeviceMergeSortPartitionKernelIN6thrust24THRUST_300001_SM_1000_NS6detail15normal_iteratorINS5_10device_ptrI7elementEEEEmN4cuda3std3__44lessIS9_EES9_EEvbT_PT2_T0_SK_PSK_T1_SK_i --------------------------
	.section	.nv.info._ZN3cub18CUB_300001_SM_10006detail10merge_sort30DeviceMergeSortPartitionKernelIN6thrust24THRUST_300001_SM_1000_NS6detail15normal_iteratorINS5_10device_ptrI7elementEEEEmN4cuda3std3__44lessIS9_EES9_EEvbT_PT2_T0_SK_PSK_T1_SK_i,"",@"SHT_CUDA_INFO"
	.sectionflags	@""
	.align	4


	//----- nvinfo : EIATTR_CUDA_API_VERSION
	.align		4
        /*0000*/ 	.byte	0x04, 0x37
        /*0002*/ 	.short	(.L_124 - .L_123)
.L_123:
        /*0004*/ 	.word	0x00000082


	//----- nvinfo : EIATTR_KPARAM_INFO
	.align		4
.L_124:
        /*0008*/ 	.byte	0x04, 0x17
        /*000a*/ 	.short	(.L_126 - .L_125)
.L_125:
        /*000c*/ 	.word	0x00000000
        /*0010*/ 	.short	0x0008
        /*0012*/ 	.short	0x0040
        /*0014*/ 	.byte	0x00, 0xf0, 0x11, 0x00


	//----- nvinfo : EIATTR_KPARAM_INFO
	.align		4
.L_126:
        /*0018*/ 	.byte	0x04, 0x17
        /*001a*/ 	.short	(.L_128 - .L_127)
.L_127:
        /*001c*/ 	.word	0x00000000
        /*0020*/ 	.short	0x0007
        /*0022*/ 	.short	0x0038
        /*0024*/ 	.byte	0x00, 0xf0, 0x21, 0x00


	//----- nvinfo : EIATTR_KPARAM_INFO
	.align		4
.L_128:
        /*0028*/ 	.byte	0x04, 0x17
        /*002a*/ 	.short	(.L_130 - .L_129)
.L_129:
        /*002c*/ 	.word	0x00000000
        /*0030*/ 	.short	0x0006
        /*0032*/ 	.short	0x0030
        /*0034*/ 	.byte	0x00, 0xf0, 0x05, 0x00


	//----- nvinfo : EIATTR_KPARAM_INFO
	.align		4
.L_130:
        /*0038*/ 	.byte	0x04, 0x17
        /*003a*/ 	.short	(.L_132 - .L_131)
.L_131:
        /*003c*/ 	.word	0x00000000
        /*0040*/ 	.short	0x0005
        /*0042*/ 	.short	0x0028
        /*0044*/ 	.byte	0x00, 0xf5, 0x21, 0x00


	//----- nvinfo : EIATTR_KPARAM_INFO
	.align		4
.L_132:
        /*0048*/ 	.byte	0x04, 0x17
        /*004a*/ 	.short	(.L_134 - .L_133)
.L_133:
        /*004c*/ 	.word	0x00000000
        /*0050*/ 	.short	0x0004
        /*0052*/ 	.short	0x0020
        /*0054*/ 	.byte	0x00, 0xf0, 0x21, 0x00


	//----- nvinfo : EIATTR_KPARAM_INFO
	.align		4
.L_134:
        /*0058*/ 	.byte	0x04, 0x17
        /*005a*/ 	.short	(.L_136 - .L_135)
.L_135:
        /*005c*/ 	.word	0x00000000
        /*0060*/ 	.short	0x0003
        /*0062*/ 	.short	0x0018
        /*0064*/ 	.byte	0x00, 0xf0, 0x21, 0x00


	//----- nvinfo : EIATTR_KPARAM_INFO
	.align		4
.L_136:
        /*0068*/ 	.byte	0x04, 0x17
        /*006a*/ 	.short	(.L_138 - .L_137)
.L_137:
        /*006c*/ 	.word	0x00000000
        /*0070*/ 	.short	0x0002
        /*0072*/ 	.short	0x0010
        /*0074*/ 	.byte	0x00, 0xf5, 0x21, 0x00


	//----- nvinfo : EIATTR_KPARAM_INFO
	.align		4
.L_138:
        /*0078*/ 	.byte	0x04, 0x17
        /*007a*/ 	.short	(.L_140 - .L_139)
.L_139:
        /*007c*/ 	.word	0x00000000
        /*0080*/ 	.short	0x0001
        /*0082*/ 	.short	0x0008
        /*0084*/ 	.byte	0x00, 0xf0, 0x21, 0x00


	//----- nvinfo : EIATTR_KPARAM_INFO
	.align		4
.L_140:
        /*0088*/ 	.byte	0x04, 0x17
        /*008a*/ 	.short	(.L_142 - .L_141)
.L_141:
        /*008c*/ 	.word	0x00000000
        /*0090*/ 	.short	0x0000
        /*0092*/ 	.short	0x0000
        /*0094*/ 	.byte	0x00, 0xf0, 0x05, 0x00


	//----- nvinfo : EIATTR_SPARSE_MMA_MASK
	.align		4
.L_142:
        /*0098*/ 	.byte	0x03, 0x50
        /*009a*/ 	.short	0x0000


	//----- nvinfo : EIATTR_MAXREG_COUNT
	.align		4
        /*009c*/ 	.byte	0x03, 0x1b
        /*009e*/ 	.short	0x00ff


	//----- nvinfo : EIATTR_MERCURY_ISA_VERSION
	.align		4
        /*00a0*/ 	.byte	0x03, 0x5f
        /*00a2*/ 	.short	0x0101


	//----- nvinfo : EIATTR_VRC_CTA_INIT_COUNT
	.align		4
        /*00a4*/ 	.byte	0x02, 0x4a
	.zero		1
	.zero		1


	//----- nvinfo : EIATTR_EXIT_INSTR_OFFSETS
	.align		4
        /*00a8*/ 	.byte	0x04, 0x1c
        /*00aa*/ 	.short	(.L_144 - .L_143)


	//   ....[0]....
.L_143:
        /*00ac*/ 	.word	0x00000080


	//   ....[1]....
        /*00b0*/ 	.word	0x000003d0


	//   ....[2]....
        /*00b4*/ 	.word	0x00000b70


	//----- nvinfo : EIATTR_CRS_STACK_SIZE
	.align		4
.L_144:
        /*00b8*/ 	.byte	0x04, 0x1e
        /*00ba*/ 	.short	(.L_146 - .L_145)
.L_145:
        /*00bc*/ 	.word	0x00000000


	//----- nvinfo : EIATTR_CBANK_PARAM_SIZE
	.align		4
.L_146:
        /*00c0*/ 	.byte	0x03, 0x19
        /*00c2*/ 	.short	0x0044


	//----- nvinfo : EIATTR_PARAM_CBANK
	.align		4
        /*00c4*/ 	.byte	0x04, 0x0a
        /*00c6*/ 	.short	(.L_148 - .L_147)
	.align		4
.L_147:
        /*00c8*/ 	.word	index@(.nv.constant0._ZN3cub18CUB_300001_SM_10006detail10merge_sort30DeviceMergeSortPartitionKernelIN6thrust24THRUST_300001_SM_1000_NS6detail15normal_iteratorINS5_10device_ptrI7elementEEEEmN4cuda3std3__44lessIS9_EES9_EEvbT_PT2_T0_SK_PSK_T1_SK_i)
        /*00cc*/ 	.short	0x0380
        /*00ce*/ 	.short	0x0044


	//----- nvinfo : EIATTR_SW_WAR
	.align		4
.L_148:
        /*00d0*/ 	.byte	0x04, 0x36
        /*00d2*/ 	.short	(.L_150 - .L_149)
.L_149:
        /*00d4*/ 	.word	0x00000008
.L_150:


//--------------------- .nv.info._ZN3cub18CUB_300001_SM_10006detail10merge_sort30DeviceMergeSortBlockSortKernelINS2_10policy_hubIN6thrust24THRUST_300001_SM_1000_NS6detail15normal_iteratorINS6_10device_ptrI7elementEEEEE9Policy600ESC_PNS0_8NullTypeESC_SG_mN4cuda3std3__44lessISA_EESA_SF_EEvbT0_T1_T2_T3_T4_PT6_PT7_T5_NS1_7vsmem_tE --------------------------
	.section	.nv.info._ZN3cub18CUB_300001_SM_10006detail10merge_sort30DeviceMergeSortBlockSortKernelINS2_10policy_hubIN6thrust24THRUST_300001_SM_1000_NS6detail15normal_iteratorINS6_10device_ptrI7elementEEEEE9Policy600ESC_PNS0_8NullTypeESC_SG_mN4cuda3std3__44lessISA_EESA_SF_EEvbT0_T1_T2_T3_T4_PT6_PT7_T5_NS1_7vsmem_tE,"",@"SHT_CUDA_INFO"
	.sectionflags	@""
	.align	4


	//----- nvinfo : EIATTR_CUDA_API_VERSION
	.align		4
        /*0000*/ 	.byte	0x04, 0x37
        /*0002*/ 	.short	(.L_152 - .L_151)
.L_151:
        /*0004*/ 	.word	0x00000082


	//----- nvinfo : EIATTR_KPARAM_INFO
	.align		4
.L_152:
        /*0008*/ 	.byte	0x04, 0x17
        /*000a*/ 	.short	(.L_154 - .L_153)
.L_153:
        /*000c*/ 	.word	0x00000000
        /*0010*/ 	.short	0x0009
        /*0012*/ 	.short	0x0048
        /*0014*/ 	.byte	0x00, 0xf0, 0x21, 0x00


	//----- nvinfo : EIATTR_KPARAM_INFO
	.align		4
.L_154:
        /*0018*/ 	.byte	0x04, 0x17
        /*001a*/ 	.short	(.L_156 - .L_155)
.L_155:
        /*001c*/ 	.word	0x00000000
        /*0020*/ 	.short	0x0008
        /*0022*/ 	.short	0x0040
        /*0024*/ 	.byte	0x00, 0xf0, 0x05, 0x00


	//----- nvinfo : EIATTR_KPARAM_INFO
	.align		4
.L_156:
        /*0028*/ 	.byte	0x04, 0x17
        /*002a*/ 	.short	(.L_158 - .L_157)
.L_157:
        /*002c*/ 	.word	0x00000000
        /*0030*/ 	.short	0x0007
        /*0032*/ 	.short	0x0038
        /*0034*/ 	.byte	0x00, 0xf5, 0x21, 0x00


	//----- nvinfo : EIATTR_KPARAM_INFO
	.align		4
.L_158:
        /*0038*/ 	.byte	0x04, 0x17
        /*003a*/ 	.short	(.L_160 - .L_159)
.L_159:
        /*003c*/ 	.word	0x00000000
        /*0040*/ 	.short	0x0006
        /*0042*/ 	.short	0x0030
        /*0044*/ 	.byte	0x00, 0xf5, 0x21, 0x00


	//----- nvinfo : EIATTR_KPARAM_INFO
	.align		4
.L_160:
        /*0048*/ 	.byte	0x04, 0x17
        /*004a*/ 	.short	(.L_162 - .L_161)
.L_161:
        /*004c*/ 	.word	0x00000000
        /*0050*/ 	.short	0x0005
        /*0052*/ 	.short	0x0028
        /*0054*/ 	.byte	0x00, 0xf0, 0x21, 0x00


	//----- nvinfo : EIATTR_KPARAM_INFO
	.align		4
.L_162:
        /*0058*/ 	.byte	0x04, 0x17
        /*005a*/ 	.short	(.L_164 - .L_163)
.L_163:
        /*005c*/ 	.word	0x00000000
        /*0060*/ 	.short	0x0004
        /*0062*/ 	.short	0x0020
        /*0064*/ 	.byte	0x00, 0xf5, 0x21, 0x00


	//----- nvinfo : EIATTR_KPARAM_INFO
	.align		4
.L_164:
        /*0068*/ 	.byte	0x04, 0x17
        /*006a*/ 	.short	(.L_166 - .L_165)
.L_165:
        /*006c*/ 	.word	0x00000000
        /*0070*/ 	.short	0x0003
        /*0072*/ 	.short	0x0018
        /*0074*/ 	.byte	0x00, 0xf0, 0x21, 0x00


	//----- nvinfo : EIATTR_KPARAM_INFO
	.align		4
.L_166:
        /*0078*/ 	.byte	0x04, 0x17
        /*007a*/ 	.short	(.L_168 - .L_167)
.L_167:
        /*007c*/ 	.word	0x00000000
        /*0080*/ 	.short	0x0002
        /*0082*/ 	.short	0x0010
        /*0084*/ 	.byte	0x00, 0xf5, 0x21, 0x00


	//----- nvinfo : EIATTR_KPARAM_INFO
	.align		4
.L_168:
        /*0088*/ 	.byte	0x04, 0x17
        /*008a*/ 	.short	(.L_170 - .L_169)
.L_169:
        /*008c*/ 	.word	0x00000000
        /*0090*/ 	.short	0x0001
        /*0092*/ 	.short	0x0008
        /*0094*/ 	.byte	0x00, 0xf0, 0x21, 0x00


	//----- nvinfo : EIATTR_KPARAM_INFO
	.align		4
.L_170:
        /*0098*/ 	.byte	0x04, 0x17
        /*009a*/ 	.short	(.L_172 - .L_171)
.L_171:
        /*009c*/ 	.word	0x00000000
        /*00a0*/ 	.short	0x0000
        /*00a2*/ 	.short	0x0000
        /*00a4*/ 	.byte	0x00, 0xf0, 0x05, 0x00


	//----- nvinfo : EIATTR_SPARSE_MMA_MASK
	.align		4
.L_172:
        /*00a8*/ 	.byte	0x03, 0x50
        /*00aa*/ 	.short	0x0000


	//----- nvinfo : EIATTR_MAXREG_COUNT
	.align		4
        /*00ac*/ 	.byte	0x03, 0x1b
        /*00ae*/ 	.short	0x00ff


	//----- nvinfo : EIATTR_NUM_BARRIERS
	.align		4
        /*00b0*/ 	.byte	0x02, 0x4c
        /*00b2*/ 	.byte	0x01
	.zero		1


	//----- nvinfo : EIATTR_MERCURY_ISA_VERSION
	.align		4
        /*00b4*/ 	.byte	0x03, 0x5f
        /*00b6*/ 	.short	0x0101


	//----- nvinfo : EIATTR_COOP_GROUP_MASK_REGIDS
	.align		4
        /*00b8*/ 	.byte	0x04, 0x29
        /*00ba*/ 	.short	(.L_174 - .L_173)


	//   ....[0]....
.L_173:
        /*00bc*/ 	.word	0xffffffff


	//   ....[1]....
        /*00c0*/ 	.word	0xffffffff


	//   ....[2]....
        /*00c4*/ 	.word	0xffffffff


	//   ....[3]....
        /*00c8*/ 	.word	0xffffffff


	//   ....[4]....
        /*00cc*/ 	.word	0xffffffff


	//   ....[5]....
        /*00d0*/ 	.word	0xffffffff


	//----- nvinfo : EIATTR_COOP_GROUP_INSTR_OFFSETS
	.align		4
.L_174:
        /*00d4*/ 	.byte	0x04, 0x28
        /*00d6*/ 	.short	(.L_176 - .L_175)


	//   ....[0]....
.L_175:
        /*00d8*/ 	.word	0x000002e0


	//   ....[1]....
        /*00dc*/ 	.word	0x000011e0


	//   ....[2]....
        /*00e0*/ 	.word	0x00001410


	//   ....[3]....
        /*00e4*/ 	.word	0x000018b0


	//   ....[4]....
        /*00e8*/ 	.word	0x00002aa0


	//   ....[5]....
        /*00ec*/ 	.word	0x00002d70


	//----- nvinfo : EIATTR_VRC_CTA_INIT_COUNT
	.align		4
.L_176:
        /*00f0*/ 	.byte	0x02, 0x4a
	.zero		1
	.zero		1


	//----- nvinfo : EIATTR_EXIT_INSTR_OFFSETS
	.align		4
        /*00f4*/ 	.byte	0x04, 0x1c
        /*00f6*/ 	.short	(.L_178 - .L_177)


	//   ....[0]....
.L_177:
        /*00f8*/ 	.word	0x00001350


	//   ....[1]....
        /*00fc*/ 	.word	0x00001520


	//   ....[2]....
        /*0100*/ 	.word	0x00002c70


	//   ....[3]....
        /*0104*/ 	.word	0x00002ca0


	//   ....[4]....
        /*0108*/ 	.word	0x00002ef0


	//   ....[5]....
        /*010c*/ 	.word	0x00002f20


	//----- nvinfo : EIATTR_MAX_THREADS
	.align		4
.L_178:
        /*0110*/ 	.byte	0x04, 0x05
        /*0112*/ 	.short	(.L_180 - .L_179)
.L_179:
        /*0114*/ 	.word	0x00000100
        /*0118*/ 	.word	0x00000001
        /*011c*/ 	.word	0x00000001


	//----- nvinfo : EIATTR_CRS_STACK_SIZE
	.align		4
.L_180:
        /*0120*/ 	.byte	0x04, 0x1e
        /*0122*/ 	.short	(.L_182 - .L_181)
.L_181:
        /*0124*/ 	.word	0x00000000


	//----- nvinfo : EIATTR_CBANK_PARAM_SIZE
	.align		4
.L_182:
        /*0128*/ 	.byte	0x03, 0x19
        /*012a*/ 	.short	0x0050


	//----- nvinfo : EIATTR_PARAM_CBANK
	.align		4
        /*012c*/ 	.byte	0x04, 0x0a
        /*012e*/ 	.short	(.L_184 - .L_183)
	.align		4
.L_183:
        /*0130*/ 	.word	index@(.nv.constant0._ZN3cub18CUB_300001_SM_10006detail10merge_sort30DeviceMergeSortBlockSortKernelINS2_10policy_hubIN6thrust24THRUST_300001_SM_1000_NS6detail15normal_iteratorINS6_10device_ptrI7elementEEEEE9Policy600ESC_PNS0_8NullTypeESC_SG_mN4cuda3std3__44lessISA_EESA_SF_EEvbT0_T1_T2_T3_T4_PT6_PT7_T5_NS1_7vsmem_tE)
        /*0134*/ 	.short	0x0380
        /*0136*/ 	.short	0x0050


	//----- nvinfo : EIATTR_SW_WAR
	.align		4
.L_184:
        /*0138*/ 	.byte	0x04, 0x36
        /*013a*/ 	.short	(.L_186 - .L_185)
.L_185:
        /*013c*/ 	.word	0x00000008
.L_186:


//--------------------- .nv.info._ZN3cub18CUB_300001_SM_10006detail10merge_sort26DeviceMergeSortMergeKernelINS2_10policy_hubIN6thrust24THRUST_300001_SM_1000_NS6detail15normal_iteratorINS6_10device_ptrI7elementEEEEE9Policy600ESC_PNS0_8NullTypeESC_SG_jN4cuda3std3__44lessISA_EESA_SF_EEvbT2_T3_T4_PT6_PT7_T5_PSO_SO_NS1_7vsmem_tE --------------------------
	.section	.nv.info._ZN3cub18CUB_300001_SM_10006detail10merge_sort26DeviceMergeSortMergeKernelINS2_10policy_hubIN6thrust24THRUST_300001_SM_1000_NS6detail15normal_iteratorINS6_10device_ptrI7elementEEEEE9Policy600ESC_PNS0_8NullTypeESC_SG_jN4cuda3std3__44lessISA_EESA_SF_EEvbT2_T3_T4_PT6_PT7_T5_PSO_SO_NS1_7vsmem_tE,"",@"SHT_CUDA_INFO"
	.sectionflags	@""
	.align	4


	//----- nvinfo : EIATTR_CUDA_API_VERSION
	.align		4
        /*0000*/ 	.byte	0x04, 0x37
        /*0002*/ 	.short	(.L_188 - .L_187)
.L_187:
        /*0004*/ 	.word	0x00000082


	//----- nvinfo : EIATTR_KPARAM_INFO
	.align		4
.L_188:
        /*0008*/ 	.byte	0x04, 0x17
        /*000a*/ 	.short	(.L_190 - .L_189)
.L_189:
        /*000c*/ 	.word	0x00000000
        /*0010*/ 	.short	0x0009
        /*0012*/ 	.short	0x0048
        /*0014*/ 	.byte	0x00, 0xf0, 0x21, 0x00


	//----- nvinfo : EIATTR_KPARAM_INFO
	.align		4
.L_190:
        /*0018*/ 	.byte	0x04, 0x17
        /*001a*/ 	.short	(.L_192 - .L_191)
.L_191:
        /*001c*/ 	.word	0x00000000
        /*0020*/ 	.short	0x0008
        /*0022*/ 	.short	0x0040
        /*0024*/ 	.byte	0x00, 0xf0, 0x11, 0x00


	//----- nvinfo : EIATTR_KPARAM_INFO
	.align		4
.L_192:
        /*0028*/ 	.byte	0x04, 0x17
        /*002a*/ 	.short	(.L_194 - .L_193)
.L_193:
        /*002c*/ 	.word	0x00000000
        /*0030*/ 	.short	0x0007
        /*0032*/ 	.short	0x0038
        /*0034*/ 	.byte	0x00, 0xf5, 0x21, 0x00


	//----- nvinfo : EIATTR_KPARAM_INFO
	.align		4
.L_194:
        /*0038*/ 	.byte	0x04, 0x17
        /*003a*/ 	.short	(.L_196 - .L_195)
.L_195:
        /*003c*/ 	.word	0x00000000
        /*0040*/ 	.short	0x0006
        /*0042*/ 	.short	0x0030
        /*0044*/ 	.byte	0x00, 0xf0, 0x05, 0x00


	//----- nvinfo : EIATTR_KPARAM_INFO
	.align		4
.L_196:
        /*0048*/ 	.byte	0x04, 0x17
        /*004a*/ 	.short	(.L_198 - .L_197)
.L_197:
        /*004c*/ 	.word	0x00000000
        /*0050*/ 	.short	0x0005
        /*0052*/ 	.short	0x0028
        /*0054*/ 	.byte	0x00, 0xf5, 0x21, 0x00


	//----- nvinfo : EIATTR_KPARAM_INFO
	.align		4
.L_198:
        /*0058*/ 	.byte	0x04, 0x17
        /*005a*/ 	.short	(.L_200 - .L_199)
.L_199:
        /*005c*/ 	.word	0x00000000
        /*0060*/ 	.short	0x0004
        /*0062*/ 	.short	0x0020
        /*0064*/ 	.byte	0x00, 0xf5, 0x21, 0x00


	//----- nvinfo : EIATTR_KPARAM_INFO
	.align		4
.L_200:
        /*0068*/ 	.byte	0x04, 0x17
        /*006a*/ 	.short	(.L_202 - .L_201)
.L_201:
        /*006c*/ 	.word	0x00000000
        /*0070*/ 	.short	0x0003
        /*0072*/ 	.short	0x0018
        /*0074*/ 	.byte	0x00, 0xf0, 0x11, 0x00


	//----- nvinfo : EIATTR_KPARAM_INFO
	.align		4
.L_202:
        /*0078*/ 	.byte	0x04, 0x17
        /*007a*/ 	.short	(.L_204 - .L_203)
.L_203:
        /*007c*/ 	.word	0x00000000
        /*0080*/ 	.short	0x0002
        /*0082*/ 	.short	0x0010
        /*0084*/ 	.byte	0x00, 0xf5, 0x21, 0x00


	//----- nvinfo : EIATTR_KPARAM_INFO
	.align		4
.L_204:
        /*0088*/ 	.byte	0x04, 0x17
        /*008a*/ 	.short	(.L_206 - .L_205)
.L_205:
        /*008c*/ 	.word	0x00000000
        /*0090*/ 	.short	0x0001
        /*0092*/ 	.short	0x0008
        /*0094*/ 	.byte	0x00, 0xf0, 0x21, 0x00


	//----- nvinfo : EIATTR_KPARAM_INFO
	.align		4
.L_206:
        /*0098*/ 	.byte	0x04, 0x17
        /*009a*/ 	.short	(.L_208 - .L_207)
.L_207:
        /*009c*/ 	.word	0x00000000
        /*00a0*/ 	.short	0x0000
        /*00a2*/ 	.short	0x0000
        /*00a4*/ 	.byte	0x00, 0xf0, 0x05, 0x00


	//----- nvinfo : EIATTR_SPARSE_MMA_MASK
	.align		4
.L_208:
        /*00a8*/ 	.byte	0x03, 0x50
        /*00aa*/ 	.short	0x0000


	//----- nvinfo : EIATTR_MAXREG_COUNT
	.align		4
        /*00ac*/ 	.byte	0x03, 0x1b
        /*00ae*/ 	.short	0x00ff


	//----- nvinfo : EIATTR_NUM_BARRIERS
	.align		4
        /*00b0*/ 	.byte	0x02, 0x4c
        /*00b2*/ 	.byte	0x01
	.zero		1


	//----- nvinfo : EIATTR_MERCURY_ISA_VERSION
	.align		4
        /*00b4*/ 	.byte	0x03, 0x5f
        /*00b6*/ 	.short	0x0101


	//----- nvinfo : EIATTR_COOP_GROUP_MASK_REGIDS
	.align		4
        /*00b8*/ 	.byte	0x04, 0x29
        /*00ba*/ 	.short	(.L_210 - .L_209)


	//   ....[0]....
.L_209:
        /*00bc*/ 	.word	0xffffffff


	//   ....[1]....
        /*00c0*/ 	.word	0xffffffff


	//   ....[2]....
        /*00c4*/ 	.word	0xffffffff


	//   ....[3]....
        /*00c8*/ 	.word	0xffffffff


	//----- nvinfo : EIATTR_COOP_GROUP_INSTR_OFFSETS
	.align		4
.L_210:
        /*00cc*/ 	.byte	0x04, 0x28
        /*00ce*/ 	.short	(.L_212 - .L_211)


	//   ....[0]....
.L_211:
        /*00d0*/ 	.word	0x00000f70


	//   ....[1]....
        /*00d4*/ 	.word	0x00001170


	//   ....[2]....
        /*00d8*/ 	.word	0x00002360


	//   ....[3]....
        /*00dc*/ 	.word	0x00002680


	//----- nvinfo : EIATTR_VRC_CTA_INIT_COUNT
	.align		4
.L_212:
        /*00e0*/ 	.byte	0x02, 0x4a
	.zero		1
	.zero		1


	//----- nvinfo : EIATTR_EXIT_INSTR_OFFSETS
	.align		4
        /*00e4*/ 	.byte	0x04, 0x1c
        /*00e6*/ 	.short	(.L_214 - .L_213)


	//   ....[0]....
.L_213:
        /*00e8*/ 	.word	0x00001080


	//   ....[1]....
        /*00ec*/ 	.word	0x000012e0


	//   ....[2]....
        /*00f0*/ 	.word	0x00002560


	//   ....[3]....
        /*00f4*/ 	.word	0x00002590


	//   ....[4]....
        /*00f8*/ 	.word	0x00002890


	//   ....[5]....
        /*00fc*/ 	.word	0x000028c0


	//----- nvinfo : EIATTR_MAX_THREADS
	.align		4
.L_214:
        /*0100*/ 	.byte	0x04, 0x05
        /*0102*/ 	.short	(.L_216 - .L_215)
.L_215:
        /*0104*/ 	.word	0x00000100
        /*0108*/ 	.word	0x00000001
        /*010c*/ 	.word	0x00000001


	//----- nvinfo : EIATTR_CRS_STACK_SIZE
	.align		4
.L_216:
        /*0110*/ 	.byte	0x04, 0x1e
        /*0112*/ 	.short	(.L_218 - .L_217)
.L_217:
        /*0114*/ 	.word	0x00000000


	//----- nvinfo : EIATTR_CBANK_PARAM_SIZE
	.align		4
.L_218:
        /*0118*/ 	.byte	0x03, 0x19
        /*011a*/ 	.short	0x0050


	//----- nvinfo : EIATTR_PARAM_CBANK
	.align		4
        /*011c*/ 	.byte	0x04, 0x0a
        /*011e*/ 	.short	(.L_220 - .L_219)
	.align		4
.L_219:
        /*0120*/ 	.word	index@(.nv.constant0._ZN3cub18CUB_300001_SM_10006detail10merge_sort26DeviceMergeSortMergeKernelINS2_10policy_hubIN6thrust24THRUST_300001_SM_1000_NS6detail15normal_iteratorINS6_10device_ptrI7elementEEEEE9Policy600ESC_PNS0_8NullTypeESC_SG_jN4cuda3std3__44lessISA_EESA_SF_EEvbT2_T3_T4_PT6_PT7_T5_PSO_SO_NS1_7vsmem_tE)
        /*0124*/ 	.short	0x0380
        /*0126*/ 	.short	0x0050


	//----- nvinfo : EIATTR_SW_WAR
	.align		4
.L_220:
        /*0128*/ 	.byte	0x04, 0x36
        /*012a*/ 	.short	(.L_222 - .L_221)
.L_221:
        /*012c*/ 	.word	0x00000008
.L_222:


//--------------------- .nv.info._ZN3cub18CUB_300001_SM_10006detail10merge_sort30DeviceMergeSortPartitionKernelIN6thrust24THRUST_300001_SM_1000_NS6detail15normal_iteratorINS5_10device_ptrI7elementEEEEjN4cuda3std3__44lessIS9_EES9_EEvbT_PT2_T0_SK_PSK_T1_SK_i --------------------------
	.section	.nv.info._ZN3cub18CUB_300001_SM_10006detail10merge_sort30DeviceMergeSortPartitionKernelIN6thrust24THRUST_300001_SM_1000_NS6detail15normal_iteratorINS5_10device_ptrI7elementEEEEjN4cuda3std3__44lessIS9_EES9_EEvbT_PT2_T0_SK_PSK_T1_SK_i,"",@"SHT_CUDA_INFO"
	.sectionflags	@""
	.align	4


	//----- nvinfo : EIATTR_CUDA_API_VERSION
	.align		4
        /*0000*/ 	.byte	0x04, 0x37
        /*0002*/ 	.short	(.L_224 - .L_223)
.L_223:
        /*0004*/ 	.word	0x00000082


	//----- nvinfo : EIATTR_KPARAM_INFO
	.align		4
.L_224:
        /*0008*/ 	.byte	0x04, 0x17
        /*000a*/ 	.short	(.L_226 - .L_225)
.L_225:
        /*000c*/ 	.word	0x00000000
        /*0010*/ 	.short	0x0008
        /*0012*/ 	.short	0x0030
        /*0014*/ 	.byte	0x00, 0xf0, 0x11, 0x00


	//----- nvinfo : EIATTR_KPARAM_INFO
	.align		4
.L_226:
        /*0018*/ 	.byte	0x04, 0x17
        /*001a*/ 	.short	(.L_228 - .L_227)
.L_227:
        /*001c*/ 	.word	0x00000000
        /*0020*/ 	.short	0x0007
        /*0022*/ 	.short	0x002c
        /*0024*/ 	.byte	0x00, 0xf0, 0x11, 0x00


	//----- nvinfo : EIATTR_KPARAM_INFO
	.align		4
.L_228:
        /*0028*/ 	.byte	0x04, 0x17
        /*002a*/ 	.short	(.L_230 - .L_229)
.L_229:
        /*002c*/ 	.word	0x00000000
        /*0030*/ 	.short	0x0006
        /*0032*/ 	.short	0x0028
        /*0034*/ 	.byte	0x00, 0xf0, 0x05, 0x00


	//----- nvinfo : EIATTR_KPARAM_INFO
	.align		4
.L_230:
        /*0038*/ 	.byte	0x04, 0x17
        /*003a*/ 	.short	(.L_232 - .L_231)
.L_231:
        /*003c*/ 	.word	0x00000000
        /*0040*/ 	.short	0x0005
        /*0042*/ 	.short	0x0020
        /*0044*/ 	.byte	0x00, 0xf5, 0x21, 0x00


	//----- nvinfo : EIATTR_KPARAM_INFO
	.align		4
.L_232:
        /*0048*/ 	.byte	0x04, 0x17
        /*004a*/ 	.short	(.L_234 - .L_233)
.L_233:
        /*004c*/ 	.word	0x00000000
        /*0050*/ 	.short	0x0004
        /*0052*/ 	.short	0x001c
        /*0054*/ 	.byte	0x00, 0xf0, 0x11, 0x00


	//----- nvinfo : EIATTR_KPARAM_INFO
	.align		4
.L_234:
        /*0058*/ 	.byte	0x04, 0x17
        /*005a*/ 	.short	(.L_236 - .L_235)
.L_235:
        /*005c*/ 	.word	0x00000000
        /*0060*/ 	.short	0x0003
        /*0062*/ 	.short	0x0018
        /*0064*/ 	.byte	0x00, 0xf0, 0x11, 0x00


	//----- nvinfo : EIATTR_KPARAM_INFO
	.align		4
.L_236:
        /*0068*/ 	.byte	0x04, 0x17
        /*006a*/ 	.short	(.L_238 - .L_237)
.L_237:
        /*006c*/ 	.word	0x00000000
        /*0070*/ 	.short	0x0002
        /*0072*/ 	.short	0x0010
        /*0074*/ 	.byte	0x00, 0xf5, 0x21, 0x00


	//----- nvinfo : EIATTR_KPARAM_INFO
	.align		4
.L_238:
        /*0078*/ 	.byte	0x04, 0x17
        /*007a*/ 	.short	(.L_240 - .L_239)
.L_239:
        /*007c*/ 	.word	0x00000000
        /*0080*/ 	.short	0x0001
        /*0082*/ 	.short	0x0008
        /*0084*/ 	.byte	0x00, 0xf0, 0x21, 0x00


	//----- nvinfo : EIATTR_KPARAM_INFO
	.align		4
.L_240:
        /*0088*/ 	.byte	0x04, 0x17
        /*008a*/ 	.short	(.L_242 - .L_241)
.L_241:
        /*008c*/ 	.word	0x00000000
        /*0090*/ 	.short	0x0000
        /*0092*/ 	.short	0x0000
        /*0094*/ 	.byte	0x00, 0xf0, 0x05, 0x00


	//----- nvinfo : EIATTR_SPARSE_MMA_MASK
	.align		4
.L_242:
        /*0098*/ 	.byte	0x03, 0x50
        /*009a*/ 	.short	0x0000


	//----- nvinfo : EIATTR_MAXREG_COUNT
	.align		4
        /*009c*/ 	.byte	0x03, 0x1b
        /*009e*/ 	.short	0x00ff


	//----- nvinfo : EIATTR_MERCURY_ISA_VERSION
	.align		4
        /*00a0*/ 	.byte	0x03, 0x5f
        /*00a2*/ 	.short	0x0101


	//----- nvinfo : EIATTR_VRC_CTA_INIT_COUNT
	.align		4
        /*00a4*/ 	.byte	0x02, 0x4a
	.zero		1
	.zero		1


	//----- nvinfo : EIATTR_EXIT_INSTR_OFFSETS
	.align		4
        /*00a8*/ 	.byte	0x04, 0x1c
        /*00aa*/ 	.short	(.L_244 - .L_243)


	//   ....[0]....
.L_243:
        /*00ac*/ 	.word	0x00000070


	//   ....[1]....
        /*00b0*/ 	.word	0x000001e0


	//   ....[2]....
        /*00b4*/ 	.word	0x00000650


	//----- nvinfo : EIATTR_CRS_STACK_SIZE
	.align		4
.L_244:
        /*00b8*/ 	.byte	0x04, 0x1e
        /*00ba*/ 	.short	(.L_246 - .L_245)
.L_245:
        /*00bc*/ 	.word	0x00000000


	//----- nvinfo : EIATTR_CBANK_PARAM_SIZE
	.align		4
.L_246:
        /*00c0*/ 	.byte	0x03, 0x19
        /*00c2*/ 	.short	0x0034


	//----- nvinfo : EIATTR_PARAM_CBANK
	.align		4
        /*00c4*/ 	.byte	0x04, 0x0a
        /*00c6*/ 	.short	(.L_248 - .L_247)
	.align		4
.L_247:
        /*00c8*/ 	.word	index@(.nv.constant0._ZN3cub18CUB_300001_SM_10006detail10merge_sort30DeviceMergeSortPartitionKernelIN6thrust24THRUST_300001_SM_1000_NS6detail15normal_iteratorINS5_10device_ptrI7elementEEEEjN4cuda3std3__44lessIS9_EES9_EEvbT_PT2_T0_SK_PSK_T1_SK_i)
        /*00cc*/ 	.short	0x0380
        /*00ce*/ 	.short	0x0034


	//----- nvinfo : EIATTR_SW_WAR
	.align		4
.L_248:
        /*00d0*/ 	.byte	0x04, 0x36
        /*00d2*/ 	.short	(.L_250 - .L_249)
.L_249:
        /*00d4*/ 	.word	0x00000008
.L_250:


//--------------------- .nv.info._ZN3cub18CUB_300001_SM_10006detail10merge_sort30DeviceMergeSortBlockSortKernelINS2_10policy_hubIN6thrust24THRUST_300001_SM_1000_NS6detail15normal_iteratorINS6_10device_ptrI7elementEEEEE9Policy600ESC_PNS0_8NullTypeESC_SG_jN4cuda3std3__44lessISA_EESA_SF_EEvbT0_T1_T2_T3_T4_PT6_PT7_T5_NS1_7vsmem_tE --------------------------
	.section	.nv.info._ZN3cub18CUB_300001_SM_10006detail10merge_sort30DeviceMergeSortBlockSortKernelINS2_10policy_hubIN6thrust24THRUST_300001_SM_1000_NS6detail15normal_iteratorINS6_10device_ptrI7elementEEEEE9Policy600ESC_PNS0_8NullTypeESC_SG_jN4cuda3std3__44lessISA_EESA_SF_EEvbT0_T1_T2_T3_T4_PT6_PT7_T5_NS1_7vsmem_tE,"",@"SHT_CUDA_INFO"
	.sectionflags	@""
	.align	4


	//----- nvinfo : EIATTR_CUDA_API_VERSION
	.align		4
        /*0000*/ 	.byte	0x04, 0x37
        /*0002*/ 	.short	(.L_252 - .L_251)
.L_251:
        /*0004*/ 	.word	0x00000082


	//----- nvinfo : EIATTR_KPARAM_INFO
	.align		4
.L_252:
        /*0008*/ 	.byte	0x04, 0x17
        /*000a*/ 	.short	(.L_254 - .L_253)
.L_253:
        /*000c*/ 	.word	0x00000000
        /*0010*/ 	.short	0x0009
        /*0012*/ 	.short	0x0048
        /*0014*/ 	.byte	0x00, 0xf0, 0x21, 0x00


	//----- nvinfo : EIATTR_KPARAM_INFO
	.align		4
.L_254:
        /*0018*/ 	.byte	0x04, 0x17
        /*001a*/ 	.short	(.L_256 - .L_255)
.L_255:
        /*001c*/ 	.word	0x00000000
        /*0020*/ 	.short	0x0008
        /*0022*/ 	.short	0x0040
        /*0024*/ 	.byte	0x00, 0xf0, 0x05, 0x00


	//----- nvinfo : EIATTR_KPARAM_INFO
	.align		4
.L_256:
        /*0028*/ 	.byte	0x04, 0x17
        /*002a*/ 	.short	(.L_258 - .L_257)
.L_257:
        /*002c*/ 	.word	0x00000000
        /*0030*/ 	.short	0x0007
        /*0032*/ 	.short	0x0038
        /*0034*/ 	.byte	0x00, 0xf5, 0x21, 0x00


	//----- nvinfo : EIATTR_KPARAM_INFO
	.align		4
.L_258:
        /*0038*/ 	.byte	0x04, 0x17
        /*003a*/ 	.short	(.L_260 - .L_259)
.L_259:
        /*003c*/ 	.word	0x00000000
        /*0040*/ 	.short	0x0006
        /*0042*/ 	.short	0x0030
        /*0044*/ 	.byte	0x00, 0xf5, 0x21, 0x00


	//----- nvinfo : EIATTR_KPARAM_INFO
	.align		4
.L_260:
        /*0048*/ 	.byte	0x04, 0x17
        /*004a*/ 	.short	(.L_262 - .L_261)
.L_261:
        /*004c*/ 	.word	0x00000000
        /*0050*/ 	.short	0x0005
        /*0052*/ 	.short	0x0028
        /*0054*/ 	.byte	0x00, 0xf0, 0x11, 0x00


	//----- nvinfo : EIATTR_KPARAM_INFO
	.align		4
.L_262:
        /*0058*/ 	.byte	0x04, 0x17
        /*005a*/ 	.short	(.L_264 - .L_263)
.L_263:
        /*005c*/ 	.word	0x00000000
        /*0060*/ 	.short	0x0004
        /*0062*/ 	.short	0x0020
        /*0064*/ 	.byte	0x00, 0xf5, 0x21, 0x00


	//----- nvinfo : EIATTR_KPARAM_INFO
	.align		4
.L_264:
        /*0068*/ 	.byte	0x04, 0x17
        /*006a*/ 	.short	(.L_266 - .L_265)
.L_265:
        /*006c*/ 	.word	0x00000000
        /*0070*/ 	.short	0x0003
        /*0072*/ 	.short	0x0018
        /*0074*/ 	.byte	0x00, 0xf0, 0x21, 0x00


	//----- nvinfo : EIATTR_KPARAM_INFO
	.align		4
.L_266:
        /*0078*/ 	.byte	0x04, 0x17
        /*007a*/ 	.short	(.L_268 - .L_267)
.L_267:
        /*007c*/ 	.word	0x00000000
        /*0080*/ 	.short	0x0002
        /*0082*/ 	.short	0x0010
        /*0084*/ 	.byte	0x00, 0xf5, 0x21, 0x00


	//----- nvinfo : EIATTR_KPARAM_INFO
	.align		4
.L_268:
        /*0088*/ 	.byte	0x04, 0x17
        /*008a*/ 	.short	(.L_270 - .L_269)
.L_269:
        /*008c*/ 	.word	0x00000000
        /*0090*/ 	.short	0x0001
        /*0092*/ 	.short	0x0008
        /*0094*/ 	.byte	0x00, 0xf0, 0x21, 0x00


	//----- nvinfo : EIATTR_KPARAM_INFO
	.align		4
.L_270:
        /*0098*/ 	.byte	0x04, 0x17
        /*009a*/ 	.short	(.L_272 - .L_271)
.L_271:
        /*009c*/ 	.word	0x00000000
        /*00a0*/ 	.short	0x0000
        /*00a2*/ 	.short	0x0000
        /*00a4*/ 	.byte	0x00, 0xf0, 0x05, 0x00


	//----- nvinfo : EIATTR_SPARSE_MMA_MASK
	.align		4
.L_272:
        /*00a8*/ 	.byte	0x03, 0x50
        /*00aa*/ 	.short	0x0000


	//----- nvinfo : EIATTR_MAXREG_COUNT
	.align		4
        /*00ac*/ 	.byte	0x03, 0x1b
        /*00ae*/ 	.short	0x00ff


	//----- nvinfo : EIATTR_NUM_BARRIERS
	.align		4
        /*00b0*/ 	.byte	0x02, 0x4c
        /*00b2*/ 	.byte	0x01
	.zero		1


	//----- nvinfo : EIATTR_MERCURY_ISA_VERSION
	.align		4
        /*00b4*/ 	.byte	0x03, 0x5f
        /*00b6*/ 	.short	0x0101


	//----- nvinfo : EIATTR_COOP_GROUP_MASK_REGIDS
	.align		4
        /*00b8*/ 	.byte	0x04, 0x29
        /*00ba*/ 	.short	(.L_274 - .L_273)


	//   ....[0]....
.L_273:
        /*00bc*/ 	.word	0xffffffff


	//   ....[1]....
        /*00c0*/ 	.word	0xffffffff


	//   ....[2]....
        /*00c4*/ 	.word	0xffffffff


	//   ....[3]....
        /*00c8*/ 	.word	0xffffffff


	//   ....[4]....
        /*00cc*/ 	.word	0xffffffff


	//   ....[5]....
        /*00d0*/ 	.word	0xffffffff


	//----- nvinfo : EIATTR_COOP_GROUP_INSTR_OFFSETS
	.align		4
.L_274:
        /*00d4*/ 	.byte	0x04, 0x28
        /*00d6*/ 	.short	(.L_276 - .L_275)


	//   ....[0]....
.L_275:
        /*00d8*/ 	.word	0x000002b0


	//   ....[1]....
        /*00dc*/ 	.word	0x000011a0


	//   ....[2]....
        /*00e0*/ 	.word	0x000013b0


	//   ....[3]....
        /*00e4*/ 	.word	0x00001870


	//   ....[4]....
        /*00e8*/ 	.word	0x00002a40


	//   ....[5]....
        /*00ec*/ 	.word	0x00002cf0


	//----- nvinfo : EIATTR_VRC_CTA_INIT_COUNT
	.align		4
.L_276:
        /*00f0*/ 	.byte	0x02, 0x4a
	.zero		1
	.zero		1


	//----- nvinfo : EIATTR_EXIT_INSTR_OFFSETS
	.align		4
        /*00f4*/ 	.byte	0x04, 0x1c
        /*00f6*/ 	.short	(.L_278 - .L_277)


	//   ....[0]....
.L_277:
        /*00f8*/ 	.word	0x00001310


	//   ....[1]....
        /*00fc*/ 	.word	0x000014e0


	//   ....[2]....
        /*0100*/ 	.word	0x00002c10


	//   ....[3]....
        /*0104*/ 	.word	0x00002c40


	//   ....[4]....
        /*0108*/ 	.word	0x00002ea0


	//   ....[5]....
        /*010c*/ 	.word	0x00002ed0


	//----- nvinfo : EIATTR_MAX_THREADS
	.align		4
.L_278:
        /*0110*/ 	.byte	0x04, 0x05
        /*0112*/ 	.short	(.L_280 - .L_279)
.L_279:
        /*0114*/ 	.word	0x00000100
        /*0118*/ 	.word	0x00000001
        /*011c*/ 	.word	0x00000001


	//----- nvinfo : EIATTR_CRS_STACK_SIZE
	.align		4
.L_280:
        /*0120*/ 	.byte	0x04, 0x1e
        /*0122*/ 	.short	(.L_282 - .L_281)
.L_281:
        /*0124*/ 	.word	0x00000000


	//----- nvinfo : EIATTR_CBANK_PARAM_SIZE
	.align		4
.L_282:
        /*0128*/ 	.byte	0x03, 0x19
        /*012a*/ 	.short	0x0050


	//----- nvinfo : EIATTR_PARAM_CBANK
	.align		4
        /*012c*/ 	.byte	0x04, 0x0a
        /*012e*/ 	.short	(.L_284 - .L_283)
	.align		4
.L_283:
        /*0130*/ 	.word	index@(.nv.constant0._ZN3cub18CUB_300001_SM_10006detail10merge_sort30DeviceMergeSortBlockSortKernelINS2_10policy_hubIN6thrust24THRUST_300001_SM_1000_NS6detail15normal_iteratorINS6_10device_ptrI7elementEEEEE9Policy600ESC_PNS0_8NullTypeESC_SG_jN4cuda3std3__44lessISA_EESA_SF_EEvbT0_T1_T2_T3_T4_PT6_PT7_T5_NS1_7vsmem_tE)
        /*0134*/ 	.short	0x0380
        /*0136*/ 	.short	0x0050


	//----- nvinfo : EIATTR_SW_WAR
	.align		4
.L_284:
        /*0138*/ 	.byte	0x04, 0x36
        /*013a*/ 	.short	(.L_286 - .L_285)
.L_285:
        /*013c*/ 	.word	0x00000008
.L_286:


//--------------------- .nv.info._ZN3cub18CUB_300001_SM_10006detail11EmptyKernelIvEEvv --------------------------
	.section	.nv.info._ZN3cub18CUB_300001_SM_10006detail11EmptyKernelIvEEvv,"",@"SHT_CUDA_INFO"
	.sectionflags	@""
	.align	4


	//----- nvinfo : EIATTR_CUDA_API_VERSION
	.align		4
        /*0000*/ 	.byte	0x04, 0x37
        /*0002*/ 	.short	(.L_288 - .L_287)
.L_287:
        /*0004*/ 	.word	0x00000082


	//----- nvinfo : EIATTR_SPARSE_MMA_MASK
	.align		4
.L_288:
        /*0008*/ 	.byte	0x03, 0x50
        /*000a*/ 	.short	0x0000


	//----- nvinfo : EIATTR_MAXREG_COUNT
	.align		4
        /*000c*/ 	.byte	0x03, 0x1b
        /*000e*/ 	.short	0x00ff


	//----- nvinfo : EIATTR_MERCURY_ISA_VERSION
	.align		4
        /*0010*/ 	.byte	0x03, 0x5f
        /*0012*/ 	.short	0x0101


	//----- nvinfo : EIATTR_VRC_CTA_INIT_COUNT
	.align		4
        /*0014*/ 	.byte	0x02, 0x4a
	.zero		1
	.zero		1


	//----- nvinfo : EIATTR_EXIT_INSTR_OFFSETS
	.align		4
        /*0018*/ 	.byte	0x04, 0x1c
        /*001a*/ 	.short	(.L_290 - .L_289)


	//   ....[0]....
.L_289:
        /*001c*/ 	.word	0x00000010


	//----- nvinfo : EIATTR_SW_WAR
	.align		4
.L_290:
        /*0020*/ 	.byte	0x04, 0x36
        /*0022*/ 	.short	(.L_292 - .L_291)
.L_291:
        /*0024*/ 	.word	0x00000008
.L_292:


//--------------------- .nv.callgraph             --------------------------
	.section	.nv.callgraph,"",@"SHT_CUDA_CALLGRAPH"
	.align	4
	.sectionentsize	8
	.align		4
        /*0000*/ 	.word	0x00000000
	.align		4
        /*0004*/ 	.word	0xffffffff
	.align		4
        /*0008*/ 	.word	0x00000000
	.align		4
        /*000c*/ 	.word	0xfffffffe
	.align		4
        /*0010*/ 	.word	0x00000000
	.align		4
        /*0014*/ 	.word	0xfffffffd
	.align		4
        /*0018*/ 	.word	0x00000000
	.align		4
        /*001c*/ 	.word	0xfffffffc


//--------------------- .nv.constant4             --------------------------
	.section	.nv.constant4,"a",@progbits
	.align	8
	.align		8
.nv.constant4:
        /*0000*/ 	.dword	_ZN34_INTERNAL_10771a5f_4_k_cu_122390a44cuda3std3__45__cpo5beginE
	.align		8
        /*0008*/ 	.dword	_ZN34_INTERNAL_10771a5f_4_k_cu_122390a44cuda3std3__45__cpo3endE
	.align		8
        /*0010*/ 	.dword	_ZN34_INTERNAL_10771a5f_4_k_cu_122390a44cuda3std3__45__cpo6cbeginE
	.align		8
        /*0018*/ 	.dword	_ZN34_INTERNAL_10771a5f_4_k_cu_122390a44cuda3std3__45__cpo4cendE
	.align		8
        /*0020*/ 	.dword	_ZN34_INTERNAL_10771a5f_4_k_cu_122390a44cuda3std3__45__cpo6rbeginE
	.align		8
        /*0028*/ 	.dword	_ZN34_INTERNAL_10771a5f_4_k_cu_122390a44cuda3std3__45__cpo4rendE
	.align		8
        /*0030*/ 	.dword	_ZN34_INTERNAL_10771a5f_4_k_cu_122390a44cuda3std3__45__cpo7crbeginE
	.align		8
        /*0038*/ 	.dword	_ZN34_INTERNAL_10771a5f_4_k_cu_122390a44cuda3std3__45__cpo5crendE
	.align		8
        /*0040*/ 	.dword	_ZN34_INTERNAL_10771a5f_4_k_cu_122390a44cuda3std3__436_GLOBAL__N__10771a5f_4_k_cu_122390a46ignoreE
	.align		8
        /*0048*/ 	.dword	_ZN34_INTERNAL_10771a5f_4_k_cu_122390a44cuda3std3__419piecewise_constructE
	.align		8
        /*0050*/ 	.dword	_ZN34_INTERNAL_10771a5f_4_k_cu_122390a44cuda3std3__48in_placeE
	.align		8
        /*0058*/ 	.dword	_ZN34_INTERNAL_10771a5f_4_k_cu_122390a44cuda3std3__420unreachable_sentinelE
	.align		8
        /*0060*/ 	.dword	_ZN34_INTERNAL_10771a5f_4_k_cu_122390a44cuda3std3__47nulloptE
	.align		8
        /*0068*/ 	.dword	_ZN34_INTERNAL_10771a5f_4_k_cu_122390a44cuda3std3__48unexpectE
	.align		8
        /*0070*/ 	.dword	_ZN34_INTERNAL_10771a5f_4_k_cu_122390a44cuda3std6ranges3__45__cpo4swapE
	.align		8
        /*0078*/ 	.dword	_ZN34_INTERNAL_10771a5f_4_k_cu_122390a44cuda3std6ranges3__45__cpo9iter_moveE
	.align		8
        /*0080*/ 	.dword	_ZN34_INTERNAL_10771a5f_4_k_cu_122390a44cuda3std6ranges3__45__cpo5beginE
	.align		8
        /*0088*/ 	.dword	_ZN34_INTERNAL_10771a5f_4_k_cu_122390a44cuda3std6ranges3__45__cpo3endE
	.align		8
        /*0090*/ 	.dword	_ZN34_INTERNAL_10771a5f_4_k_cu_122390a44cuda3std6ranges3__45__cpo6cbeginE
	.align		8
        /*0098*/ 	.dword	_ZN34_INTERNAL_10771a5f_4_k_cu_122390a44cuda3std6ranges3__45__cpo4cendE
	.align		8
        /*00a0*/ 	.dword	_ZN34_INTERNAL_10771a5f_4_k_cu_122390a44cuda3std6ranges3__45__cpo7advanceE
	.align		8
        /*00a8*/ 	.dword	_ZN34_INTERNAL_10771a5f_4_k_cu_122390a44cuda3std6ranges3__45__cpo9iter_swapE
	.align		8
        /*00b0*/ 	.dword	_ZN34_INTERNAL_10771a5f_4_k_cu_122390a44cuda3std6ranges3__45__cpo4nextE
	.align		8
        /*00b8*/ 	.dword	_ZN34_INTERNAL_10771a5f_4_k_cu_122390a44cuda3std6ranges3__45__cpo4prevE
	.align		8
        /*00c0*/ 	.dword	_ZN34_INTERNAL_10771a5f_4_k_cu_122390a44cuda3std6ranges3__45__cpo4dataE
	.align		8
        /*00c8*/ 	.dword	_ZN34_INTERNAL_10771a5f_4_k_cu_122390a44cuda3std6ranges3__45__cpo5cdataE
	.align		8
        /*00d0*/ 	.dword	_ZN34_INTERNAL_10771a5f_4_k_cu_122390a44cuda3std6ranges3__45__cpo4sizeE
	.align		8
        /*00d8*/ 	.dword	_ZN34_INTERNAL_10771a5f_4_k_cu_122390a44cuda3std6ranges3__45__cpo5ssizeE
	.align		8
        /*00e0*/ 	.dword	_ZN34_INTERNAL_10771a5f_4_k_cu_122390a44cuda3std6ranges3__45__cpo8distanceE
	.align		8
        /*00e8*/ 	.dword	_ZN34_INTERNAL_10771a5f_4_k_cu_122390a46thrust24THRUST_300001_SM_1000_NS8cuda_cub3parE
	.align		8
        /*00f0*/ 	.dword	_ZN34_INTERNAL_10771a5f_4_k_cu_122390a46thrust24THRUST_300001_SM_1000_NS8cuda_cub10par_nosyncE
	.align		8
        /*00f8*/ 	.dword	_ZN34_INTERNAL_10771a5f_4_k_cu_122390a46thrust24THRUST_300001_SM_1000_NS6system6detail10sequential3seqE
	.align		8
        /*0100*/ 	.dword	_ZN34_INTERNAL_10771a5f_4_k_cu_122390a46thrust24THRUST_300001_SM_1000_NS6system3cpp3parE
	.align		8
        /*0108*/ 	.dword	_ZN34_INTERNAL_10771a5f_4_k_cu_122390a46thrust24THRUST_300001_SM_1000_NS12placeholders2_1E
	.align		8
        /*0110*/ 	.dword	_ZN34_INTERNAL_10771a5f_4_k_cu_122390a46thrust24THRUST_300001_SM_1000_NS12placeholders2_2E
	.align		8
        /*0118*/ 	.dword	_ZN34_INTERNAL_10771a5f_4_k_cu_122390a46thrust24THRUST_300001_SM_1000_NS12placeholders2_3E
	.align		8
        /*0120*/ 	.dword	_ZN34_INTERNAL_10771a5f_4_k_cu_122390a46thrust24THRUST_300001_SM_1000_NS12placeholders2_4E
	.align		8
        /*0128*/ 	.dword	_ZN34_INTERNAL_10771a5f_4_k_cu_122390a46thrust24THRUST_300001_SM_1000_NS12placeholders2_5E
	.align		8
        /*0130*/ 	.dword	_ZN34_INTERNAL_10771a5f_4_k_cu_122390a46thrust24THRUST_300001_SM_1000_NS12placeholders2_6E
	.align		8
        /*0138*/ 	.dword	_ZN34_INTERNAL_10771a5f_4_k_cu_122390a46thrust24THRUST_300001_SM_1000_NS12placeholders2_7E
	.align		8
        /*0140*/ 	.dword	_ZN34_INTERNAL_10771a5f_4_k_cu_122390a46thrust24THRUST_300001_SM_1000_NS12placeholders2_8E
	.align		8
        /*0148*/ 	.dword	_ZN34_INTERNAL_10771a5f_4_k_cu_122390a46thrust24THRUST_300001_SM_1000_NS12placeholders2_9E
	.align		8
        /*0150*/ 	.dword	_ZN34_INTERNAL_10771a5f_4_k_cu_122390a46thrust24THRUST_300001_SM_1000_NS12placeholders3_10E
	.align		8
        /*0158*/ 	.dword	_ZN34_INTERNAL_10771a5f_4_k_cu_122390a46thrust24THRUST_300001_SM_1000_NS3seqE
	.align		8
        /*0160*/ 	.dword	_ZN34_INTERNAL_10771a5f_4_k_cu_122390a46thrust24THRUST_300001_SM_1000_NS6deviceE


//--------------------- .text._ZN3cub18CUB_300001_SM_10006detail10merge_sort26DeviceMergeSortMergeKernelINS2_10policy_hubIN6thrust24THRUST_300001_SM_1000_NS6detail15normal_iteratorINS6_10device_ptrI7elementEEEEE9Policy600ESC_PNS0_8NullTypeESC_SG_mN4cuda3std3__44lessISA_EESA_SF_EEvbT2_T3_T4_PT6_PT7_T5_PSO_SO_NS1_7vsmem_tE --------------------------
	.section	.text._ZN3cub18CUB_300001_SM_10006detail10merge_sort26DeviceMergeSortMergeKernelINS2_10policy_hubIN6thrust24THRUST_300001_SM_1000_NS6detail15normal_iteratorINS6_10device_ptrI7elementEEEEE9Policy600ESC_PNS0_8NullTypeESC_SG_mN4cuda3std3__44lessISA_EESA_SF_EEvbT2_T3_T4_PT6_PT7_T5_PSO_SO_NS1_7vsmem_tE,"ax",@progbits
	.align	128
        .global         _ZN3cub18CUB_300001_SM_10006detail10merge_sort26DeviceMergeSortMergeKernelINS2_10policy_hubIN6thrust24THRUST_300001_SM_1000_NS6detail15normal_iteratorINS6_10device_ptrI7elementEEEEE9Policy600ESC_PNS0_8NullTypeESC_SG_mN4cuda3std3__44lessISA_EESA_SF_EEvbT2_T3_T4_PT6_PT7_T5_PSO_SO_NS1_7vsmem_tE
        .type           _ZN3cub18CUB_300001_SM_10006detail10merge_sort26DeviceMergeSortMergeKernelINS2_10policy_hubIN6thrust24THRUST_300001_SM_1000_NS6detail15normal_iteratorINS6_10device_ptrI7elementEEEEE9Policy600ESC_PNS0_8NullTypeESC_SG_mN4cuda3std3__44lessISA_EESA_SF_EEvbT2_T3_T4_PT6_PT7_T5_PSO_SO_NS1_7vsmem_tE,@function
        .size           _ZN3cub18CUB_300001_SM_10006detail10merge_sort26DeviceMergeSortMergeKernelINS2_10policy_hubIN6thrust24THRUST_300001_SM_1000_NS6detail15normal_iteratorINS6_10device_ptrI7elementEEEEE9Policy600ESC_PNS0_8NullTypeESC_SG_mN4cuda3std3__44lessISA_EESA_SF_EEvbT2_T3_T4_PT6_PT7_T5_PSO_SO_NS1_7vsmem_tE,(.L_x_107 - _ZN3cub18CUB_300001_SM_10006detail10merge_sort26DeviceMergeSortMergeKernelINS2_10policy_hubIN6thrust24THRUST_300001_SM_1000_NS6detail15normal_iteratorINS6_10device_ptrI7elementEEEEE9Policy600ESC_PNS0_8NullTypeESC_SG_mN4cuda3std3__44lessISA_EESA_SF_EEvbT2_T3_T4_PT6_PT7_T5_PSO_SO_NS1_7vsmem_tE)
        .other          _ZN3cub18CUB_300001_SM_10006detail10merge_sort26DeviceMergeSortMergeKernelINS2_10policy_hubIN6thrust24THRUST_300001_SM_1000_NS6detail15normal_iteratorINS6_10device_ptrI7elementEEEEE9Policy600ESC_PNS0_8NullTypeESC_SG_mN4cuda3std3__44lessISA_EESA_SF_EEvbT2_T3_T4_PT6_PT7_T5_PSO_SO_NS1_7vsmem_tE,@"STO_CUDA_ENTRY STV_DEFAULT"
_ZN3cub18CUB_300001_SM_10006detail10merge_sort26DeviceMergeSortMergeKernelINS2_10policy_hubIN6thrust24THRUST_300001_SM_1000_NS6detail15normal_iteratorINS6_10device_ptrI7elementEEEEE9Policy600ESC_PNS0_8NullTypeESC_SG_mN4cuda3std3__44lessISA_EESA_SF_EEvbT2_T3_T4_PT6_PT7_T5_PSO_SO_NS1_7vsmem_tE:
.text._ZN3cub18CUB_300001_SM_10006detail10merge_sort26DeviceMergeSortMergeKernelINS2_10policy_hubIN6thrust24THRUST_300001_SM_1000_NS6detail15normal_iteratorINS6_10device_ptrI7elementEEEEE9Policy600ESC_PNS0_8NullTypeESC_SG_mN4cuda3std3__44lessISA_EESA_SF_EEvbT2_T3_T4_PT6_PT7_T5_PSO_SO_NS1_7vsmem_tE:
[----:B------:R-:W-:Y:S01]  /*0000*/  LDC R1, c[0x0][0x37c] ;  /* 0x0000df00ff017b82 */ /* 0x000fe20000000800 */
[----:B------:R-:W0:Y:S01]  /*0010*/  S2R R18, SR_CTAID.X ;  /* 0x0000000000127919 */ /* 0x000e220000002500 */
[----:B------:R-:W1:Y:S06]  /*0020*/  LDCU UR4, c[0x0][0x370] ;  /* 0x00006e00ff0477ac */ /* 0x000e6c0008000800 */
[----:B------:R-:W2:Y:S01]  /*0030*/  LDC.64 R2, c[0x0][0x3c0] ;  /* 0x0000f000ff027b82 */ /* 0x000ea20000000a00 */
[----:B------:R-:W3:Y:S01]  /*0040*/  S2R R0, SR_TID.X ;  /* 0x0000000000007919 */ /* 0x000ee20000002100 */
[----:B------:R-:W4:Y:S01]  /*0050*/  LDCU.64 UR6, c[0x0][0x358] ;  /* 0x00006b00ff0677ac */ /* 0x000f220008000a00 */
[----:B-1----:R-:W-:-:S06]  /*0060*/  UIADD3 UR4, UPT, UPT, UR4, -0x1, URZ ;  /* 0xffffffff04047890 */ /* 0x002fcc000fffe0ff */
[----:B0-----:R-:W-:-:S13]  /*0070*/  ISETP.GE.U32.AND P0, PT, R18, UR4, PT ;  /* 0x0000000412007c0c */ /* 0x001fda000bf06070 */
[----:B---34-:R-:W-:Y:S05]  /*0080*/  @P0 BRA `(.L_x_0) ;  /* 0x00000014000c0947 */ /* 0x018fea0003800000 */
[----:B------:R-:W0:Y:S01]  /*0090*/  LDC.64 R14, c[0x0][0x3b8] ;  /* 0x0000ee00ff0e7b82 */ /* 0x000e220000000a00 */
[----:B--2---:R-:W-:-:S07]  /*00a0*/  IADD3 R21, P2, PT, RZ, -R2, RZ ;  /* 0x80000002ff157210 */ /* 0x004fce0007f5e0ff */
[----:B------:R-:W1:Y:S01]  /*00b0*/  LDC.64 R10, c[0x0][0x398] ;  /* 0x0000e600ff0a7b82 */ /* 0x000e620000000a00 */
[----:B------:R-:W-:Y:S01]  /*00c0*/  IMAD.WIDE.U32 R6, R2, 0x200, RZ ;  /* 0x0000020002067825 */ /* 0x000fe200078e00ff */
[----:B------:R-:W2:Y:S01]  /*00d0*/  LDCU.U8 UR4, c[0x0][0x380] ;  /* 0x00007000ff0477ac */ /* 0x000ea20008000000 */
[----:B0-----:R-:W-:-:S04]  /*00e0*/  LEA R14, P0, R18, R14, 0x3 ;  /* 0x0000000e120e7211 */ /* 0x001fc800078018ff */
[----:B------:R-:W-:-:S05]  /*00f0*/  LEA.HI.X R15, R18, R15, RZ, 0x3, P0 ;  /* 0x0000000f120f7211 */ /* 0x000fca00000f1cff */
[----:B------:R-:W3:Y:S04]  /*0100*/  LDG.E.64 R12, desc[UR6][R14.64+0x8] ;  /* 0x000008060e0c7981 */ /* 0x000ee8000c1e1b00 */
[----:B------:R0:W4:Y:S01]  /*0110*/  LDG.E.64 R4, desc[UR6][R14.64] ;  /* 0x000000060e047981 */ /* 0x000122000c1e1b00 */
[-C--:B------:R-:W-:Y:S01]  /*0120*/  LOP3.LUT R17, R21, R18.reuse, RZ, 0xc0, !PT ;  /* 0x0000001215117212 */ /* 0x080fe200078ec0ff */
[----:B------:R-:W-:Y:S01]  /*0130*/  IMAD.SHL.U32 R19, R3, 0x200, RZ ;  /* 0x0000020003137824 */ /* 0x000fe200078e00ff */
[----:B------:R-:W-:Y:S01]  /*0140*/  LOP3.LUT R6, R6, 0xfffffc00, RZ, 0xc0, !PT ;  /* 0xfffffc0006067812 */ /* 0x000fe200078ec0ff */
[----:B--2---:R-:W-:Y:S01]  /*0150*/  UPRMT UR4, UR4, 0x8880, URZ ;  /* 0x0000888004047896 */ /* 0x004fe200080000ff */
[----:B------:R-:W-:Y:S01]  /*0160*/  LOP3.LUT R16, R21, R18, RZ, 0xfc, !PT ;  /* 0x0000001215107212 */ /* 0x000fe200078efcff */
[----:B------:R-:W-:Y:S01]  /*0170*/  IMAD.SHL.U32 R9, R17, 0x400, RZ ;  /* 0x0000040011097824 */ /* 0x000fe200078e00ff */
[----:B------:R-:W-:Y:S01]  /*0180*/  ACQBULK ;  /* 0x000000000000782e */ /* 0x000fe20000000000 */
[----:B------:R-:W-:Y:S01]  /*0190*/  IMAD.IADD R2, R7, 0x1, R19 ;  /* 0x0000000107027824 */ /* 0x000fe200078e0213 */
[----:B------:R-:W-:Y:S01]  /*01a0*/  SHF.L.U64.HI R7, R17, 0xa, RZ ;  /* 0x0000000a11077819 */ /* 0x000fe200000102ff */
[----:B0-----:R-:W-:Y:S01]  /*01b0*/  IMAD.MOV.U32 R14, RZ, RZ, 0x3ff ;  /* 0x000003ffff0e7424 */ /* 0x001fe200078e00ff */
[----:B------:R-:W-:Y:S01]  /*01c0*/  ISETP.NE.U32.AND P0, PT, R16, -0x1, PT ;  /* 0xffffffff1000780c */ /* 0x000fe20003f05070 */
[----:B------:R-:W-:Y:S01]  /*01d0*/  IMAD.X R19, RZ, RZ, ~R3, P2 ;  /* 0x000000ffff137224 */ /* 0x000fe200010e0e03 */
[----:B------:R-:W-:-:S04]  /*01e0*/  UISETP.NE.AND UP0, UPT, UR4, URZ, UPT ;  /* 0x000000ff0400728c */ /* 0x000fc8000bf05270 */
[----:B------:R-:W-:Y:S02]  /*01f0*/  ISETP.NE.AND.EX P0, PT, R19, -0x1, PT, P0 ;  /* 0xffffffff1300780c */ /* 0x000fe40003f05300 */
[----:B---3--:R-:W-:Y:S02]  /*0200*/  IADD3 R8, P1, PT, R12, -R9, RZ ;  /* 0x800000090c087210 */ /* 0x008fe40007f3e0ff */
[----:B------:R-:W-:-:S03]  /*0210*/  IADD3 R12, P3, PT, R18, -R17, RZ ;  /* 0x80000011120c7210 */ /* 0x000fc60007f7e0ff */
[--C-:B------:R-:W-:Y:S01]  /*0220*/  IMAD.X R17, R13, 0x1, ~R7.reuse, P1 ;  /* 0x000000010d117824 */ /* 0x100fe200008e0e07 */
[----:B-1----:R-:W-:Y:S01]  /*0230*/  IADD3 R13, P4, PT, -R9, R10, RZ ;  /* 0x0000000a090d7210 */ /* 0x002fe20007f9e1ff */
[----:B------:R-:W-:Y:S01]  /*0240*/  IMAD.X R15, RZ, RZ, -0x1, P3 ;  /* 0xffffffffff0f7424 */ /* 0x000fe200018e06ff */
[C---:B------:R-:W-:Y:S01]  /*0250*/  ISETP.NE.U32.AND P1, PT, R12.reuse, -0x1, PT ;  /* 0xffffffff0c00780c */ /* 0x040fe20003f25070 */
[C---:B------:R-:W-:Y:S01]  /*0260*/  IMAD.SHL.U32 R10, R12.reuse, 0x400, RZ ;  /* 0x000004000c0a7824 */ /* 0x040fe200078e00ff */
[----:B------:R-:W-:Y:S01]  /*0270*/  ISETP.GT.U32.AND P2, PT, R13, R6, PT ;  /* 0x000000060d00720c */ /* 0x000fe20003f44070 */
[----:B------:R-:W-:Y:S01]  /*0280*/  IMAD.X R11, R11, 0x1, ~R7, P4 ;  /* 0x000000010b0b7824 */ /* 0x000fe200020e0e07 */
[----:B------:R-:W-:Y:S02]  /*0290*/  ISETP.NE.AND.EX P1, PT, R15, -0x1, PT, P1 ;  /* 0xffffffff0f00780c */ /* 0x000fe40003f25310 */
[----:B------:R-:W-:Y:S02]  /*02a0*/  SHF.L.U64.HI R16, R12, 0xa, R15 ;  /* 0x0000000a0c107819 */ /* 0x000fe4000001020f */
[----:B------:R-:W-:-:S02]  /*02b0*/  SEL R15, R14, 0x400, !P1 ;  /* 0x000004000e0f7807 */ /* 0x000fc40004800000 */
[----:B----4-:R-:W-:Y:S02]  /*02c0*/  IADD3 R3, P3, PT, R4, -R9, RZ ;  /* 0x8000000904037210 */ /* 0x010fe40007f7e0ff */
[----:B------:R-:W-:Y:S02]  /*02d0*/  ISETP.GT.U32.AND.EX P1, PT, R11, R2, PT, P2 ;  /* 0x000000020b00720c */ /* 0x000fe40003f24120 */
[----:B------:R-:W-:Y:S01]  /*02e0*/  IADD3 R12, P2, PT, -R3, R10, RZ ;  /* 0x0000000a030c7210 */ /* 0x000fe20007f5e1ff */
[----:B------:R-:W-:Y:S01]  /*02f0*/  IMAD.X R14, R5, 0x1, ~R7, P3 ;  /* 0x00000001050e7824 */ /* 0x000fe200018e0e07 */
[----:B------:R-:W-:Y:S02]  /*0300*/  SEL R19, R13, R6, P1 ;  /* 0x000000060d137207 */ /* 0x000fe40000800000 */
[----:B------:R-:W-:Y:S01]  /*0310*/  IADD3 R15, P3, P4, -R8, R15, R10 ;  /* 0x0000000f080f7210 */ /* 0x000fe20007c7e10a */
[----:B------:R-:W-:Y:S01]  /*0320*/  IMAD.X R14, R16, 0x1, ~R14, P2 ;  /* 0x00000001100e7824 */ /* 0x000fe200010e0e0e */
[----:B------:R-:W-:-:S02]  /*0330*/  SEL R21, R11, R2, P1 ;  /* 0x000000020b157207 */ /* 0x000fc40000800000 */
[----:B------:R-:W-:Y:S02]  /*0340*/  IADD3 R19, P1, PT, R19, -R6, RZ ;  /* 0x8000000613137210 */ /* 0x000fe40007f3e0ff */
[----:B------:R-:W-:Y:S02]  /*0350*/  IADD3.X R17, PT, PT, ~R17, RZ, R16, P3, P4 ;  /* 0x000000ff11117210 */ /* 0x000fe40001fe8510 */
[C---:B------:R-:W-:Y:S01]  /*0360*/  SEL R22, R6.reuse, R15, !P0 ;  /* 0x0000000f06167207 */ /* 0x040fe20004000000 */
[----:B------:R-:W-:Y:S01]  /*0370*/  IMAD.X R15, R21, 0x1, ~R2, P1 ;  /* 0x00000001150f7824 */ /* 0x000fe200008e0e02 */
[----:B------:R-:W-:Y:S02]  /*0380*/  ISETP.LT.U32.AND P2, PT, R6, R13, PT ;  /* 0x0000000d0600720c */ /* 0x000fe40003f41070 */
[----:B------:R-:W-:Y:S02]  /*0390*/  SEL R10, R2, R17, !P0 ;  /* 0x00000011020a7207 */ /* 0x000fe40004000000 */
[----:B------:R-:W-:-:S02]  /*03a0*/  ISETP.LT.U32.AND P1, PT, R12, R19, PT ;  /* 0x000000130c00720c */ /* 0x000fc40003f21070 */
[----:B------:R-:W-:Y:S02]  /*03b0*/  ISETP.LT.U32.AND P3, PT, R22, R19, PT ;  /* 0x000000131600720c */ /* 0x000fe40003f61070 */
[----:B------:R-:W-:Y:S02]  /*03c0*/  ISETP.LT.U32.AND.EX P2, PT, R2, R11, PT, P2 ;  /* 0x0000000b0200720c */ /* 0x000fe40003f41120 */
[-C--:B------:R-:W-:Y:S02]  /*03d0*/  ISETP.LT.U32.AND.EX P1, PT, R14, R15.reuse, PT, P1 ;  /* 0x0000000f0e00720c */ /* 0x080fe40003f21110 */
[----:B------:R-:W-:Y:S02]  /*03e0*/  ISETP.LT.U32.AND.EX P3, PT, R10, R15, PT, P3 ;  /* 0x0000000f0a00720c */ /* 0x000fe40003f61130 */
[----:B------:R-:W-:Y:S02]  /*03f0*/  @!P0 SEL R8, R6, R13, P2 ;  /* 0x0000000d06088207 */ /* 0x000fe40001000000 */
[----:B------:R-:W-:-:S02]  /*0400*/  SEL R11, R12, R19, P1 ;  /* 0x000000130c0b7207 */ /* 0x000fc40000800000 */
[----:B------:R-:W-:Y:S01]  /*0410*/  SEL R22, R22, R19, P3 ;  /* 0x0000001316167207 */ /* 0x000fe20001800000 */
[----:B------:R-:W-:Y:S01]  /*0420*/  IMAD.IADD R3, R8, 0x1, -R3 ;  /* 0x0000000108037824 */ /* 0x000fe200078e0a03 */
[----:B------:R-:W-:-:S03]  /*0430*/  SEL R10, R14, R15, P1 ;  /* 0x0000000f0e0a7207 */ /* 0x000fc60000800000 */
[----:B------:R-:W-:Y:S01]  /*0440*/  IMAD.IADD R22, R22, 0x1, -R11 ;  /* 0x0000000116167824 */ /* 0x000fe200078e0a0b */
[----:B------:R-:W-:Y:S06]  /*0450*/  BRA.U !UP0, `(.L_x_1) ;  /* 0x0000000108907547 */ /* 0x000fec000b800000 */
[----:B------:R-:W-:Y:S01]  /*0460*/  IADD3 R9, P0, P1, R11, R9, R6 ;  /* 0x000000090b097210 */ /* 0x000fe2000791e006 */
[----:B------:R-:W0:Y:S01]  /*0470*/  LDCU.64 UR4, c[0x0][0x388] ;  /* 0x00007100ff0477ac */ /* 0x000e220008000a00 */
[----:B------:R-:W-:Y:S01]  /*0480*/  IADD3 R8, P2, PT, R4, R0, RZ ;  /* 0x0000000004087210 */ /* 0x000fe20007f5e0ff */
[----:B------:R-:W-:Y:S01]  /*0490*/  VIADD R4, R0, 0x100 ;  /* 0x0000010000047836 */ /* 0x000fe20000000000 */
[----:B------:R-:W-:Y:S01]  /*04a0*/  IADD3.X R11, PT, PT, R10, R7, R2, P0, P1 ;  /* 0x000000070a0b7210 */ /* 0x000fe200007e2402 */
[----:B------:R-:W-:Y:S02]  /*04b0*/  IMAD.IADD R2, R0, 0x1, -R3 ;  /* 0x0000000100027824 */ /* 0x000fe400078e0a03 */
[----:B------:R-:W-:Y:S01]  /*04c0*/  IMAD.X R7, RZ, RZ, R5, P2 ;  /* 0x000000ffff077224 */ /* 0x000fe200010e0605 */
[----:B------:R-:W-:Y:S01]  /*04d0*/  ISETP.GE.AND P1, PT, R4, R3, PT ;  /* 0x000000030400720c */ /* 0x000fe20003f26270 */
[----:B------:R-:W-:Y:S01]  /*04e0*/  VIADD R6, R0, 0x200 ;  /* 0x0000020000067836 */ /* 0x000fe20000000000 */
[----:B------:R-:W-:Y:S01]  /*04f0*/  IADD3 R5, P3, PT, R2, R9, RZ ;  /* 0x0000000902057210 */ /* 0x000fe20007f7e0ff */
[C---:B------:R-:W-:Y:S01]  /*0500*/  VIADD R4, R0.reuse, 0x300 ;  /* 0x0000030000047836 */ /* 0x040fe20000000000 */
[----:B------:R-:W-:-:S02]  /*0510*/  ISETP.GE.AND P2, PT, R0, R3, PT ;  /* 0x000000030000720c */ /* 0x000fc40003f46270 */
[----:B------:R-:W-:Y:S02]  /*0520*/  LEA.HI.X.SX32 R2, R2, R11, 0x1, P3 ;  /* 0x0000000b02027211 */ /* 0x000fe400018f0eff */
[-C--:B------:R-:W-:Y:S02]  /*0530*/  ISETP.GE.AND P0, PT, R6, R3.reuse, PT ;  /* 0x000000030600720c */ /* 0x080fe40003f06270 */
[----:B------:R-:W-:Y:S02]  /*0540*/  ISETP.GE.AND P3, PT, R4, R3, PT ;  /* 0x000000030400720c */ /* 0x000fe40003f66270 */
[C---:B0-----:R-:W-:Y:S02]  /*0550*/  LEA R24, P4, R8.reuse, UR4, 0x4 ;  /* 0x0000000408187c11 */ /* 0x041fe4000f8820ff */
[----:B------:R-:W-:Y:S02]  /*0560*/  LEA R26, P5, R5, UR4, 0x4 ;  /* 0x00000004051a7c11 */ /* 0x000fe4000f8a20ff */
[----:B------:R-:W-:-:S02]  /*0570*/  LEA.HI.X R25, R8, UR5, R7, 0x4, P4 ;  /* 0x0000000508197c11 */ /* 0x000fc4000a0f2407 */
[----:B------:R-:W-:-:S03]  /*0580*/  LEA.HI.X R27, R5, UR5, R2, 0x4, P5 ;  /* 0x00000005051b7c11 */ /* 0x000fc6000a8f2402 */
[----:B------:R0:W5:Y:S04]  /*0590*/  @!P2 LDG.E.64 R4, desc[UR6][R24.64+0x8] ;  /* 0x000008061804a981 */ /* 0x000168000c1e1b00 */
[----:B------:R0:W5:Y:S04]  /*05a0*/  @!P2 LDG.E.64 R20, desc[UR6][R24.64] ;  /* 0x000000061814a981 */ /* 0x000168000c1e1b00 */
[----:B------:R0:W5:Y:S04]  /*05b0*/  @P1 LDG.E.64 R16, desc[UR6][R26.64+0x1008] ;  /* 0x001008061a101981 */ /* 0x000168000c1e1b00 */
[----:B------:R0:W5:Y:S04]  /*05c0*/  @P0 LDG.E.64 R14, desc[UR6][R26.64+0x2008] ;  /* 0x002008061a0e0981 */ /* 0x000168000c1e1b00 */
[----:B------:R0:W5:Y:S04]  /*05d0*/  @P3 LDG.E.64 R12, desc[UR6][R26.64+0x3008] ;  /* 0x003008061a0c3981 */ /* 0x000168000c1e1b00 */
[----:B------:R0:W5:Y:S04]  /*05e0*/  @P1 LDG.E.64 R10, desc[UR6][R26.64+0x1000] ;  /* 0x001000061a0a1981 */ /* 0x000168000c1e1b00 */
[----:B------:R0:W5:Y:S04]  /*05f0*/  @P0 LDG.E.64 R8, desc[UR6][R26.64+0x2000] ;  /* 0x002000061a080981 */ /* 0x000168000c1e1b00 */
[----:B------:R0:W5:Y:S04]  /*0600*/  @P3 LDG.E.64 R6, desc[UR6][R26.64+0x3000] ;  /* 0x003000061a063981 */ /* 0x000168000c1e1b00 */
[----:B------:R0:W5:Y:S04]  /*0610*/  @P2 LDG.E.64 R4, desc[UR6][R26.64+0x8] ;  /* 0x000008061a042981 */ /* 0x000168000c1e1b00 */
[----:B------:R0:W5:Y:S04]  /*0620*/  @P2 LDG.E.64 R20, desc[UR6][R26.64] ;  /* 0x000000061a142981 */ /* 0x000168000c1e1b00 */
[----:B------:R0:W5:Y:S04]  /*0630*/  @!P1 LDG.E.64 R16, desc[UR6][R24.64+0x1008] ;  /* 0x0010080618109981 */ /* 0x000168000c1e1b00 */
[----:B------:R0:W5:Y:S04]  /*0640*/  @!P0 LDG.E.64 R14, desc[UR6][R24.64+0x2008] ;  /* 0x00200806180e8981 */ /* 0x000168000c1e1b00 */
[----:B------:R0:W5:Y:S04]  /*0650*/  @!P3 LDG.E.64 R12, desc[UR6][R24.64+0x3008] ;  /* 0x00300806180cb981 */ /* 0x000168000c1e1b00 */
[----:B------:R0:W5:Y:S04]  /*0660*/  @!P1 LDG.E.64 R10, desc[UR6][R24.64+0x1000] ;  /* 0x00100006180a9981 */ /* 0x000168000c1e1b00 */
[----:B------:R0:W5:Y:S04]  /*0670*/  @!P0 LDG.E.64 R8, desc[UR6][R24.64+0x2000] ;  /* 0x0020000618088981 */ /* 0x000168000c1e1b00 */
[----:B------:R0:W5:Y:S01]  /*0680*/  @!P3 LDG.E.64 R6, desc[UR6][R24.64+0x3000] ;  /* 0x003000061806b981 */ /* 0x000162000c1e1b00 */
[----:B------:R-:W-:Y:S05]  /*0690*/  BRA `(.L_x_2) ;  /* 0x00000000008c7947 */ /* 0x000fea0003800000 */
.L_x_1:
[----:B------:R-:W0:Y:S01]  /*06a0*/  LDCU.64 UR4, c[0x0][0x3a0] ;  /* 0x00007400ff0477ac */ /* 0x000e220008000a00 */
[----:B------:R-:W-:Y:S01]  /*06b0*/  IADD3 R6, P0, P1, R11, R9, R6 ;  /* 0x000000090b067210 */ /* 0x000fe2000791e006 */
[----:B------:R-:W-:Y:S01]  /*06c0*/  VIADD R8, R0, 0x100 ;  /* 0x0000010000087836 */ /* 0x000fe20000000000 */
[----:B------:R-:W-:Y:S02]  /*06d0*/  IADD3 R4, P2, PT, R4, R0, RZ ;  /* 0x0000000004047210 */ /* 0x000fe40007f5e0ff */
[----:B------:R-:W-:Y:S01]  /*06e0*/  IADD3.X R2, PT, PT, R10, R7, R2, P0, P1 ;  /* 0x000000070a027210 */ /* 0x000fe200007e2402 */
[----:B------:R-:W-:Y:S01]  /*06f0*/  IMAD.IADD R7, R0, 0x1, -R3 ;  /* 0x0000000100077824 */ /* 0x000fe200078e0a03 */
[-C--:B------:R-:W-:Y:S01]  /*0700*/  ISETP.GE.AND P1, PT, R8, R3.reuse, PT ;  /* 0x000000030800720c */ /* 0x080fe20003f26270 */
[C---:B------:R-:W-:Y:S02]  /*0710*/  VIADD R10, R0.reuse, 0x200 ;  /* 0x00000200000a7836 */ /* 0x040fe40000000000 */
[----:B------:R-:W-:Y:S01]  /*0720*/  VIADD R8, R0, 0x300 ;  /* 0x0000030000087836 */ /* 0x000fe20000000000 */
[----:B------:R-:W-:Y:S01]  /*0730*/  IADD3 R6, P3, PT, R7, R6, RZ ;  /* 0x0000000607067210 */ /* 0x000fe20007f7e0ff */
[----:B------:R-:W-:Y:S01]  /*0740*/  IMAD.X R5, RZ, RZ, R5, P2 ;  /* 0x000000ffff057224 */ /* 0x000fe200010e0605 */
[----:B------:R-:W-:-:S02]  /*0750*/  ISETP.GE.AND P0, PT, R10, R3, PT ;  /* 0x000000030a00720c */ /* 0x000fc40003f06270 */
[-C--:B------:R-:W-:Y:S02]  /*0760*/  ISETP.GE.AND P2, PT, R0, R3.reuse, PT ;  /* 0x000000030000720c */ /* 0x080fe40003f46270 */
[----:B------:R-:W-:Y:S02]  /*0770*/  ISETP.GE.AND P5, PT, R8, R3, PT ;  /* 0x000000030800720c */ /* 0x000fe40003fa6270 */
[----:B------:R-:W-:Y:S02]  /*0780*/  LEA.HI.X.SX32 R7, R7, R2, 0x1, P3 ;  /* 0x0000000207077211 */ /* 0x000fe400018f0eff */
[----:B0-----:R-:W-:Y:S02]  /*0790*/  LEA R24, P3, R4, UR4, 0x4 ;  /* 0x0000000404187c11 */ /* 0x001fe4000f8620ff */
        /* <DEDUP_REMOVED lines=18> */
[----:B------:R1:W5:Y:S02]  /*08c0*/  @!P5 LDG.E.64 R6, desc[UR6][R24.64+0x3000] ;  /* 0x003000061806d981 */ /* 0x000364000c1e1b00 */
.L_x_2:
[----:B------:R-:W2:Y:S01]  /*08d0*/  S2R R19, SR_CgaCtaId ;  /* 0x0000000000137919 */ /* 0x000ea20000008800 */
[----:B------:R-:W-:-:S04]  /*08e0*/  MOV R2, 0x400 ;  /* 0x0000040000027802 */ /* 0x000fc80000000f00 */
[----:B--2---:R-:W-:-:S05]  /*08f0*/  LEA R2, R19, R2, 0x18 ;  /* 0x0000000213027211 */ /* 0x004fca00078ec0ff */
[----:B------:R-:W-:-:S05]  /*0900*/  IMAD R19, R0, 0x10, R2 ;  /* 0x0000001000137824 */ /* 0x000fca00078e0202 */
[----:B-----5:R-:W-:Y:S04]  /*0910*/  STS.64 [R19], R20 ;  /* 0x0000001413007388 */ /* 0x020fe80000000a00 */
[----:B------:R-:W-:Y:S04]  /*0920*/  STS.64 [R19+0x8], R4 ;  /* 0x0000080413007388 */ /* 0x000fe80000000a00 */
[----:B------:R-:W-:Y:S04]  /*0930*/  STS.64 [R19+0x1000], R10 ;  /* 0x0010000a13007388 */ /* 0x000fe80000000a00 */
[----:B------:R-:W-:Y:S04]  /*0940*/  STS.64 [R19+0x1008], R16 ;  /* 0x0010081013007388 */ /* 0x000fe80000000a00 */
[----:B------:R-:W-:Y:S04]  /*0950*/  STS.64 [R19+0x2000], R8 ;  /* 0x0020000813007388 */ /* 0x000fe80000000a00 */
[----:B------:R-:W-:Y:S04]  /*0960*/  STS.64 [R19+0x2008], R14 ;  /* 0x0020080e13007388 */ /* 0x000fe80000000a00 */
[----:B------:R-:W-:Y:S04]  /*0970*/  STS.64 [R19+0x3000], R6 ;  /* 0x0030000613007388 */ /* 0x000fe80000000a00 */
[----:B------:R2:W-:Y:S01]  /*0980*/  STS.64 [R19+0x3008], R12 ;  /* 0x0030080c13007388 */ /* 0x0005e20000000a00 */
[----:B------:R-:W-:Y:S01]  /*0990*/  BAR.SYNC.DEFER_BLOCKING 0x0 ;  /* 0x0000000000007b1d */ /* 0x000fe20000010000 */
[----:B--2---:R-:W-:-:S07]  /*09a0*/  IMAD.IADD R19, R3, 0x1, R22 ;  /* 0x0000000103137824 */ /* 0x004fce00078e0216 */
[----:B------:R-:W-:Y:S01]  /*09b0*/  PREEXIT ;  /* 0x000000000000782d */ /* 0x000fe20000000000 */
[----:B------:R-:W-:Y:S01]  /*09c0*/  IMAD.SHL.U32 R4, R0, 0x4, RZ ;  /* 0x0000000400047824 */ /* 0x000fe200078e00ff */
[----:B------:R-:W-:Y:S01]  /*09d0*/  BSSY.RECONVERGENT B0, `(.L_x_3) ;  /* 0x0000018000007945 */ /* 0x000fe20003800200 */
[----:B------:R-:W-:-:S03]  /*09e0*/  IMAD R10, R3, 0x10, R2 ;  /* 0x00000010030a7824 */ /* 0x000fc600078e0202 */
[----:B------:R-:W-:-:S04]  /*09f0*/  VIMNMX R5, PT, PT, R19, R4, PT ;  /* 0x0000000413057248 */ /* 0x000fc80003fe0100 */
[C---:B------:R-:W-:Y:S01]  /*0a00*/  ISETP.GE.AND P0, PT, R5.reuse, R22, PT ;  /* 0x000000160500720c */ /* 0x040fe20003f06270 */
[----:B------:R-:W-:Y:S01]  /*0a10*/  IMAD.IADD R4, R5, 0x1, -R22 ;  /* 0x0000000105047824 */ /* 0x000fe200078e0a16 */
[----:B------:R-:W-:-:S04]  /*0a20*/  VIMNMX R7, PT, PT, R3, R5, PT ;  /* 0x0000000503077248 */ /* 0x000fc80003fe0100 */
[----:B------:R-:W-:-:S04]  /*0a30*/  SEL R4, R4, RZ, P0 ;  /* 0x000000ff04047207 */ /* 0x000fc80000000000 */
[----:B------:R-:W-:-:S13]  /*0a40*/  ISETP.GE.AND P0, PT, R4, R7, PT ;  /* 0x000000070400720c */ /* 0x000fda0003f06270 */
[----:B------:R-:W-:Y:S05]  /*0a50*/  @P0 BRA `(.L_x_4) ;  /* 0x00000000003c0947 */ /* 0x000fea0003800000 */
[----:B------:R-:W-:-:S07]  /*0a60*/  IMAD.MOV.U32 R11, RZ, RZ, R7 ;  /* 0x000000ffff0b7224 */ /* 0x000fce00078e0007 */
.L_x_5:
[----:B------:R-:W-:-:S05]  /*0a70*/  IMAD.IADD R6, R11, 0x1, -R4 ;  /* 0x000000010b067824 */ /* 0x000fca00078e0a04 */
[----:B------:R-:W-:-:S04]  /*0a80*/  LEA.HI R7, R6, R6, RZ, 0x1 ;  /* 0x0000000606077211 */ /* 0x000fc800078f08ff */
[----:B------:R-:W-:-:S04]  /*0a90*/  LEA.HI.SX32 R12, R7, R4, 0x1f ;  /* 0x00000004070c7211 */ /* 0x000fc800078ffaff */
[----:B------:R-:W-:-:S05]  /*0aa0*/  LOP3.LUT R6, RZ, R12, RZ, 0x33, !PT ;  /* 0x0000000cff067212 */ /* 0x000fca00078e33ff */
[----:B------:R-:W-:Y:S02]  /*0ab0*/  IMAD.IADD R7, R5, 0x1, R6 ;  /* 0x0000000105077824 */ /* 0x000fe400078e0206 */
[----:B------:R-:W-:Y:S02]  /*0ac0*/  IMAD R6, R12, 0x10, R2 ;  /* 0x000000100c067824 */ /* 0x000fe400078e0202 */
[----:B------:R-:W-:-:S04]  /*0ad0*/  IMAD R8, R7, 0x10, R10 ;  /* 0x0000001007087824 */ /* 0x000fc800078e020a */
[----:B------:R-:W-:Y:S04]  /*0ae0*/  LDS.64 R6, [R6+0x8] ;  /* 0x0000080006067984 */ /* 0x000fe80000000a00 */
[----:B------:R-:W2:Y:S02]  /*0af0*/  LDS.64 R8, [R8+0x8] ;  /* 0x0000080008087984 */ /* 0x000ea40000000a00 */
[----:B--2---:R-:W-:-:S06]  /*0b00*/  DSETP.GEU.AND P0, PT, R8, R6, PT ;  /* 0x000000060800722a */ /* 0x004fcc0003f0e000 */
[----:B------:R-:W-:-:S08]  /*0b10*/  SEL R11, R11, R12, P0 ;  /* 0x0000000c0b0b7207 */ /* 0x000fd00000000000 */
[----:B------:R-:W-:-:S05]  /*0b20*/  @P0 VIADD R4, R12, 0x1 ;  /* 0x000000010c040836 */ /* 0x000fca0000000000 */
[----:B------:R-:W-:-:S13]  /*0b30*/  ISETP.GE.AND P0, PT, R4, R11, PT ;  /* 0x0000000b0400720c */ /* 0x000fda0003f06270 */
[----:B------:R-:W-:Y:S05]  /*0b40*/  @!P0 BRA `(.L_x_5) ;  /* 0xfffffffc00c88947 */ /* 0x000fea000383ffff */
.L_x_4:
[----:B------:R-:W-:Y:S05]  /*0b50*/  BSYNC.RECONVERGENT B0 ;  /* 0x0000000000007941 */ /* 0x000fea0003800200 */
.L_x_3:
[----:B------:R-:W-:Y:S01]  /*0b60*/  IMAD.IADD R5, R5, 0x1, -R4 ;  /* 0x0000000105057824 */ /* 0x000fe200078e0a04 */
[----:B------:R-:W-:Y:S01]  /*0b70*/  PLOP3.LUT P0, PT, PT, PT, PT, 0x8, 0x80 ;  /* 0x000000000080781c */ /* 0x000fe20003f0e170 */
[C---:B------:R-:W-:Y:S01]  /*0b80*/  IMAD R14, R4.reuse, 0x10, R2 ;  /* 0x00000010040e7824 */ /* 0x040fe200078e0202 */
[----:B------:R-:W2:Y:S01]  /*0b90*/  S2UR UR5, SR_CgaCtaId ;  /* 0x00000000000579c3 */ /* 0x000ea20000008800 */
[----:B------:R-:W-:Y:S01]  /*0ba0*/  IMAD R7, R5, 0x10, R10 ;  /* 0x0000001005077824 */ /* 0x000fe200078e020a */
[----:B------:R-:W-:Y:S01]  /*0bb0*/  UMOV UR4, 0x400 ;  /* 0x0000040000047882 */ /* 0x000fe20000000000 */
[----:B------:R-:W-:Y:S01]  /*0bc0*/  IMAD.IADD R10, R3, 0x1, R5 ;  /* 0x00000001030a7824 */ /* 0x000fe200078e0205 */
[----:B------:R-:W-:Y:S01]  /*0bd0*/  LDS.64 R16, [R14+0x8] ;  /* 0x000008000e107984 */ /* 0x000fe20000000a00 */
[----:B------:R-:W-:Y:S02]  /*0be0*/  VIADD R12, R4, 0x1 ;  /* 0x00000001040c7836 */ /* 0x000fe40000000000 */
[C---:B------:R-:W-:Y:S01]  /*0bf0*/  VIADD R6, R10.reuse, 0x1 ;  /* 0x000000010a067836 */ /* 0x040fe20000000000 */
[----:B------:R-:W3:Y:S01]  /*0c00*/  LDS.64 R20, [R7+0x8] ;  /* 0x0000080007147984 */ /* 0x000ee20000000a00 */
[----:B------:R-:W-:-:S03]  /*0c10*/  ISETP.GE.AND P1, PT, R10, R19, PT ;  /* 0x000000130a00720c */ /* 0x000fc60003f26270 */
[----:B------:R-:W-:Y:S04]  /*0c20*/  LDS.64 R22, [R14] ;  /* 0x000000000e167984 */ /* 0x000fe80000000a00 */
[----:B01----:R-:W0:Y:S01]  /*0c30*/  LDS.64 R24, [R7] ;  /* 0x0000000007187984 */ /* 0x003e220000000a00 */
[----:B--2---:R-:W-:-:S05]  /*0c40*/  ULEA UR4, UR5, UR4, 0x18 ;  /* 0x0000000405047291 */ /* 0x004fca000f8ec0ff */
[----:B---3--:R-:W-:-:S06]  /*0c50*/  @!P1 DSETP.GEU.AND P2, PT, R20, R16, PT ;  /* 0x000000101400922a */ /* 0x008fcc0003f4e000 */
[----:B------:R-:W-:Y:S02]  /*0c60*/  @!P1 ISETP.GE.OR P0, PT, R4, R3, !P2 ;  /* 0x000000030400920c */ /* 0x000fe40005706670 */
[----:B------:R-:W-:Y:S02]  /*0c70*/  PLOP3.LUT P1, PT, PT, PT, PT, 0x8, 0x80 ;  /* 0x000000000080781c */ /* 0x000fe40003f2e170 */
[----:B------:R-:W-:Y:S02]  /*0c80*/  FSEL R8, R20, R16, P0 ;  /* 0x0000001014087208 */ /* 0x000fe40000000000 */
[----:B------:R-:W-:Y:S02]  /*0c90*/  FSEL R9, R21, R17, P0 ;  /* 0x0000001115097208 */ /* 0x000fe40000000000 */
[----:B0-----:R-:W-:-:S05]  /*0ca0*/  FSEL R11, R25, R23, P0 ;  /* 0x00000017190b7208 */ /* 0x001fca0000000000 */
[----:B------:R-:W-:Y:S01]  /*0cb0*/  @P0 LDS.64 R20, [R7+0x18] ;  /* 0x0000180007140984 */ /* 0x000fe20000000a00 */
[----:B------:R-:W-:Y:S01]  /*0cc0*/  @!P0 IMAD.MOV R6, RZ, RZ, R10 ;  /* 0x000000ffff068224 */ /* 0x000fe200078e020a */
[----:B------:R-:W-:Y:S01]  /*0cd0*/  SEL R10, R24, R22, P0 ;  /* 0x00000016180a7207 */ /* 0x000fe20000000000 */
[----:B------:R-:W-:Y:S01]  /*0ce0*/  @P0 IMAD.MOV R12, RZ, RZ, R4 ;  /* 0x000000ffff0c0224 */ /* 0x000fe200078e0204 */
[----:B------:R-:W0:Y:S01]  /*0cf0*/  @!P0 LDS.64 R16, [R14+0x18] ;  /* 0x000018000e108984 */ /* 0x000e220000000a00 */
[C---:B------:R-:W-:Y:S01]  /*0d00*/  VIADD R26, R6.reuse, 0x1 ;  /* 0x00000001061a7836 */ /* 0x040fe20000000000 */
[----:B------:R-:W-:Y:S01]  /*0d10*/  ISETP.GE.AND P2, PT, R6, R19, PT ;  /* 0x000000130600720c */ /* 0x000fe20003f46270 */
[----:B------:R-:W-:Y:S01]  /*0d20*/  VIADD R13, R12, 0x1 ;  /* 0x000000010c0d7836 */ /* 0x000fe20000000000 */
[----:B------:R-:W-:Y:S04]  /*0d30*/  @P0 LDS.64 R24, [R7+0x10] ;  /* 0x0000100007180984 */ /* 0x000fe80000000a00 */
[----:B------:R-:W1:Y:S01]  /*0d40*/  @!P0 LDS.64 R22, [R14+0x10] ;  /* 0x000010000e168984 */ /* 0x000e620000000a00 */
[----:B------:R-:W-:-:S06]  /*0d50*/  PLOP3.LUT P0, PT, PT, PT, PT, 0x8, 0x80 ;  /* 0x000000000080781c */ /* 0x000fcc0003f0e170 */
[----:B0-----:R-:W-:-:S06]  /*0d60*/  @!P2 DSETP.GEU.AND P3, PT, R20, R16, PT ;  /* 0x000000101400a22a */ /* 0x001fcc0003f6e000 */
[----:B------:R-:W-:-:S04]  /*0d70*/  @!P2 ISETP.GE.OR P1, PT, R12, R3, !P3 ;  /* 0x000000030c00a20c */ /* 0x000fc80005f26670 */
[----:B------:R-:W-:Y:S02]  /*0d80*/  FSEL R4, R20, R16, P1 ;  /* 0x0000001014047208 */ /* 0x000fe40000800000 */
[----:B------:R-:W-:Y:S02]  /*0d90*/  FSEL R5, R21, R17, P1 ;  /* 0x0000001115057208 */ /* 0x000fe40000800000 */
[----:B-1----:R-:W-:-:S05]  /*0da0*/  FSEL R7, R25, R23, P1 ;  /* 0x0000001719077208 */ /* 0x002fca0000800000 */
[----:B------:R-:W-:Y:S02]  /*0db0*/  @P1 IMAD.MOV R13, RZ, RZ, R12 ;  /* 0x000000ffff0d1224 */ /* 0x000fe400078e020c */
[----:B------:R-:W-:Y:S01]  /*0dc0*/  @!P1 IMAD.MOV R26, RZ, RZ, R6 ;  /* 0x000000ffff1a9224 */ /* 0x000fe200078e0206 */
[----:B------:R-:W-:Y:S01]  /*0dd0*/  SEL R6, R24, R22, P1 ;  /* 0x0000001618067207 */ /* 0x000fe20000800000 */
[C-C-:B------:R-:W-:Y:S02]  /*0de0*/  @!P1 IMAD R12, R13.reuse, 0x10, R2.reuse ;  /* 0x000000100d0c9824 */ /* 0x140fe400078e0202 */
[C---:B------:R-:W-:Y:S02]  /*0df0*/  @P1 IMAD R28, R26.reuse, 0x10, R2 ;  /* 0x000000101a1c1824 */ /* 0x040fe400078e0202 */
[----:B------:R-:W-:Y:S01]  /*0e00*/  VIADD R27, R13, 0x1 ;  /* 0x000000010d1b7836 */ /* 0x000fe20000000000 */
[----:B------:R-:W-:Y:S04]  /*0e10*/  @!P1 LDS.64 R16, [R12+0x8] ;  /* 0x000008000c109984 */ /* 0x000fe80000000a00 */
[----:B------:R-:W0:Y:S04]  /*0e20*/  @P1 LDS.64 R20, [R28+0x8] ;  /* 0x000008001c141984 */ /* 0x000e280000000a00 */
[----:B------:R1:W-:Y:S04]  /*0e30*/  @!P1 LDS.64 R22, [R12] ;  /* 0x000000000c169984 */ /* 0x0003e80000000a00 */
[----:B------:R-:W2:Y:S01]  /*0e40*/  @P1 LDS.64 R24, [R28] ;  /* 0x000000001c181984 */ /* 0x000ea20000000a00 */
[----:B------:R-:W-:-:S13]  /*0e50*/  ISETP.GE.AND P1, PT, R26, R19, PT ;  /* 0x000000131a00720c */ /* 0x000fda0003f26270 */
[----:B0-----:R-:W-:-:S06]  /*0e60*/  @!P1 DSETP.GEU.AND P2, PT, R20, R16, PT ;  /* 0x000000101400922a */ /* 0x001fcc0003f4e000 */
[----:B------:R-:W-:-:S04]  /*0e70*/  @!P1 ISETP.GE.OR P0, PT, R13, R3, !P2 ;  /* 0x000000030d00920c */ /* 0x000fc80005706670 */
[----:B-1----:R-:W-:Y:S02]  /*0e80*/  FSEL R12, R20, R16, P0 ;  /* 0x00000010140c7208 */ /* 0x002fe40000000000 */
[----:B--2---:R-:W-:Y:S02]  /*0e90*/  FSEL R15, R25, R23, P0 ;  /* 0x00000017190f7208 */ /* 0x004fe40000000000 */
[----:B------:R-:W-:-:S05]  /*0ea0*/  SEL R14, R24, R22, P0 ;  /* 0x00000016180e7207 */ /* 0x000fca0000000000 */
[----:B------:R-:W-:Y:S01]  /*0eb0*/  @P0 IMAD.MOV R27, RZ, RZ, R13 ;  /* 0x000000ffff1b0224 */ /* 0x000fe200078e020d */
[----:B------:R-:W-:-:S03]  /*0ec0*/  FSEL R13, R21, R17, P0 ;  /* 0x00000011150d7208 */ /* 0x000fc60000000000 */
[----:B------:R-:W-:Y:S02]  /*0ed0*/  @!P0 IMAD R29, R27, 0x10, R2 ;  /* 0x000000101b1d8824 */ /* 0x000fe400078e0202 */
[----:B------:R-:W-:Y:S02]  /*0ee0*/  VIADD R2, R26, 0x1 ;  /* 0x000000011a027836 */ /* 0x000fe40000000000 */
[----:B------:R-:W-:Y:S01]  /*0ef0*/  @!P0 IMAD.MOV R2, RZ, RZ, R26 ;  /* 0x000000ffff028224 */ /* 0x000fe200078e021a */
[----:B------:R-:W-:Y:S04]  /*0f00*/  @!P0 LDS.64 R16, [R29+0x8] ;  /* 0x000008001d108984 */ /* 0x000fe80000000a00 */
[C---:B------:R-:W-:Y:S01]  /*0f10*/  @P0 LEA R26, R2.reuse, UR4, 0x4 ;  /* 0x00000004021a0c11 */ /* 0x040fe2000f8e20ff */
[----:B------:R-:W-:Y:S01]  /*0f20*/  @!P0 LDS.64 R22, [R29] ;  /* 0x000000001d168984 */ /* 0x000fe20000000a00 */
[----:B------:R-:W-:Y:S01]  /*0f30*/  ISETP.GE.AND P1, PT, R2, R19, PT ;  /* 0x000000130200720c */ /* 0x000fe20003f26270 */
[----:B------:R-:W-:-:S02]  /*0f40*/  IMAD.SHL.U32 R2, R0, 0x4, RZ ;  /* 0x0000000400027824 */ /* 0x000fc400078e00ff */
[----:B------:R-:W0:Y:S04]  /*0f50*/  @P0 LDS.64 R20, [R26+0x8] ;  /* 0x000008001a140984 */ /* 0x000e280000000a00 */
[----:B------:R-:W1:Y:S01]  /*0f60*/  @P0 LDS.64 R24, [R26] ;  /* 0x000000001a180984 */ /* 0x000e620000000a00 */
[----:B------:R-:W-:Y:S01]  /*0f70*/  BAR.SYNC.DEFER_BLOCKING 0x0 ;  /* 0x0000000000007b1d */ /* 0x000fe20000010000 */
[----:B------:R-:W-:-:S05]  /*0f80*/  PLOP3.LUT P0, PT, PT, PT, PT, 0x8, 0x80 ;  /* 0x000000000080781c */ /* 0x000fca0003f0e170 */
[----:B0-----:R-:W-:-:S06]  /*0f90*/  @!P1 DSETP.GEU.AND P2, PT, R20, R16, PT ;  /* 0x000000101400922a */ /* 0x001fcc0003f4e000 */
[----:B------:R-:W-:-:S04]  /*0fa0*/  @!P1 ISETP.GE.OR P0, PT, R27, R3, !P2 ;  /* 0x000000031b00920c */ /* 0x000fc80005706670 */
[----:B------:R-:W-:Y:S02]  /*0fb0*/  FSEL R16, R20, R16, P0 ;  /* 0x0000001014107208 */ /* 0x000fe40000000000 */
[----:B------:R-:W-:Y:S02]  /*0fc0*/  FSEL R17, R21, R17, P0 ;  /* 0x0000001115117208 */ /* 0x000fe40000000000 */
[----:B-1----:R-:W-:Y:S02]  /*0fd0*/  FSEL R23, R25, R23, P0 ;  /* 0x0000001719177208 */ /* 0x002fe40000000000 */
[----:B------:R-:W-:Y:S01]  /*0fe0*/  SEL R22, R24, R22, P0 ;  /* 0x0000001618167207 */ /* 0x000fe20000000000 */
[----:B------:R-:W-:Y:S06]  /*0ff0*/  BRA.U !UP0, `(.L_x_6) ;  /* 0x0000000108947547 */ /* 0x000fec000b800000 */
[----:B------:R-:W0:Y:S01]  /*1000*/  S2R R24, SR_LANEID ;  /* 0x0000000000187919 */ /* 0x000e220000000000 */
[----:B------:R-:W-:-:S05]  /*1010*/  LOP3.LUT R3, R2, 0xf80, RZ, 0xc0, !PT ;  /* 0x00000f8002037812 */ /* 0x000fca00078ec0ff */
[----:B0-----:R-:W-:-:S05]  /*1020*/  IMAD R2, R24, 0x4, R3 ;  /* 0x0000000418027824 */ /* 0x001fca00078e0203 */
[----:B------:R-:W-:Y:S01]  /*1030*/  LEA R19, R2, UR4, 0x4 ;  /* 0x0000000402137c11 */ /* 0x000fe2000f8e20ff */
[----:B------:R-:W0:Y:S01]  /*1040*/  LDCU.64 UR4, c[0x0][0x3a0] ;  /* 0x00007400ff0477ac */ /* 0x000e220008000a00 */
[----:B------:R-:W-:Y:S01]  /*1050*/  LOP3.LUT R2, R3, 0x1f, R0, 0xf8, !PT ;  /* 0x0000001f03027812 */ /* 0x000fe200078ef800 */
[----:B------:R-:W-:Y:S02]  /*1060*/  IMAD.MOV.U32 R3, RZ, RZ, RZ ;  /* 0x000000ffff037224 */ /* 0x000fe400078e00ff */
[----:B------:R-:W-:Y:S01]  /*1070*/  IMAD R24, R24, -0x30, R19 ;  /* 0xffffffd018187824 */ /* 0x000fe200078e0213 */
[----:B------:R-:W-:Y:S01]  /*1080*/  STS.64 [R19], R10 ;  /* 0x0000000a13007388 */ /* 0x000fe20000000a00 */
[----:B------:R-:W-:-:S03]  /*1090*/  IMAD.WIDE.U32 R2, R18, 0x400, R2 ;  /* 0x0000040012027825 */ /* 0x000fc600078e0002 */
[----:B------:R-:W-:Y:S04]  /*10a0*/  STS.64 [R19+0x8], R8 ;  /* 0x0000080813007388 */ /* 0x000fe80000000a00 */
[----:B------:R-:W-:Y:S04]  /*10b0*/  STS.64 [R19+0x10], R6 ;  /* 0x0000100613007388 */ /* 0x000fe80000000a00 */
[----:B------:R-:W-:Y:S04]  /*10c0*/  STS.64 [R19+0x18], R4 ;  /* 0x0000180413007388 */ /* 0x000fe80000000a00 */
[----:B------:R-:W-:Y:S04]  /*10d0*/  STS.64 [R19+0x20], R14 ;  /* 0x0000200e13007388 */ /* 0x000fe80000000a00 */
[----:B------:R-:W-:Y:S04]  /*10e0*/  STS.64 [R19+0x28], R12 ;  /* 0x0000280c13007388 */ /* 0x000fe80000000a00 */
[----:B------:R-:W-:Y:S04]  /*10f0*/  STS.64 [R19+0x30], R22 ;  /* 0x0000301613007388 */ /* 0x000fe80000000a00 */
[----:B------:R0:W-:Y:S01]  /*1100*/  STS.64 [R19+0x38], R16 ;  /* 0x0000381013007388 */ /* 0x0001e20000000a00 */
[----:B------:R-:W-:-:S03]  /*1110*/  NOP ;  /* 0x0000000000007918 */ /* 0x000fc60000000000 */
[----:B------:R-:W1:Y:S04]  /*1120*/  LDS.64 R20, [R24] ;  /* 0x0000000018147984 */ /* 0x000e680000000a00 */
[----:B------:R-:W2:Y:S01]  /*1130*/  LDS.64 R10, [R24+0x8] ;  /* 0x00000800180a7984 */ /* 0x000ea20000000a00 */
[----:B0-----:R-:W-:-:S03]  /*1140*/  LEA R16, P0, R2, UR4, 0x4 ;  /* 0x0000000402107c11 */ /* 0x001fc6000f8020ff */
[----:B------:R-:W0:Y:S01]  /*1150*/  LDS.64 R8, [R24+0x200] ;  /* 0x0002000018087984 */ /* 0x000e220000000a00 */
[----:B------:R-:W-:-:S03]  /*1160*/  LEA.HI.X R17, R2, UR5, R3, 0x4, P0 ;  /* 0x0000000502117c11 */ /* 0x000fc600080f2403 */
[----:B------:R-:W3:Y:S04]  /*1170*/  LDS.64 R6, [R24+0x208] ;  /* 0x0002080018067984 */ /* 0x000ee80000000a00 */
[----:B------:R-:W4:Y:S04]  /*1180*/  LDS.64 R4, [R24+0x400] ;  /* 0x0004000018047984 */ /* 0x000f280000000a00 */
[----:B------:R-:W5:Y:S04]  /*1190*/  LDS.64 R14, [R24+0x408] ;  /* 0x00040800180e7984 */ /* 0x000f680000000a00 */
[----:B------:R-:W5:Y:S04]  /*11a0*/  LDS.64 R12, [R24+0x600] ;  /* 0x00060000180c7984 */ /* 0x000f680000000a00 */
[----:B------:R-:W5:Y:S04]  /*11b0*/  LDS.64 R22, [R24+0x608] ;  /* 0x0006080018167984 */ /* 0x000f680000000a00 */
[----:B-1----:R-:W-:Y:S04]  /*11c0*/  STG.E.64 desc[UR6][R16.64], R20 ;  /* 0x0000001410007986 */ /* 0x002fe8000c101b06 */
[----:B--2---:R-:W-:Y:S04]  /*11d0*/  STG.E.64 desc[UR6][R16.64+0x8], R10 ;  /* 0x0000080a10007986 */ /* 0x004fe8000c101b06 */
[----:B0-----:R-:W-:Y:S04]  /*11e0*/  STG.E.64 desc[UR6][R16.64+0x200], R8 ;  /* 0x0002000810007986 */ /* 0x001fe8000c101b06 */
[----:B---3--:R-:W-:Y:S04]  /*11f0*/  STG.E.64 desc[UR6][R16.64+0x208], R6 ;  /* 0x0002080610007986 */ /* 0x008fe8000c101b06 */
[----:B----4-:R-:W-:Y:S04]  /*1200*/  STG.E.64 desc[UR6][R16.64+0x400], R4 ;  /* 0x0004000410007986 */ /* 0x010fe8000c101b06 */
[----:B-----5:R-:W-:Y:S04]  /*1210*/  STG.E.64 desc[UR6][R16.64+0x408], R14 ;  /* 0x0004080e10007986 */ /* 0x020fe8000c101b06 */
[----:B------:R-:W-:Y:S04]  /*1220*/  STG.E.64 desc[UR6][R16.64+0x600], R12 ;  /* 0x0006000c10007986 */ /* 0x000fe8000c101b06 */
[----:B------:R-:W-:Y:S01]  /*1230*/  STG.E.64 desc[UR6][R16.64+0x608], R22 ;  /* 0x0006081610007986 */ /* 0x000fe2000c101b06 */
[----:B------:R-:W-:Y:S05]  /*1240*/  EXIT ;  /* 0x000000000000794d */ /* 0x000fea0003800000 */
.L_x_6:
[----:B------:R-:W0:Y:S01]  /*1250*/  S2R R3, SR_LANEID ;  /* 0x0000000000037919 */ /* 0x000e220000000000 */
[----:B------:R-:W-:-:S05]  /*1260*/  LOP3.LUT R2, R2, 0xf80, RZ, 0xc0, !PT ;  /* 0x00000f8002027812 */ /* 0x000fca00078ec0ff */
[----:B0-----:R-:W-:-:S05]  /*1270*/  IMAD R19, R3, 0x4, R2 ;  /* 0x0000000403137824 */ /* 0x001fca00078e0202 */
[----:B------:R-:W-:Y:S01]  /*1280*/  LEA R19, R19, UR4, 0x4 ;  /* 0x0000000413137c11 */ /* 0x000fe2000f8e20ff */
[----:B------:R-:W0:Y:S04]  /*1290*/  LDCU.64 UR4, c[0x0][0x388] ;  /* 0x00007100ff0477ac */ /* 0x000e280008000a00 */
[----:B------:R1:W-:Y:S04]  /*12a0*/  STS.64 [R19+0x20], R14 ;  /* 0x0000200e13007388 */ /* 0x0003e80000000a00 */
[----:B------:R-:W-:Y:S04]  /*12b0*/  STS.64 [R19], R10 ;  /* 0x0000000a13007388 */ /* 0x000fe80000000a00 */
[----:B------:R-:W-:Y:S01]  /*12c0*/  STS.64 [R19+0x8], R8 ;  /* 0x0000080813007388 */ /* 0x000fe20000000a00 */
[----:B-1----:R-:W-:-:S03]  /*12d0*/  IMAD R14, R3, -0x30, R19 ;  /* 0xffffffd0030e7824 */ /* 0x002fc600078e0213 */
[----:B------:R-:W-:Y:S04]  /*12e0*/  STS.64 [R19+0x10], R6 ;  /* 0x0000100613007388 */ /* 0x000fe80000000a00 */
[----:B------:R-:W-:Y:S04]  /*12f0*/  STS.64 [R19+0x18], R4 ;  /* 0x0000180413007388 */ /* 0x000fe80000000a00 */
[----:B------:R1:W-:Y:S04]  /*1300*/  STS.64 [R19+0x28], R12 ;  /* 0x0000280c13007388 */ /* 0x0003e80000000a00 */
[----:B------:R-:W-:Y:S04]  /*1310*/  STS.64 [R19+0x30], R22 ;  /* 0x0000301613007388 */ /* 0x000fe80000000a00 */
[----:B------:R-:W-:Y:S01]  /*1320*/  STS.64 [R19+0x38], R16 ;  /* 0x0000381013007388 */ /* 0x000fe20000000a00 */
[----:B------:R-:W-:-:S03]  /*1330*/  NOP ;  /* 0x0000000000007918 */ /* 0x000fc60000000000 */
[----:B------:R-:W2:Y:S01]  /*1340*/  LDS.64 R28, [R14] ;  /* 0x000000000e1c7984 */ /* 0x000ea20000000a00 */
[----:B-1----:R-:W-:Y:S01]  /*1350*/  LOP3.LUT R12, R0, 0x1f, RZ, 0xc0, !PT ;  /* 0x0000001f000c7812 */ /* 0x002fe200078ec0ff */
[----:B------:R-:W-:Y:S02]  /*1360*/  IMAD.MOV.U32 R13, RZ, RZ, RZ ;  /* 0x000000ffff0d7224 */ /* 0x000fe400078e00ff */
[----:B------:R-:W1:Y:S02]  /*1370*/  LDS.64 R26, [R14+0x8] ;  /* 0x000008000e1a7984 */ /* 0x000e640000000a00 */
[----:B------:R-:W-:Y:S02]  /*1380*/  IMAD.WIDE.U32 R12, R18, 0x400, R12 ;  /* 0x00000400120c7825 */ /* 0x000fe400078e000c */
[----:B------:R-:W3:Y:S01]  /*1390*/  LDS.64 R24, [R14+0x200] ;  /* 0x000200000e187984 */ /* 0x000ee20000000a00 */
[----:B------:R-:W-:-:S03]  /*13a0*/  IADD3 R0, P0, PT, R2, R12, RZ ;  /* 0x0000000c02007210 */ /* 0x000fc60007f1e0ff */
[----:B------:R-:W4:Y:S04]  /*13b0*/  LDS.64 R20, [R14+0x208] ;  /* 0x000208000e147984 */ /* 0x000f280000000a00 */
[----:B------:R-:W5:Y:S01]  /*13c0*/  LDS.64 R10, [R14+0x400] ;  /* 0x000400000e0a7984 */ /* 0x000f620000000a00 */
[----:B------:R-:W-:Y:S01]  /*13d0*/  IMAD.X R13, RZ, RZ, R13, P0 ;  /* 0x000000ffff0d7224 */ /* 0x000fe200000e060d */
[C---:B0-----:R-:W-:Y:S02]  /*13e0*/  LEA R2, P0, R0.reuse, UR4, 0x4 ;  /* 0x0000000400027c11 */ /* 0x041fe4000f8020ff */
[----:B------:R-:W0:Y:S02]  /*13f0*/  LDS.64 R8, [R14+0x408] ;  /* 0x000408000e087984 */ /* 0x000e240000000a00 */
[----:B------:R-:W-:-:S02]  /*1400*/  LEA.HI.X R3, R0, UR5, R13, 0x4, P0 ;  /* 0x0000000500037c11 */ /* 0x000fc400080f240d */
[----:B------:R-:W0:Y:S04]  /*1410*/  LDS.64 R6, [R14+0x600] ;  /* 0x000600000e067984 */ /* 0x000e280000000a00 */
[----:B------:R-:W0:Y:S04]  /*1420*/  LDS.64 R4, [R14+0x608] ;  /* 0x000608000e047984 */ /* 0x000e280000000a00 */
[----:B--2---:R-:W-:Y:S04]  /*1430*/  STG.E.64 desc[UR6][R2.64], R28 ;  /* 0x0000001c02007986 */ /* 0x004fe8000c101b06 */
[----:B-1----:R-:W-:Y:S04]  /*1440*/  STG.E.64 desc[UR6][R2.64+0x8], R26 ;  /* 0x0000081a02007986 */ /* 0x002fe8000c101b06 */
[----:B---3--:R-:W-:Y:S04]  /*1450*/  STG.E.64 desc[UR6][R2.64+0x200], R24 ;  /* 0x0002001802007986 */ /* 0x008fe8000c101b06 */
[----:B----4-:R-:W-:Y:S04]  /*1460*/  STG.E.64 desc[UR6][R2.64+0x208], R20 ;  /* 0x0002081402007986 */ /* 0x010fe8000c101b06 */
[----:B-----5:R-:W-:Y:S04]  /*1470*/  STG.E.64 desc[UR6][R2.64+0x400], R10 ;  /* 0x0004000a02007986 */ /* 0x020fe8000c101b06 */
[----:B0-----:R-:W-:Y:S04]  /*1480*/  STG.E.64 desc[UR6][R2.64+0x408], R8 ;  /* 0x0004080802007986 */ /* 0x001fe8000c101b06 */
[----:B------:R-:W-:Y:S04]  /*1490*/  STG.E.64 desc[UR6][R2.64+0x600], R6 ;  /* 0x0006000602007986 */ /* 0x000fe8000c101b06 */
[----:B------:R-:W-:Y:S01]  /*14a0*/  STG.E.64 desc[UR6][R2.64+0x608], R4 ;  /* 0x0006080402007986 */ /* 0x000fe2000c101b06 */
[----:B------:R-:W-:Y:S05]  /*14b0*/  EXIT ;  /* 0x000000000000794d */ /* 0x000fea0003800000 */
.L_x_0:
[----:B------:R-:W0:Y:S01]  /*14c0*/  LDC.64 R14, c[0x0][0x3b8] ;  /* 0x0000ee00ff0e7b82 */ /* 0x000e220000000a00 */
[----:B--2---:R-:W-:Y:S01]  /*14d0*/  IADD3 R7, P2, PT, RZ, -R2, RZ ;  /* 0x80000002ff077210 */ /* 0x004fe20007f5e0ff */
[----:B------:R-:W1:Y:S06]  /*14e0*/  LDCU.U8 UR4, c[0x0][0x380] ;  /* 0x00007000ff0477ac */ /* 0x000e6c0008000000 */
[----:B------:R-:W2:Y:S01]  /*14f0*/  LDC.64 R10, c[0x0][0x398] ;  /* 0x0000e600ff0a7b82 */ /* 0x000ea20000000a00 */
[----:B0-----:R-:W-:-:S04]  /*1500*/  LEA R14, P0, R18, R14, 0x3 ;  /* 0x0000000e120e7211 */ /* 0x001fc800078018ff */
[----:B------:R-:W-:-:S05]  /*1510*/  LEA.HI.X R15, R18, R15, RZ, 0x3, P0 ;  /* 0x0000000f120f7211 */ /* 0x000fca00000f1cff */
[----:B------:R-:W3:Y:S04]  /*1520*/  LDG.E.64 R12, desc[UR6][R14.64+0x8] ;  /* 0x000008060e0c7981 */ /* 0x000ee8000c1e1b00 */
[----:B------:R0:W4:Y:S01]  /*1530*/  LDG.E.64 R4, desc[UR6][R14.64] ;  /* 0x000000060e047981 */ /* 0x000122000c1e1b00 */
[CC--:B------:R-:W-:Y:S01]  /*1540*/  LOP3.LUT R17, R7.reuse, R18.reuse, RZ, 0xc0, !PT ;  /* 0x0000001207117212 */ /* 0x0c0fe200078ec0ff */
[----:B-1----:R-:W-:Y:S01]  /*1550*/  UPRMT UR4, UR4, 0x8880, URZ ;  /* 0x0000888004047896 */ /* 0x002fe200080000ff */
[----:B------:R-:W-:Y:S01]  /*1560*/  LOP3.LUT R7, R7, R18, RZ, 0xfc, !PT ;  /* 0x0000001207077212 */ /* 0x000fe200078efcff */
[----:B------:R-:W-:Y:S01]  /*1570*/  BSSY.RECONVERGENT B0, `(.L_x_7) ;  /* 0x0000097000007945 */ /* 0x000fe20003800200 */
[C---:B------:R-:W-:Y:S01]  /*1580*/  SHF.L.U64.HI R6, R17.reuse, 0xa, RZ ;  /* 0x0000000a11067819 */ /* 0x040fe200000102ff */
[----:B------:R-:W-:Y:S01]  /*1590*/  IMAD.SHL.U32 R9, R17, 0x400, RZ ;  /* 0x0000040011097824 */ /* 0x000fe200078e00ff */
[----:B------:R-:W-:Y:S01]  /*15a0*/  ISETP.NE.U32.AND P0, PT, R7, -0x1, PT ;  /* 0xffffffff0700780c */ /* 0x000fe20003f05070 */
[----:B------:R-:W-:Y:S01]  /*15b0*/  UISETP.NE.AND UP0, UPT, UR4, URZ, UPT ;  /* 0x000000ff0400728c */ /* 0x000fe2000bf05270 */
[----:B------:R-:W-:Y:S01]  /*15c0*/  IADD3 R17, P3, PT, R18, -R17, RZ ;  /* 0x8000001112117210 */ /* 0x000fe20007f7e0ff */
[--C-:B0-----:R-:W-:Y:S01]  /*15d0*/  IMAD.X R15, RZ, RZ, ~R3.reuse, P2 ;  /* 0x000000ffff0f7224 */ /* 0x101fe200010e0e03 */
[C---:B------:R-:W-:Y:S01]  /*15e0*/  SHF.L.U64.HI R7, R2.reuse, 0x9, R3 ;  /* 0x0000000902077819 */ /* 0x040fe20000010203 */
[----:B------:R-:W-:Y:S01]  /*15f0*/  IMAD.SHL.U32 R2, R2, 0x200, RZ ;  /* 0x0000020002027824 */ /* 0x000fe200078e00ff */
[----:B--2---:R-:W-:Y:S01]  /*1600*/  IADD3 R3, P2, PT, -R9, R10, RZ ;  /* 0x0000000a09037210 */ /* 0x004fe20007f5e1ff */
[----:B------:R-:W-:Y:S01]  /*1610*/  IMAD.X R10, RZ, RZ, -0x1, P3 ;  /* 0xffffffffff0a7424 */ /* 0x000fe200018e06ff */
[----:B------:R-:W-:Y:S01]  /*1620*/  ISETP.NE.AND.EX P0, PT, R15, -0x1, PT, P0 ;  /* 0xffffffff0f00780c */ /* 0x000fe20003f05300 */
[----:B------:R-:W-:Y:S01]  /*1630*/  ACQBULK ;  /* 0x000000000000782e */ /* 0x000fe20000000000 */
[----:B------:R-:W-:Y:S01]  /*1640*/  LOP3.LUT R2, R2, 0xfffffc00, RZ, 0xc0, !PT ;  /* 0xfffffc0002027812 */ /* 0x000fe200078ec0ff */
[----:B------:R-:W-:Y:S01]  /*1650*/  IMAD.X R8, R11, 0x1, ~R6, P2 ;  /* 0x000000010b087824 */ /* 0x000fe200010e0e06 */
[C---:B------:R-:W-:Y:S01]  /*1660*/  SHF.L.U64.HI R19, R17.reuse, 0xa, R10 ;  /* 0x0000000a11137819 */ /* 0x040fe2000001020a */
[----:B------:R-:W-:Y:S01]  /*1670*/  IMAD.SHL.U32 R11, R17, 0x400, RZ ;  /* 0x00000400110b7824 */ /* 0x000fe200078e00ff */
[----:B---3--:R-:W-:-:S05]  /*1680*/  IADD3 R21, P1, PT, R12, -R9, RZ ;  /* 0x800000090c157210 */ /* 0x008fca0007f3e0ff */
[----:B------:R-:W-:Y:S01]  /*1690*/  IMAD.X R12, R13, 0x1, ~R6, P1 ;  /* 0x000000010d0c7824 */ /* 0x000fe200008e0e06 */
[----:B------:R-:W-:Y:S01]  /*16a0*/  ISETP.NE.U32.AND P1, PT, R17, -0x1, PT ;  /* 0xffffffff1100780c */ /* 0x000fe20003f25070 */
[----:B------:R-:W-:-:S03]  /*16b0*/  IMAD.MOV.U32 R13, RZ, RZ, 0x3ff ;  /* 0x000003ffff0d7424 */ /* 0x000fc600078e00ff */
[----:B------:R-:W-:Y:S02]  /*16c0*/  ISETP.NE.AND.EX P2, PT, R10, -0x1, PT, P1 ;  /* 0xffffffff0a00780c */ /* 0x000fe40003f45310 */
[-C--:B------:R-:W-:Y:S02]  /*16d0*/  ISETP.GT.U32.AND P1, PT, R3, R2.reuse, PT ;  /* 0x000000020300720c */ /* 0x080fe40003f24070 */
[----:B----4-:R-:W-:Y:S02]  /*16e0*/  IADD3 R10, P3, PT, R4, -R9, RZ ;  /* 0x80000009040a7210 */ /* 0x010fe40007f7e0ff */
[----:B------:R-:W-:Y:S02]  /*16f0*/  ISETP.GT.U32.AND.EX P1, PT, R8, R7, PT, P1 ;  /* 0x000000070800720c */ /* 0x000fe40003f24110 */
[----:B------:R-:W-:Y:S01]  /*1700*/  SEL R16, R13, 0x400, !P2 ;  /* 0x000004000d107807 */ /* 0x000fe20005000000 */
[----:B------:R-:W-:Y:S01]  /*1710*/  IMAD.X R14, R5, 0x1, ~R6, P3 ;  /* 0x00000001050e7824 */ /* 0x000fe200018e0e06 */
[----:B------:R-:W-:-:S02]  /*1720*/  SEL R15, R3, R2, P1 ;  /* 0x00000002030f7207 */ /* 0x000fc40000800000 */
[----:B------:R-:W-:Y:S02]  /*1730*/  IADD3 R13, P2, PT, -R10, R11, RZ ;  /* 0x0000000b0a0d7210 */ /* 0x000fe40007f5e1ff */
[----:B------:R-:W-:Y:S02]  /*1740*/  IADD3 R11, P3, P4, -R21, R16, R11 ;  /* 0x00000010150b7210 */ /* 0x000fe40007c7e10b */
[----:B------:R-:W-:Y:S01]  /*1750*/  SEL R16, R8, R7, P1 ;  /* 0x0000000708107207 */ /* 0x000fe20000800000 */
[----:B------:R-:W-:Y:S01]  /*1760*/  IMAD.X R14, R19, 0x1, ~R14, P2 ;  /* 0x00000001130e7824 */ /* 0x000fe200010e0e0e */
[----:B------:R-:W-:Y:S02]  /*1770*/  IADD3 R15, P1, PT, R15, -R2, RZ ;  /* 0x800000020f0f7210 */ /* 0x000fe40007f3e0ff */
[----:B------:R-:W-:Y:S02]  /*1780*/  IADD3.X R12, PT, PT, ~R12, RZ, R19, P3, P4 ;  /* 0x000000ff0c0c7210 */ /* 0x000fe40001fe8513 */
[----:B------:R-:W-:Y:S01]  /*1790*/  SEL R24, R2, R11, !P0 ;  /* 0x0000000b02187207 */ /* 0x000fe20004000000 */
[----:B------:R-:W-:Y:S01]  /*17a0*/  IMAD.X R17, R16, 0x1, ~R7, P1 ;  /* 0x0000000110117824 */ /* 0x000fe200008e0e07 */
[----:B------:R-:W-:-:S02]  /*17b0*/  ISETP.LT.U32.AND P2, PT, R2, R3, PT ;  /* 0x000000030200720c */ /* 0x000fc40003f41070 */
[----:B------:R-:W-:Y:S02]  /*17c0*/  SEL R11, R7, R12, !P0 ;  /* 0x0000000c070b7207 */ /* 0x000fe40004000000 */
[-C--:B------:R-:W-:Y:S02]  /*17d0*/  ISETP.LT.U32.AND P1, PT, R13, R15.reuse, PT ;  /* 0x0000000f0d00720c */ /* 0x080fe40003f21070 */
[----:B------:R-:W-:Y:S02]  /*17e0*/  ISETP.LT.U32.AND P3, PT, R24, R15, PT ;  /* 0x0000000f1800720c */ /* 0x000fe40003f61070 */
[----:B------:R-:W-:Y:S02]  /*17f0*/  ISETP.LT.U32.AND.EX P2, PT, R7, R8, PT, P2 ;  /* 0x000000080700720c */ /* 0x000fe40003f41120 */
[-C--:B------:R-:W-:Y:S02]  /*1800*/  ISETP.LT.U32.AND.EX P1, PT, R14, R17.reuse, PT, P1 ;  /* 0x000000110e00720c */ /* 0x080fe40003f21110 */
[----:B------:R-:W-:-:S02]  /*1810*/  ISETP.LT.U32.AND.EX P3, PT, R11, R17, PT, P3 ;  /* 0x000000110b00720c */ /* 0x000fc40003f61130 */
[----:B------:R-:W-:Y:S02]  /*1820*/  @!P0 SEL R21, R2, R3, P2 ;  /* 0x0000000302158207 */ /* 0x000fe40001000000 */
[-C--:B------:R-:W-:Y:S02]  /*1830*/  SEL R3, R13, R15.reuse, P1 ;  /* 0x0000000f0d037207 */ /* 0x080fe40000800000 */
[----:B------:R-:W-:Y:S01]  /*1840*/  SEL R24, R24, R15, P3 ;  /* 0x0000000f18187207 */ /* 0x000fe20001800000 */
[----:B------:R-:W-:Y:S01]  /*1850*/  IMAD.IADD R21, R21, 0x1, -R10 ;  /* 0x0000000115157824 */ /* 0x000fe200078e0a0a */
[----:B------:R-:W-:-:S03]  /*1860*/  SEL R8, R14, R17, P1 ;  /* 0x000000110e087207 */ /* 0x000fc60000800000 */
[----:B------:R-:W-:Y:S01]  /*1870*/  IMAD.IADD R24, R24, 0x1, -R3 ;  /* 0x0000000118187824 */ /* 0x000fe200078e0a03 */
[----:B------:R-:W-:Y:S06]  /*1880*/  BRA.U !UP0, `(.L_x_8) ;  /* 0x0000000108cc7547 */ /* 0x000fec000b800000 */
[----:B------:R-:W-:Y:S01]  /*1890*/  IADD3 R3, P0, P1, R3, R9, R2 ;  /* 0x0000000903037210 */ /* 0x000fe2000791e002 */
[----:B------:R-:W0:Y:S01]  /*18a0*/  LDCU.64 UR4, c[0x0][0x388] ;  /* 0x00007100ff0477ac */ /* 0x000e220008000a00 */
[----:B------:R-:W-:Y:S01]  /*18b0*/  IMAD.IADD R2, R0, 0x1, -R21 ;  /* 0x0000000100027824 */ /* 0x000fe200078e0a15 */
[----:B------:R-:W-:Y:S01]  /*18c0*/  IADD3 R4, P2, PT, R4, R0, RZ ;  /* 0x0000000004047210 */ /* 0x000fe20007f5e0ff */
[----:B------:R-:W-:Y:S01]  /*18d0*/  IMAD.IADD R19, R21, 0x1, R24 ;  /* 0x0000000115137824 */ /* 0x000fe200078e0218 */
[----:B------:R-:W-:Y:S01]  /*18e0*/  IADD3.X R7, PT, PT, R8, R6, R7, P0, P1 ;  /* 0x0000000608077210 */ /* 0x000fe200007e2407 */
[----:B------:R-:W-:Y:S01]  /*18f0*/  BSSY.RECONVERGENT B1, `(.L_x_9) ;  /* 0x000000f000017945 */ /* 0x000fe20003800200 */
[----:B------:R-:W-:Y:S01]  /*1900*/  IADD3 R3, P0, PT, R2, R3, RZ ;  /* 0x0000000302037210 */ /* 0x000fe20007f1e0ff */
[----:B------:R-:W-:-:S03]  /*1910*/  IMAD.X R5, RZ, RZ, R5, P2 ;  /* 0x000000ffff057224 */ /* 0x000fc600010e0605 */
[----:B------:R-:W-:Y:S02]  /*1920*/  LEA.HI.X.SX32 R2, R2, R7, 0x1, P0 ;  /* 0x0000000702027211 */ /* 0x000fe400000f0eff */
[----:B------:R-:W-:Y:S02]  /*1930*/  ISETP.GE.AND P0, PT, R0, R19, PT ;  /* 0x000000130000720c */ /* 0x000fe40003f06270 */
[C---:B0-----:R-:W-:Y:S02]  /*1940*/  LEA R22, P1, R4.reuse, UR4, 0x4 ;  /* 0x0000000404167c11 */ /* 0x041fe4000f8220ff */
[C---:B------:R-:W-:Y:S02]  /*1950*/  LEA R26, P2, R3.reuse, UR4, 0x4 ;  /* 0x00000004031a7c11 */ /* 0x040fe4000f8420ff */
[----:B------:R-:W-:Y:S02]  /*1960*/  LEA.HI.X R23, R4, UR5, R5, 0x4, P1 ;  /* 0x0000000504177c11 */ /* 0x000fe400088f2405 */
[----:B------:R-:W-:-:S05]  /*1970*/  LEA.HI.X R27, R3, UR5, R2, 0x4, P2 ;  /* 0x00000005031b7c11 */ /* 0x000fca00090f2402 */
[----:B------:R-:W-:Y:S05]  /*1980*/  @P0 BRA `(.L_x_10) ;  /* 0x0000000000140947 */ /* 0x000fea0003800000 */
[----:B------:R-:W-:-:S13]  /*1990*/  ISETP.GE.AND P0, PT, R0, R21, PT ;  /* 0x000000150000720c */ /* 0x000fda0003f06270 */
[----:B------:R0:W5:Y:S04]  /*19a0*/  @!P0 LDG.E.64 R2, desc[UR6][R22.64+0x8] ;  /* 0x0000080616028981 */ /* 0x000168000c1e1b00 */
[----:B------:R0:W5:Y:S04]  /*19b0*/  @!P0 LDG.E.64 R4, desc[UR6][R22.64] ;  /* 0x0000000616048981 */ /* 0x000168000c1e1b00 */
[----:B------:R0:W5:Y:S04]  /*19c0*/  @P0 LDG.E.64 R2, desc[UR6][R26.64+0x8] ;  /* 0x000008061a020981 */ /* 0x000168000c1e1b00 */
[----:B------:R0:W5:Y:S02]  /*19d0*/  @P0 LDG.E.64 R4, desc[UR6][R26.64] ;  /* 0x000000061a040981 */ /* 0x000164000c1e1b00 */
.L_x_10:
[----:B------:R-:W-:Y:S05]  /*19e0*/  BSYNC.RECONVERGENT B1 ;  /* 0x0000000000017941 */ /* 0x000fea0003800200 */
.L_x_9:
[----:B------:R-:W-:Y:S01]  /*19f0*/  VIADD R6, R0, 0x100 ;  /* 0x0000010000067836 */ /* 0x000fe20000000000 */
[----:B------:R-:W-:Y:S04]  /*1a00*/  BSSY.RECONVERGENT B1, `(.L_x_11) ;  /* 0x0000008000017945 */ /* 0x000fe80003800200 */
[----:B------:R-:W-:-:S13]  /*1a10*/  ISETP.GE.AND P0, PT, R6, R19, PT ;  /* 0x000000130600720c */ /* 0x000fda0003f06270 */
[----:B------:R-:W-:Y:S05]  /*1a20*/  @P0 BRA `(.L_x_12) ;  /* 0x0000000000140947 */ /* 0x000fea0003800000 */
[----:B------:R-:W-:-:S13]  /*1a30*/  ISETP.GE.AND P0, PT, R6, R21, PT ;  /* 0x000000150600720c */ /* 0x000fda0003f06270 */
[----:B------:R1:W5:Y:S04]  /*1a40*/  @P0 LDG.E.64 R6, desc[UR6][R26.64+0x1008] ;  /* 0x001008061a060981 */ /* 0x000368000c1e1b00 */
[----:B------:R1:W5:Y:S04]  /*1a50*/  @P0 LDG.E.64 R8, desc[UR6][R26.64+0x1000] ;  /* 0x001000061a080981 */ /* 0x000368000c1e1b00 */
[----:B------:R1:W5:Y:S04]  /*1a60*/  @!P0 LDG.E.64 R6, desc[UR6][R22.64+0x1008] ;  /* 0x0010080616068981 */ /* 0x000368000c1e1b00 */
[----:B------:R1:W5:Y:S02]  /*1a70*/  @!P0 LDG.E.64 R8, desc[UR6][R22.64+0x1000] ;  /* 0x0010000616088981 */ /* 0x000364000c1e1b00 */
.L_x_12:
[----:B------:R-:W-:Y:S05]  /*1a80*/  BSYNC.RECONVERGENT B1 ;  /* 0x0000000000017941 */ /* 0x000fea0003800200 */
.L_x_11:
        /* <DEDUP_REMOVED lines=9> */
.L_x_14:
[----:B------:R-:W-:Y:S05]  /*1b20*/  BSYNC.RECONVERGENT B1 ;  /* 0x0000000000017941 */ /* 0x000fea0003800200 */
.L_x_13:
[----:B------:R-:W-:-:S05]  /*1b30*/  VIADD R14, R0, 0x300 ;  /* 0x00000300000e7836 */ /* 0x000fca0000000000 */
[----:B------:R-:W-:-:S13]  /*1b40*/  ISETP.GE.AND P0, PT, R14, R19, PT ;  /* 0x000000130e00720c */ /* 0x000fda0003f06270 */
[----:B------:R-:W-:Y:S05]  /*1b50*/  @P0 BRA `(.L_x_15) ;  /* 0x0000000000e00947 */ /* 0x000fea0003800000 */
[----:B------:R-:W-:-:S13]  /*1b60*/  ISETP.GE.AND P0, PT, R14, R21, PT ;  /* 0x000000150e00720c */ /* 0x000fda0003f06270 */
[----:B------:R4:W5:Y:S04]  /*1b70*/  @P0 LDG.E.64 R14, desc[UR6][R26.64+0x3008] ;  /* 0x003008061a0e0981 */ /* 0x000968000c1e1b00 */
[----:B------:R4:W5:Y:S04]  /*1b80*/  @P0 LDG.E.64 R16, desc[UR6][R26.64+0x3000] ;  /* 0x003000061a100981 */ /* 0x000968000c1e1b00 */
[----:B------:R4:W5:Y:S04]  /*1b90*/  @!P0 LDG.E.64 R14, desc[UR6][R22.64+0x3008] ;  /* 0x00300806160e8981 */ /* 0x000968000c1e1b00 */
[----:B------:R4:W5:Y:S01]  /*1ba0*/  @!P0 LDG.E.64 R16, desc[UR6][R22.64+0x3000] ;  /* 0x0030000616108981 */ /* 0x000962000c1e1b00 */
[----:B------:R-:W-:Y:S05]  /*1bb0*/  BRA `(.L_x_15) ;  /* 0x0000000000c87947 */ /* 0x000fea0003800000 */
.L_x_8:
[----:B------:R-:W0:Y:S01]  /*1bc0*/  LDCU.64 UR4, c[0x0][0x3a0] ;  /* 0x00007400ff0477ac */ /* 0x000e220008000a00 */
[----:B------:R-:W-:Y:S01]  /*1bd0*/  IADD3 R2, P0, P1, R3, R9, R2 ;  /* 0x0000000903027210 */ /* 0x000fe2000791e002 */
[----:B------:R-:W-:Y:S01]  /*1be0*/  IMAD.IADD R19, R21, 0x1, R24 ;  /* 0x0000000115137824 */ /* 0x000fe200078e0218 */
[----:B------:R-:W-:Y:S01]  /*1bf0*/  IADD3 R3, P2, PT, R4, R0, RZ ;  /* 0x0000000004037210 */ /* 0x000fe20007f5e0ff */
[----:B------:R-:W-:Y:S01]  /*1c00*/  IMAD.IADD R9, R0, 0x1, -R21 ;  /* 0x0000000100097824 */ /* 0x000fe200078e0a15 */
[----:B------:R-:W-:Y:S01]  /*1c10*/  IADD3.X R6, PT, PT, R8, R6, R7, P0, P1 ;  /* 0x0000000608067210 */ /* 0x000fe200007e2407 */
[----:B------:R-:W-:Y:S02]  /*1c20*/  BSSY.RECONVERGENT B1, `(.L_x_16) ;  /* 0x000000f000017945 */ /* 0x000fe40003800200 */
[----:B------:R-:W-:Y:S01]  /*1c30*/  IMAD.X R4, RZ, RZ, R5, P2 ;  /* 0x000000ffff047224 */ /* 0x000fe200010e0605 */
[----:B------:R-:W-:Y:S02]  /*1c40*/  ISETP.GE.AND P2, PT, R0, R19, PT ;  /* 0x000000130000720c */ /* 0x000fe40003f46270 */
[----:B------:R-:W-:-:S04]  /*1c50*/  IADD3 R2, P0, PT, R9, R2, RZ ;  /* 0x0000000209027210 */ /* 0x000fc80007f1e0ff */
[----:B------:R-:W-:Y:S02]  /*1c60*/  LEA.HI.X.SX32 R9, R9, R6, 0x1, P0 ;  /* 0x0000000609097211 */ /* 0x000fe400000f0eff */
[C---:B0-----:R-:W-:Y:S02]  /*1c70*/  LEA R22, P0, R3.reuse, UR4, 0x4 ;  /* 0x0000000403167c11 */ /* 0x041fe4000f8020ff */
[C---:B------:R-:W-:Y:S02]  /*1c80*/  LEA R26, P1, R2.reuse, UR4, 0x4 ;  /* 0x00000004021a7c11 */ /* 0x040fe4000f8220ff */
[----:B------:R-:W-:Y:S02]  /*1c90*/  LEA.HI.X R23, R3, UR5, R4, 0x4, P0 ;  /* 0x0000000503177c11 */ /* 0x000fe400080f2404 */
[----:B------:R-:W-:Y:S01]  /*1ca0*/  LEA.HI.X R27, R2, UR5, R9, 0x4, P1 ;  /* 0x00000005021b7c11 */ /* 0x000fe200088f2409 */
[----:B------:R-:W-:Y:S08]  /*1cb0*/  @P2 BRA `(.L_x_17) ;  /* 0x0000000000142947 */ /* 0x000ff00003800000 */
[----:B------:R-:W-:-:S13]  /*1cc0*/  ISETP.GE.AND P0, PT, R0, R21, PT ;  /* 0x000000150000720c */ /* 0x000fda0003f06270 */
[----:B------:R0:W5:Y:S04]  /*1cd0*/  @!P0 LDG.E.64 R2, desc[UR6][R22.64+0x8] ;  /* 0x0000080616028981 */ /* 0x000168000c1e1b00 */
[----:B------:R0:W5:Y:S04]  /*1ce0*/  @!P0 LDG.E.64 R4, desc[UR6][R22.64] ;  /* 0x0000000616048981 */ /* 0x000168000c1e1b00 */
[----:B------:R0:W5:Y:S04]  /*1cf0*/  @P0 LDG.E.64 R2, desc[UR6][R26.64+0x8] ;  /* 0x000008061a020981 */ /* 0x000168000c1e1b00 */
[----:B------:R0:W5:Y:S02]  /*1d00*/  @P0 LDG.E.64 R4, desc[UR6][R26.64] ;  /* 0x000000061a040981 */ /* 0x000164000c1e1b00 */
.L_x_17:
[----:B------:R-:W-:Y:S05]  /*1d10*/  BSYNC.RECONVERGENT B1 ;  /* 0x0000000000017941 */ /* 0x000fea0003800200 */
.L_x_16:
        /* <DEDUP_REMOVED lines=9> */
.L_x_19:
[----:B------:R-:W-:Y:S05]  /*1db0*/  BSYNC.RECONVERGENT B1 ;  /* 0x0000000000017941 */ /* 0x000fea0003800200 */
.L_x_18:
        /* <DEDUP_REMOVED lines=9> */
.L_x_21:
[----:B------:R-:W-:Y:S05]  /*1e50*/  BSYNC.RECONVERGENT B1 ;  /* 0x0000000000017941 */ /* 0x000fea0003800200 */
.L_x_20:
[----:B------:R-:W-:-:S05]  /*1e60*/  VIADD R14, R0, 0x300 ;  /* 0x00000300000e7836 */ /* 0x000fca0000000000 */
[----:B------:R-:W-:-:S13]  /*1e70*/  ISETP.GE.AND P0, PT, R14, R19, PT ;  /* 0x000000130e00720c */ /* 0x000fda0003f06270 */
[----:B------:R-:W-:Y:S05]  /*1e80*/  @P0 BRA `(.L_x_15) ;  /* 0x0000000000140947 */ /* 0x000fea0003800000 */
[----:B------:R-:W-:-:S13]  /*1e90*/  ISETP.GE.AND P0, PT, R14, R21, PT ;  /* 0x000000150e00720c */ /* 0x000fda0003f06270 */
[----:B------:R3:W5:Y:S04]  /*1ea0*/  @P0 LDG.E.64 R14, desc[UR6][R26.64+0x3008] ;  /* 0x003008061a0e0981 */ /* 0x000768000c1e1b00 */
[----:B------:R3:W5:Y:S04]  /*1eb0*/  @P0 LDG.E.64 R16, desc[UR6][R26.64+0x3000] ;  /* 0x003000061a100981 */ /* 0x000768000c1e1b00 */
[----:B------:R3:W5:Y:S04]  /*1ec0*/  @!P0 LDG.E.64 R14, desc[UR6][R22.64+0x3008] ;  /* 0x00300806160e8981 */ /* 0x000768000c1e1b00 */
[----:B------:R3:W5:Y:S02]  /*1ed0*/  @!P0 LDG.E.64 R16, desc[UR6][R22.64+0x3000] ;  /* 0x0030000616108981 */ /* 0x000764000c1e1b00 */
.L_x_15:
[----:B------:R-:W-:Y:S05]  /*1ee0*/  BSYNC.RECONVERGENT B0 ;  /* 0x0000000000007941 */ /* 0x000fea0003800200 */
.L_x_7:
[----:B01234-:R-:W0:Y:S01]  /*1ef0*/  S2R R23, SR_CgaCtaId ;  /* 0x0000000000177919 */ /* 0x01fe220000008800 */
[----:B------:R-:W-:-:S04]  /*1f00*/  MOV R20, 0x400 ;  /* 0x0000040000147802 */ /* 0x000fc80000000f00 */
[----:B0-----:R-:W-:-:S05]  /*1f10*/  LEA R20, R23, R20, 0x18 ;  /* 0x0000001417147211 */ /* 0x001fca00078ec0ff */
[----:B------:R-:W-:-:S05]  /*1f20*/  IMAD R23, R0, 0x10, R20 ;  /* 0x0000001000177824 */ /* 0x000fca00078e0214 */
[----:B-----5:R-:W-:Y:S04]  /*1f30*/  STS.64 [R23], R4 ;  /* 0x0000000417007388 */ /* 0x020fe80000000a00 */
[----:B------:R0:W-:Y:S04]  /*1f40*/  STS.64 [R23+0x8], R2 ;  /* 0x0000080217007388 */ /* 0x0001e80000000a00 */
[----:B------:R1:W-:Y:S04]  /*1f50*/  STS.64 [R23+0x1000], R8 ;  /* 0x0010000817007388 */ /* 0x0003e80000000a00 */
[----:B------:R2:W-:Y:S04]  /*1f60*/  STS.64 [R23+0x1008], R6 ;  /* 0x0010080617007388 */ /* 0x0005e80000000a00 */
[----:B------:R2:W-:Y:S04]  /*1f70*/  STS.64 [R23+0x2000], R12 ;  /* 0x0020000c17007388 */ /* 0x0005e80000000a00 */
[----:B------:R2:W-:Y:S04]  /*1f80*/  STS.64 [R23+0x2008], R10 ;  /* 0x0020080a17007388 */ /* 0x0005e80000000a00 */
[----:B------:R2:W-:Y:S04]  /*1f90*/  STS.64 [R23+0x3000], R16 ;  /* 0x0030001017007388 */ /* 0x0005e80000000a00 */
[----:B------:R2:W-:Y:S01]  /*1fa0*/  STS.64 [R23+0x3008], R14 ;  /* 0x0030080e17007388 */ /* 0x0005e20000000a00 */
[----:B------:R-:W-:Y:S01]  /*1fb0*/  BAR.SYNC.DEFER_BLOCKING 0x0 ;  /* 0x0000000000007b1d */ /* 0x000fe20000010000 */
[----:B0-----:R-:W-:-:S07]  /*1fc0*/  IMAD.SHL.U32 R2, R0, 0x4, RZ ;  /* 0x0000000400027824 */ /* 0x001fce00078e00ff */
[----:B------:R-:W-:Y:S01]  /*1fd0*/  PREEXIT ;  /* 0x000000000000782d */ /* 0x000fe20000000000 */
[----:B------:R-:W-:Y:S01]  /*1fe0*/  BSSY.RECONVERGENT B0, `(.L_x_22) ;  /* 0x0000018000007945 */ /* 0x000fe20003800200 */
[----:B-1----:R-:W-:Y:S01]  /*1ff0*/  IMAD R8, R21, 0x10, R20 ;  /* 0x0000001015087824 */ /* 0x002fe200078e0214 */
[----:B------:R-:W-:-:S04]  /*2000*/  VIMNMX R3, PT, PT, R2, R19, PT ;  /* 0x0000001302037248 */ /* 0x000fc80003fe0100 */
[C---:B------:R-:W-:Y:S01]  /*2010*/  ISETP.GE.AND P0, PT, R3.reuse, R24, PT ;  /* 0x000000180300720c */ /* 0x040fe20003f06270 */
[----:B------:R-:W-:Y:S01]  /*2020*/  IMAD.IADD R2, R3, 0x1, -R24 ;  /* 0x0000000103027824 */ /* 0x000fe200078e0a18 */
[----:B------:R-:W-:-:S04]  /*2030*/  VIMNMX R5, PT, PT, R21, R3, PT ;  /* 0x0000000315057248 */ /* 0x000fc80003fe0100 */
[----:B------:R-:W-:-:S04]  /*2040*/  SEL R2, R2, RZ, P0 ;  /* 0x000000ff02027207 */ /* 0x000fc80000000000 */
[----:B------:R-:W-:-:S13]  /*2050*/  ISETP.GE.AND P0, PT, R2, R5, PT ;  /* 0x000000050200720c */ /* 0x000fda0003f06270 */
[----:B--2---:R-:W-:Y:S05]  /*2060*/  @P0 BRA `(.L_x_23) ;  /* 0x00000000003c0947 */ /* 0x004fea0003800000 */
[----:B------:R-:W-:-:S07]  /*2070*/  IMAD.MOV.U32 R9, RZ, RZ, R5 ;  /* 0x000000ffff097224 */ /* 0x000fce00078e0005 */
.L_x_24:
        /* <DEDUP_REMOVED lines=8> */
[----:B------:R-:W0:Y:S02]  /*2100*/  LDS.64 R6, [R6+0x8] ;  /* 0x0000080006067984 */ /* 0x000e240000000a00 */
[----:B0-----:R-:W-:-:S06]  /*2110*/  DSETP.GEU.AND P0, PT, R6, R4, PT ;  /* 0x000000040600722a */ /* 0x001fcc0003f0e000 */
[----:B------:R-:W-:-:S08]  /*2120*/  SEL R9, R9, R10, P0 ;  /* 0x0000000a09097207 */ /* 0x000fd00000000000 */
[----:B------:R-:W-:-:S05]  /*2130*/  @P0 VIADD R2, R10, 0x1 ;  /* 0x000000010a020836 */ /* 0x000fca0000000000 */
[----:B------:R-:W-:-:S13]  /*2140*/  ISETP.GE.AND P0, PT, R2, R9, PT ;  /* 0x000000090200720c */ /* 0x000fda0003f06270 */
[----:B------:R-:W-:Y:S05]  /*2150*/  @!P0 BRA `(.L_x_24) ;  /* 0xfffffffc00c88947 */ /* 0x000fea000383ffff */
.L_x_23:
[----:B------:R-:W-:Y:S05]  /*2160*/  BSYNC.RECONVERGENT B0 ;  /* 0x0000000000007941 */ /* 0x000fea0003800200 */
.L_x_22:
[----:B------:R-:W-:Y:S01]  /*2170*/  IMAD.IADD R3, R3, 0x1, -R2 ;  /* 0x0000000103037824 */ /* 0x000fe200078e0a02 */
[----:B------:R-:W-:Y:S01]  /*2180*/  PLOP3.LUT P0, PT, PT, PT, PT, 0x8, 0x80 ;  /* 0x000000000080781c */ /* 0x000fe20003f0e170 */
[C---:B------:R-:W-:Y:S01]  /*2190*/  IMAD R25, R2.reuse, 0x10, R20 ;  /* 0x0000001002197824 */ /* 0x040fe200078e0214 */
[----:B------:R-:W0:Y:S01]  /*21a0*/  S2UR UR5, SR_CgaCtaId ;  /* 0x00000000000579c3 */ /* 0x000e220000008800 */
[----:B------:R-:W-:Y:S01]  /*21b0*/  IMAD R24, R3, 0x10, R8 ;  /* 0x0000001003187824 */ /* 0x000fe200078e0208 */
[----:B------:R-:W-:Y:S01]  /*21c0*/  UMOV UR4, 0x400 ;  /* 0x0000040000047882 */ /* 0x000fe20000000000 */
[----:B------:R-:W-:Y:S01]  /*21d0*/  IMAD.IADD R6, R21, 0x1, R3 ;  /* 0x0000000115067824 */ /* 0x000fe200078e0203 */
[----:B------:R-:W-:Y:S01]  /*21e0*/  LDS.64 R16, [R25+0x8] ;  /* 0x0000080019107984 */ /* 0x000fe20000000a00 */
[----:B------:R-:W-:Y:S02]  /*21f0*/  VIADD R22, R2, 0x1 ;  /* 0x0000000102167836 */ /* 0x000fe40000000000 */
[C---:B------:R-:W-:Y:S01]  /*2200*/  VIADD R4, R6.reuse, 0x1 ;  /* 0x0000000106047836 */ /* 0x040fe20000000000 */
[----:B------:R-:W1:Y:S01]  /*2210*/  LDS.64 R14, [R24+0x8] ;  /* 0x00000800180e7984 */ /* 0x000e620000000a00 */
[----:B------:R-:W-:-:S03]  /*2220*/  ISETP.GE.AND P1, PT, R6, R19, PT ;  /* 0x000000130600720c */ /* 0x000fc60003f26270 */
[----:B------:R-:W-:Y:S04]  /*2230*/  LDS.64 R10, [R25] ;  /* 0x00000000190a7984 */ /* 0x000fe80000000a00 */
[----:B------:R-:W2:Y:S01]  /*2240*/  LDS.64 R8, [R24] ;  /* 0x0000000018087984 */ /* 0x000ea20000000a00 */
[----:B0-----:R-:W-:-:S05]  /*2250*/  ULEA UR4, UR5, UR4, 0x18 ;  /* 0x0000000405047291 */ /* 0x001fca000f8ec0ff */
[----:B-1----:R-:W-:-:S06]  /*2260*/  @!P1 DSETP.GEU.AND P2, PT, R14, R16, PT ;  /* 0x000000100e00922a */ /* 0x002fcc0003f4e000 */
[----:B------:R-:W-:Y:S02]  /*2270*/  @!P1 ISETP.GE.OR P0, PT, R2, R21, !P2 ;  /* 0x000000150200920c */ /* 0x000fe40005706670 */
[----:B------:R-:W-:Y:S02]  /*2280*/  PLOP3.LUT P1, PT, PT, PT, PT, 0x8, 0x80 ;  /* 0x000000000080781c */ /* 0x000fe40003f2e170 */
[----:B------:R-:W-:Y:S02]  /*2290*/  FSEL R12, R14, R16, P0 ;  /* 0x000000100e0c7208 */ /* 0x000fe40000000000 */
[----:B------:R-:W-:Y:S02]  /*22a0*/  FSEL R13, R15, R17, P0 ;  /* 0x000000110f0d7208 */ /* 0x000fe40000000000 */
[----:B--2---:R-:W-:-:S05]  /*22b0*/  FSEL R7, R9, R11, P0 ;  /* 0x0000000b09077208 */ /* 0x004fca0000000000 */
        /* <DEDUP_REMOVED lines=14> */
[----:B-1----:R-:W-:Y:S02]  /*23a0*/  FSEL R3, R9, R11, P1 ;  /* 0x0000000b09037208 */ /* 0x002fe40000800000 */
[----:B------:R-:W-:-:S05]  /*23b0*/  SEL R2, R8, R10, P1 ;  /* 0x0000000a08027207 */ /* 0x000fca0000800000 */
[----:B------:R-:W-:Y:S02]  /*23c0*/  @P1 IMAD.MOV R23, RZ, RZ, R22 ;  /* 0x000000ffff171224 */ /* 0x000fe400078e0216 */
[----:B------:R-:W-:Y:S01]  /*23d0*/  @!P1 IMAD.MOV R26, RZ, RZ, R4 ;  /* 0x000000ffff1a9224 */ /* 0x000fe200078e0204 */
[----:B------:R-:W-:Y:S01]  /*23e0*/  FSEL R4, R14, R16, P1 ;  /* 0x000000100e047208 */ /* 0x000fe20000800000 */
        /* <DEDUP_REMOVED lines=21> */
[----:B------:R-:W-:-:S03]  /*2540*/  ISETP.GE.AND P1, PT, R20, R19, PT ;  /* 0x000000131400720c */ /* 0x000fc60003f26270 */
[----:B------:R-:W0:Y:S04]  /*2550*/  @P0 LDS.64 R14, [R28+0x8] ;  /* 0x000008001c0e0984 */ /* 0x000e280000000a00 */
[----:B------:R-:W1:Y:S01]  /*2560*/  @P0 LDS.64 R8, [R28] ;  /* 0x000000001c080984 */ /* 0x000e620000000a00 */
[----:B------:R-:W-:Y:S01]  /*2570*/  BAR.SYNC.DEFER_BLOCKING 0x0 ;  /* 0x0000000000007b1d */ /* 0x000fe20000010000 */
[----:B------:R-:W-:-:S05]  /*2580*/  PLOP3.LUT P0, PT, PT, PT, PT, 0x8, 0x80 ;  /* 0x000000000080781c */ /* 0x000fca0003f0e170 */
[----:B0-----:R-:W-:-:S06]  /*2590*/  @!P1 DSETP.GEU.AND P2, PT, R14, R16, PT ;  /* 0x000000100e00922a */ /* 0x001fcc0003f4e000 */
[----:B------:R-:W-:-:S04]  /*25a0*/  @!P1 ISETP.GE.OR P0, PT, R27, R21, !P2 ;  /* 0x000000151b00920c */ /* 0x000fc80005706670 */
[----:B-1----:R-:W-:Y:S01]  /*25b0*/  SEL R26, R8, R10, P0 ;  /* 0x0000000a081a7207 */ /* 0x002fe20000000000 */
[----:B------:R-:W-:Y:S01]  /*25c0*/  IMAD.SHL.U32 R8, R0, 0x4, RZ ;  /* 0x0000000400087824 */ /* 0x000fe200078e00ff */
[----:B------:R-:W-:Y:S02]  /*25d0*/  FSEL R14, R14, R16, P0 ;  /* 0x000000100e0e7208 */ /* 0x000fe40000000000 */
[----:B------:R-:W-:Y:S02]  /*25e0*/  FSEL R15, R15, R17, P0 ;  /* 0x000000110f0f7208 */ /* 0x000fe40000000000 */
[----:B------:R-:W-:Y:S01]  /*25f0*/  FSEL R27, R9, R11, P0 ;  /* 0x0000000b091b7208 */ /* 0x000fe20000000000 */
[----:B------:R-:W-:Y:S06]  /*2600*/  BRA.U !UP0, `(.L_x_25) ;  /* 0x0000000108c87547 */ /* 0x000fec000b800000 */
[----:B------:R-:W0:Y:S01]  /*2610*/  S2R R9, SR_LANEID ;  /* 0x0000000000097919 */ /* 0x000e220000000000 */
[----:B------:R-:W-:Y:S02]  /*2620*/  LOP3.LUT R8, R8, 0xf80, RZ, 0xc0, !PT ;  /* 0x00000f8008087812 */ /* 0x000fe400078ec0ff */
[----:B------:R-:W-:-:S03]  /*2630*/  ISETP.NE.AND P0, PT, R0, RZ, PT ;  /* 0x000000ff0000720c */ /* 0x000fc60003f05270 */
[----:B0-----:R-:W-:-:S05]  /*2640*/  IMAD R10, R9, 0x4, R8 ;  /* 0x00000004090a7824 */ /* 0x001fca00078e0208 */
[----:B------:R-:W-:-:S05]  /*2650*/  LEA R29, R10, UR4, 0x4 ;  /* 0x000000040a1d7c11 */ /* 0x000fca000f8e20ff */
[----:B------:R-:W-:Y:S01]  /*2660*/  IMAD R28, R9, -0x30, R29 ;  /* 0xffffffd0091c7824 */ /* 0x000fe200078e021d */
[----:B------:R-:W-:Y:S01]  /*2670*/  STS.64 [R29], R6 ;  /* 0x000000061d007388 */ /* 0x000fe20000000a00 */
[----:B------:R-:W-:-:S03]  /*2680*/  LOP3.LUT R9, R0, 0x1f, RZ, 0xc0, !PT ;  /* 0x0000001f00097812 */ /* 0x000fc600078ec0ff */
[----:B------:R-:W-:Y:S02]  /*2690*/  STS.64 [R29+0x8], R12 ;  /* 0x0000080c1d007388 */ /* 0x000fe40000000a00 */
[----:B------:R-:W-:Y:S02]  /*26a0*/  IMAD.IADD R8, R8, 0x1, R9 ;  /* 0x0000000108087824 */ /* 0x000fe400078e0209 */
[----:B------:R-:W-:Y:S01]  /*26b0*/  STS.64 [R29+0x10], R2 ;  /* 0x000010021d007388 */ /* 0x000fe20000000a00 */
[----:B------:R-:W-:Y:S02]  /*26c0*/  IMAD.MOV.U32 R9, RZ, RZ, RZ ;  /* 0x000000ffff097224 */ /* 0x000fe400078e00ff */
[----:B------:R-:W-:Y:S01]  /*26d0*/  VIADD R0, R8, 0x20 ;  /* 0x0000002008007836 */ /* 0x000fe20000000000 */
[----:B------:R-:W-:Y:S04]  /*26e0*/  STS.64 [R29+0x18], R4 ;  /* 0x000018041d007388 */ /* 0x000fe80000000a00 */
[----:B------:R-:W-:Y:S04]  /*26f0*/  STS.64 [R29+0x20], R24 ;  /* 0x000020181d007388 */ /* 0x000fe80000000a00 */
[----:B------:R0:W-:Y:S04]  /*2700*/  STS.64 [R29+0x28], R22 ;  /* 0x000028161d007388 */ /* 0x0001e80000000a00 */
[----:B------:R-:W-:Y:S04]  /*2710*/  STS.64 [R29+0x30], R26 ;  /* 0x0000301a1d007388 */ /* 0x000fe80000000a00 */
[----:B------:R1:W-:Y:S01]  /*2720*/  STS.64 [R29+0x38], R14 ;  /* 0x0000380e1d007388 */ /* 0x0003e20000000a00 */
[----:B------:R-:W-:-:S03]  /*2730*/  NOP ;  /* 0x0000000000007918 */ /* 0x000fc60000000000 */
[----:B------:R-:W-:Y:S01]  /*2740*/  LDS.64 R20, [R28+0x8] ;  /* 0x000008001c147984 */ /* 0x000fe20000000a00 */
[----:B0-----:R-:W-:-:S03]  /*2750*/  IMAD.WIDE.U32 R22, R18, 0x400, R8 ;  /* 0x0000040012167825 */ /* 0x001fc600078e0008 */
[----:B------:R-:W-:Y:S01]  /*2760*/  LDS.64 R12, [R28+0x208] ;  /* 0x000208001c0c7984 */ /* 0x000fe20000000a00 */
[----:B-1----:R-:W-:-:S03]  /*2770*/  VIADD R14, R8, 0x40 ;  /* 0x00000040080e7836 */ /* 0x002fc60000000000 */
[----:B------:R-:W-:Y:S04]  /*2780*/  LDS.64 R6, [R28+0x408] ;  /* 0x000408001c067984 */ /* 0x000fe80000000a00 */
[----:B------:R-:W-:Y:S04]  /*2790*/  LDS.64 R2, [R28+0x608] ;  /* 0x000608001c027984 */ /* 0x000fe80000000a00 */
[----:B------:R-:W-:Y:S04]  /*27a0*/  LDS.64 R24, [R28] ;  /* 0x000000001c187984 */ /* 0x000fe80000000a00 */
[----:B------:R-:W-:Y:S04]  /*27b0*/  LDS.64 R16, [R28+0x200] ;  /* 0x000200001c107984 */ /* 0x000fe80000000a00 */
[----:B------:R-:W-:Y:S04]  /*27c0*/  LDS.64 R10, [R28+0x400] ;  /* 0x000400001c0a7984 */ /* 0x000fe80000000a00 */
[----:B------:R-:W-:Y:S04]  /*27d0*/  LDS.64 R4, [R28+0x600] ;  /* 0x000600001c047984 */ /* 0x000fe80000000a00 */
[----:B------:R0:W-:Y:S01]  /*27e0*/  @!P0 STS [UR4+0x4000], R19 ;  /* 0x00400013ff008988 */ /* 0x0001e20008000804 */
[----:B------:R-:W-:Y:S06]  /*27f0*/  BAR.SYNC.DEFER_BLOCKING 0x0 ;  /* 0x0000000000007b1d */ /* 0x000fec0000010000 */
[----:B------:R-:W1:Y:S01]  /*2800*/  LDS R15, [UR4+0x4000] ;  /* 0x00400004ff0f7984 */ /* 0x000e620008000800 */
[----:B------:R-:W2:Y:S02]  /*2810*/  LDCU.64 UR4, c[0x0][0x3a0] ;  /* 0x00007400ff0477ac */ /* 0x000ea40008000a00 */
[----:B--2---:R-:W-:-:S04]  /*2820*/  LEA R18, P3, R22, UR4, 0x4 ;  /* 0x0000000416127c11 */ /* 0x004fc8000f8620ff */
[----:B0-----:R-:W-:Y:S02]  /*2830*/  LEA.HI.X R19, R22, UR5, R23, 0x4, P3 ;  /* 0x0000000516137c11 */ /* 0x001fe400098f2417 */
[CC--:B-1----:R-:W-:Y:S01]  /*2840*/  ISETP.GE.AND P0, PT, R8.reuse, R15.reuse, PT ;  /* 0x0000000f0800720c */ /* 0x0c2fe20003f06270 */
[----:B------:R-:W-:Y:S01]  /*2850*/  VIADD R8, R8, 0x60 ;  /* 0x0000006008087836 */ /* 0x000fe20000000000 */
[-C--:B------:R-:W-:Y:S02]  /*2860*/  ISETP.GE.AND P1, PT, R0, R15.reuse, PT ;  /* 0x0000000f0000720c */ /* 0x080fe40003f26270 */
[----:B------:R-:W-:-:S09]  /*2870*/  ISETP.GE.AND P2, PT, R14, R15, PT ;  /* 0x0000000f0e00720c */ /* 0x000fd20003f46270 */
[----:B------:R0:W-:Y:S04]  /*2880*/  @!P0 STG.E.64 desc[UR6][R18.64], R24 ;  /* 0x0000001812008986 */ /* 0x0001e8000c101b06 */
[----:B------:R0:W-:Y:S01]  /*2890*/  @!P0 STG.E.64 desc[UR6][R18.64+0x8], R20 ;  /* 0x0000081412008986 */ /* 0x0001e2000c101b06 */
[----:B------:R-:W-:-:S03]  /*28a0*/  ISETP.GE.AND P0, PT, R8, R15, PT ;  /* 0x0000000f0800720c */ /* 0x000fc60003f06270 */
[----:B------:R0:W-:Y:S04]  /*28b0*/  @!P1 STG.E.64 desc[UR6][R18.64+0x200], R16 ;  /* 0x0002001012009986 */ /* 0x0001e8000c101b06 */
[----:B------:R0:W-:Y:S04]  /*28c0*/  @!P1 STG.E.64 desc[UR6][R18.64+0x208], R12 ;  /* 0x0002080c12009986 */ /* 0x0001e8000c101b06 */
[----:B------:R0:W-:Y:S04]  /*28d0*/  @!P2 STG.E.64 desc[UR6][R18.64+0x400], R10 ;  /* 0x0004000a1200a986 */ /* 0x0001e8000c101b06 */
[----:B------:R0:W-:Y:S01]  /*28e0*/  @!P2 STG.E.64 desc[UR6][R18.64+0x408], R6 ;  /* 0x000408061200a986 */ /* 0x0001e2000c101b06 */
[----:B------:R-:W-:Y:S05]  /*28f0*/  @P0 EXIT ;  /* 0x000000000000094d */ /* 0x000fea0003800000 */
[----:B------:R-:W-:Y:S04]  /*2900*/  STG.E.64 desc[UR6][R18.64+0x600], R4 ;  /* 0x0006000412007986 */ /* 0x000fe8000c101b06 */
[----:B------:R-:W-:Y:S01]  /*2910*/  STG.E.64 desc[UR6][R18.64+0x608], R2 ;  /* 0x0006080212007986 */ /* 0x000fe2000c101b06 */
[----:B------:R-:W-:Y:S05]  /*2920*/  EXIT ;  /* 0x000000000000794d */ /* 0x000fea0003800000 */
.L_x_25:
[----:B------:R-:W0:Y:S01]  /*2930*/  S2R R9, SR_LANEID ;  /* 0x0000000000097919 */ /* 0x000e220000000000 */
[----:B------:R-:W-:Y:S02]  /*2940*/  LOP3.LUT R8, R8, 0xf80, RZ, 0xc0, !PT ;  /* 0x00000f8008087812 */ /* 0x000fe400078ec0ff */
[----:B------:R-:W-:-:S03]  /*2950*/  ISETP.NE.AND P0, PT, R0, RZ, PT ;  /* 0x000000ff0000720c */ /* 0x000fc60003f05270 */
[----:B0-----:R-:W-:-:S05]  /*2960*/  IMAD R10, R9, 0x4, R8 ;  /* 0x00000004090a7824 */ /* 0x001fca00078e0208 */
[----:B------:R-:W-:-:S05]  /*2970*/  LEA R29, R10, UR4, 0x4 ;  /* 0x000000040a1d7c11 */ /* 0x000fca000f8e20ff */
[----:B------:R-:W-:Y:S01]  /*2980*/  IMAD R28, R9, -0x30, R29 ;  /* 0xffffffd0091c7824 */ /* 0x000fe200078e021d */
[----:B------:R-:W-:Y:S04]  /*2990*/  STS.64 [R29], R6 ;  /* 0x000000061d007388 */ /* 0x000fe80000000a00 */
[----:B------:R-:W-:Y:S04]  /*29a0*/  STS.64 [R29+0x8], R12 ;  /* 0x0000080c1d007388 */ /* 0x000fe80000000a00 */
[----:B------:R-:W-:Y:S04]  /*29b0*/  STS.64 [R29+0x10], R2 ;  /* 0x000010021d007388 */ /* 0x000fe80000000a00 */
[----:B------:R-:W-:Y:S04]  /*29c0*/  STS.64 [R29+0x18], R4 ;  /* 0x000018041d007388 */ /* 0x000fe80000000a00 */
[----:B------:R0:W-:Y:S04]  /*29d0*/  STS.64 [R29+0x20], R24 ;  /* 0x000020181d007388 */ /* 0x0001e80000000a00 */
[----:B------:R-:W-:Y:S04]  /*29e0*/  STS.64 [R29+0x28], R22 ;  /* 0x000028161d007388 */ /* 0x000fe80000000a00 */
[----:B------:R-:W-:Y:S04]  /*29f0*/  STS.64 [R29+0x30], R26 ;  /* 0x0000301a1d007388 */ /* 0x000fe80000000a00 */
[----:B------:R1:W-:Y:S01]  /*2a00*/  STS.64 [R29+0x38], R14 ;  /* 0x0000380e1d007388 */ /* 0x0003e20000000a00 */
[----:B------:R-:W-:-:S03]  /*2a10*/  NOP ;  /* 0x0000000000007918 */ /* 0x000fc60000000000 */
[----:B------:R-:W-:Y:S01]  /*2a20*/  LDS.64 R6, [R28+0x8] ;  /* 0x000008001c067984 */ /* 0x000fe20000000a00 */
[----:B0-----:R-:W-:Y:S01]  /*2a30*/  LOP3.LUT R24, R0, 0x1f, RZ, 0xc0, !PT ;  /* 0x0000001f00187812 */ /* 0x001fe200078ec0ff */
[----:B------:R-:W-:Y:S02]  /*2a40*/  IMAD.MOV.U32 R25, RZ, RZ, RZ ;  /* 0x000000ffff197224 */ /* 0x000fe400078e00ff */
[----:B------:R-:W-:Y:S02]  /*2a50*/  LDS.64 R10, [R28+0x208] ;  /* 0x000208001c0a7984 */ /* 0x000fe40000000a00 */
[----:B-1----:R-:W-:Y:S02]  /*2a60*/  IMAD.WIDE.U32 R14, R18, 0x400, R24 ;  /* 0x00000400120e7825 */ /* 0x002fe400078e0018 */
[----:B------:R-:W-:Y:S02]  /*2a70*/  LDS.64 R12, [R28+0x408] ;  /* 0x000408001c0c7984 */ /* 0x000fe40000000a00 */
[----:B------:R-:W-:-:S02]  /*2a80*/  IMAD.IADD R24, R8, 0x1, R24 ;  /* 0x0000000108187824 */ /* 0x000fc400078e0218 */
[----:B------:R-:W-:Y:S02]  /*2a90*/  LDS.64 R4, [R28+0x608] ;  /* 0x000608001c047984 */ /* 0x000fe40000000a00 */
[C---:B------:R-:W-:Y:S02]  /*2aa0*/  VIADD R0, R24.reuse, 0x20 ;  /* 0x0000002018007836 */ /* 0x040fe40000000000 */
[----:B------:R-:W-:Y:S01]  /*2ab0*/  LDS.64 R16, [R28] ;  /* 0x000000001c107984 */ /* 0x000fe20000000a00 */
[----:B------:R-:W-:-:S03]  /*2ac0*/  VIADD R18, R24, 0x40 ;  /* 0x0000004018127836 */ /* 0x000fc60000000000 */
[----:B------:R-:W-:Y:S04]  /*2ad0*/  LDS.64 R20, [R28+0x200] ;  /* 0x000200001c147984 */ /* 0x000fe80000000a00 */
[----:B------:R-:W-:Y:S04]  /*2ae0*/  LDS.64 R22, [R28+0x400] ;  /* 0x000400001c167984 */ /* 0x000fe80000000a00 */
[----:B------:R-:W-:Y:S04]  /*2af0*/  LDS.64 R2, [R28+0x600] ;  /* 0x000600001c027984 */ /* 0x000fe80000000a00 */
[----:B------:R-:W-:Y:S01]  /*2b00*/  @!P0 STS [UR4+0x4000], R19 ;  /* 0x00400013ff008988 */ /* 0x000fe20008000804 */
[----:B------:R-:W-:Y:S01]  /*2b10*/  BAR.SYNC.DEFER_BLOCKING 0x0 ;  /* 0x0000000000007b1d */ /* 0x000fe20000010000 */
[----:B------:R-:W-:-:S05]  /*2b20*/  IADD3 R8, P0, PT, R8, R14, RZ ;  /* 0x0000000e08087210 */ /* 0x000fca0007f1e0ff */
[----:B------:R-:W-:Y:S01]  /*2b30*/  IMAD.X R15, RZ, RZ, R15, P0 ;  /* 0x000000ffff0f7224 */ /* 0x000fe200000e060f */
[----:B------:R-:W0:Y:S01]  /*2b40*/  LDS R9, [UR4+0x4000] ;  /* 0x00400004ff097984 */ /* 0x000e220008000800 */
[----:B------:R-:W1:Y:S02]  /*2b50*/  LDCU.64 UR4, c[0x0][0x388] ;  /* 0x00007100ff0477ac */ /* 0x000e640008000a00 */
[----:B-1----:R-:W-:-:S04]  /*2b60*/  LEA R14, P3, R8, UR4, 0x4 ;  /* 0x00000004080e7c11 */ /* 0x002fc8000f8620ff */
[----:B------:R-:W-:Y:S02]  /*2b70*/  LEA.HI.X R15, R8, UR5, R15, 0x4, P3 ;  /* 0x00000005080f7c11 */ /* 0x000fe400098f240f */
[CC--:B0-----:R-:W-:Y:S01]  /*2b80*/  ISETP.GE.AND P0, PT, R24.reuse, R9.reuse, PT ;  /* 0x000000091800720c */ /* 0x0c1fe20003f06270 */
[----:B------:R-:W-:Y:S01]  /*2b90*/  VIADD R24, R24, 0x60 ;  /* 0x0000006018187836 */ /* 0x000fe20000000000 */
[-C--:B------:R-:W-:Y:S02]  /*2ba0*/  ISETP.GE.AND P1, PT, R0, R9.reuse, PT ;  /* 0x000000090000720c */ /* 0x080fe40003f26270 */
[-C--:B------:R-:W-:Y:S02]  /*2bb0*/  ISETP.GE.AND P2, PT, R18, R9.reuse, PT ;  /* 0x000000091200720c */ /* 0x080fe40003f46270 */
[----:B------:R-:W-:-:S07]  /*2bc0*/  ISETP.GE.AND P3, PT, R24, R9, PT ;  /* 0x000000091800720c */ /* 0x000fce0003f66270 */
[----:B------:R0:W-:Y:S04]  /*2bd0*/  @!P0 STG.E.64 desc[UR6][R14.64], R16 ;  /* 0x000000100e008986 */ /* 0x0001e8000c101b06 */
[----:B------:R0:W-:Y:S04]  /*2be0*/  @!P0 STG.E.64 desc[UR6][R14.64+0x8], R6 ;  /* 0x000008060e008986 */ /* 0x0001e8000c101b06 */
        /* <DEDUP_REMOVED lines=8> */
.L_x_26:
[----:B------:R-:W-:-:S00]  /*2c70*/  BRA `(.L_x_26) ;  /* 0xfffffffc00fc7947 */ /* 0x000fc0000383ffff */
[----:B------:R-:W-:-:S00]  /*2c80*/  NOP ;  /* 0x0000000000007918 */ /* 0x000fc00000000000 */
[----:B------:R-:W-:-:S00]  /*2c90*/  NOP ;  /* 0x0000000000007918 */ /* 0x000fc00000000000 */
[----:B------:R-:W-:-:S00]  /*2ca0*/  NOP ;  /* 0x0000000000007918 */ /* 0x000fc00000000000 */
[----:B------:R-:W-:-:S00]  /*2cb0*/  NOP ;  /* 0x0000000000007918 */ /* 0x000fc00000000000 */
[----:B------:R-:W-:-:S00]  /*2cc0*/  NOP ;  /* 0x0000000000007918 */ /* 0x000fc00000000000 */
[----:B------:R-:W-:-:S00]  /*2cd0*/  NOP ;  /* 0x0000000000007918 */ /* 0x000fc00000000000 */
[----:B------:R-:W-:-:S00]  /*2ce0*/  NOP ;  /* 0x0000000000007918 */ /* 0x000fc00000000000 */
[----:B------:R-:W-:-:S00]  /*2cf0*/  NOP ;  /* 0x0000000000007918 */ /* 0x000fc00000000000 */
.L_x_107:


//--------------------- .text._ZN3cub18CUB_300001_SM_10006detail10merge_sort30DeviceMergeSortPartitionKernelIN6thrust24THRUST_300001_SM_1000_NS6detail15normal_iteratorINS5_10device_ptrI7elementEEEEmN4cuda3std3__44lessIS9_EES9_EEvbT_PT2_T0_SK_PSK_T1_SK_i --------------------------
	.section	.text._ZN3cub18CUB_300001_SM_10006detail10merge_sort30DeviceMergeSortPartitionKernelIN6thrust24THRUST_300001_SM_1000_NS6detail15normal_iteratorINS5_10device_ptrI7elementEEEEmN4cuda3std3__44lessIS9_EES9_EEvbT_PT2_T0_SK_PSK_T1_SK_i,"ax",@progbits
	.align	128
        .global         _ZN3cub18CUB_300001_SM_10006detail10merge_sort30DeviceMergeSortPartitionKernelIN6thrust24THRUST_300001_SM_1000_NS6detail15normal_iteratorINS5_10device_ptrI7elementEEEEmN4cuda3std3__44lessIS9_EES9_EEvbT_PT2_T0_SK_PSK_T1_SK_i
        .type           _ZN3cub18CUB_300001_SM_10006detail10merge_sort30DeviceMergeSortPartitionKernelIN6thrust24THRUST_300001_SM_1000_NS6detail15normal_iteratorINS5_10device_ptrI7elementEEEEmN4cuda3std3__44lessIS9_EES9_EEvbT_PT2_T0_SK_PSK_T1_SK_i,@function
        .size           _ZN3cub18CUB_300001_SM_10006detail10merge_sort30DeviceMergeSortPartitionKernelIN6thrust24THRUST_300001_SM_1000_NS6detail15normal_iteratorINS5_10device_ptrI7elementEEEEmN4cuda3std3__44lessIS9_EES9_EEvbT_PT2_T0_SK_PSK_T1_SK_i,(.L_x_108 - _ZN3cub18CUB_300001_SM_10006detail10merge_sort30DeviceMergeSortPartitionKernelIN6thrust24THRUST_300001_SM_1000_NS6detail15normal_iteratorINS5_10device_ptrI7elementEEEEmN4cuda3std3__44lessIS9_EES9_EEvbT_PT2_T0_SK_PSK_T1_SK_i)
        .other          _ZN3cub18CUB_300001_SM_10006detail10merge_sort30DeviceMergeSortPartitionKernelIN6thrust24THRUST_300001_SM_1000_NS6detail15normal_iteratorINS5_10device_ptrI7elementEEEEmN4cuda3std3__44lessIS9_EES9_EEvbT_PT2_T0_SK_PSK_T1_SK_i,@"STO_CUDA_ENTRY STV_DEFAULT"
_ZN3cub18CUB_300001_SM_10006detail10merge_sort30DeviceMergeSortPartitionKernelIN6thrust24THRUST_300001_SM_1000_NS6detail15normal_iteratorINS5_10device_ptrI7elementEEEEmN4cuda3std3__44lessIS9_EES9_EEvbT_PT2_T0_SK_PSK_T1_SK_i:
.text._ZN3cub18CUB_300001_SM_10006detail10merge_sort30DeviceMergeSortPartitionKernelIN6thrust24THRUST_300001_SM_1000_NS6detail15normal_iteratorINS5_10device_ptrI7elementEEEEmN4cuda3std3__44lessIS9_EES9_EEvbT_PT2_T0_SK_PSK_T1_SK_i:
[----:B------:R-:W-:Y:S01]  /*0000*/  LDC R1, c[0x0][0x37c] ;  /* 0x0000df00ff017b82 */ /* 0x000fe20000000800 */
[----:B------:R-:W0:Y:S01]  /*0010*/  S2R R0, SR_CTAID.X ;  /* 0x0000000000007919 */ /* 0x000e220000002500 */
[----:B------:R-:W0:Y:S01]  /*0020*/  LDCU UR4, c[0x0][0x360] ;  /* 0x00006c00ff0477ac */ /* 0x000e220008000800 */
[----:B------:R-:W0:Y:S01]  /*0030*/  S2R R3, SR_TID.X ;  /* 0x0000000000037919 */ /* 0x000e220000002100 */
[----:B------:R-:W1:Y:S01]  /*0040*/  LDCU.64 UR10, c[0x0][0x3a0] ;  /* 0x00007400ff0a77ac */ /* 0x000e620008000a00 */
[----:B0-----:R-:W-:-:S05]  /*0050*/  IMAD R0, R0, UR4, R3 ;  /* 0x0000000400007c24 */ /* 0x001fca000f8e0203 */
[----:B-1----:R-:W-:-:S04]  /*0060*/  ISETP.GE.U32.AND P0, PT, R0, UR10, PT ;  /* 0x0000000a00007c0c */ /* 0x002fc8000bf06070 */
[----:B------:R-:W-:-:S13]  /*0070*/  ISETP.GE.U32.AND.EX P0, PT, RZ, UR11, PT, P0 ;  /* 0x0000000bff007c0c */ /* 0x000fda000bf06100 */
[----:B------:R-:W-:Y:S05]  /*0080*/  @P0 EXIT ;  /* 0x000000000000094d */ /* 0x000fea0003800000 */
[----:B------:R-:W0:Y:S01]  /*0090*/  LDCU.64 UR6, c[0x0][0x3b8] ;  /* 0x00007700ff0677ac */ /* 0x000e220008000a00 */
[----:B------:R-:W1:Y:S01]  /*00a0*/  LDC R8, c[0x0][0x3c0] ;  /* 0x0000f000ff087b82 */ /* 0x000e620000000800 */
[----:B------:R-:W-:Y:S01]  /*00b0*/  ACQBULK ;  /* 0x000000000000782e */ /* 0x000fe20000000000 */
[----:B------:R-:W2:Y:S01]  /*00c0*/  LDCU.64 UR8, c[0x0][0x358] ;  /* 0x00006b00ff0877ac */ /* 0x000ea20008000a00 */
[----:B0-----:R-:W-:Y:S02]  /*00d0*/  UIADD3 UR4, UPT, UPT, -UR6, URZ, URZ ;  /* 0x000000ff06047290 */ /* 0x001fe4000fffe1ff */
[----:B------:R-:W-:-:S04]  /*00e0*/  USHF.R.U32.HI UR5, URZ, 0x1, UR7 ;  /* 0x00000001ff057899 */ /* 0x000fc80008011607 */
[----:B------:R-:W-:Y:S01]  /*00f0*/  LOP3.LUT R3, R0, UR4, RZ, 0xc0, !PT ;  /* 0x0000000400037c12 */ /* 0x000fe2000f8ec0ff */
[----:B------:R-:W-:Y:S01]  /*0100*/  USHF.R.U64 UR4, UR6, 0x1, UR7 ;  /* 0x0000000106047899 */ /* 0x000fe20008001207 */
[----:B-1----:R-:W-:Y:S01]  /*0110*/  SHF.R.S32.HI R9, RZ, 0x1f, R8 ;  /* 0x0000001fff097819 */ /* 0x002fe20000011408 */
[----:B------:R-:W-:Y:S02]  /*0120*/  IMAD R2, R8, UR5, RZ ;  /* 0x0000000508027c24 */ /* 0x000fe4000f8e02ff */
[----:B------:R-:W-:-:S04]  /*0130*/  IMAD.WIDE.U32 R4, R3, R8, RZ ;  /* 0x0000000803047225 */ /* 0x000fc800078e00ff */
[----:B------:R-:W-:-:S04]  /*0140*/  IMAD.WIDE.U32 R10, R8, UR4, RZ ;  /* 0x00000004080a7c25 */ /* 0x000fc8000f8e00ff */
[C---:B------:R-:W-:Y:S01]  /*0150*/  IMAD R7, R9.reuse, UR4, R2 ;  /* 0x0000000409077c24 */ /* 0x040fe2000f8e0202 */
[----:B------:R-:W-:Y:S01]  /*0160*/  IADD3 R2, P2, PT, R0, 0x1, RZ ;  /* 0x0000000100027810 */ /* 0x000fe20007f5e0ff */
[----:B------:R-:W-:Y:S01]  /*0170*/  IMAD R12, R9, R3, R5 ;  /* 0x00000003090c7224 */ /* 0x000fe200078e0205 */
[----:B------:R-:W-:Y:S01]  /*0180*/  LOP3.LUT R3, RZ, R4, RZ, 0x33, !PT ;  /* 0x00000004ff037212 */ /* 0x000fe200078e33ff */
[----:B------:R-:W-:Y:S01]  /*0190*/  IMAD.IADD R14, R11, 0x1, R7 ;  /* 0x000000010b0e7824 */ /* 0x000fe200078e0207 */
[----:B------:R-:W0:Y:S01]  /*01a0*/  LDCU.64 UR4, c[0x0][0x398] ;  /* 0x00007300ff0477ac */ /* 0x000e220008000a00 */
[----:B------:R-:W-:Y:S01]  /*01b0*/  ISETP.NE.U32.AND P0, PT, R2, UR10, PT ;  /* 0x0000000a02007c0c */ /* 0x000fe2000bf05070 */
[----:B------:R-:W-:Y:S01]  /*01c0*/  IMAD.X R2, RZ, RZ, RZ, P2 ;  /* 0x000000ffff027224 */ /* 0x000fe200010e06ff */
[----:B------:R-:W-:Y:S02]  /*01d0*/  ISETP.LT.U32.AND P1, PT, R10, R3, PT ;  /* 0x000000030a00720c */ /* 0x000fe40003f21070 */
[----:B------:R-:W-:-:S02]  /*01e0*/  LOP3.LUT R5, RZ, R12, RZ, 0x33, !PT ;  /* 0x0000000cff057212 */ /* 0x000fc400078e33ff */
[----:B------:R-:W-:Y:S02]  /*01f0*/  ISETP.NE.AND.EX P0, PT, R2, UR11, PT, P0 ;  /* 0x0000000b02007c0c */ /* 0x000fe4000bf05300 */
[----:B------:R-:W-:-:S04]  /*0200*/  ISETP.LT.U32.AND.EX P1, PT, R14, R5, PT, P1 ;  /* 0x000000050e00720c */ /* 0x000fc80003f21110 */
[----:B------:R-:W-:Y:S02]  /*0210*/  SEL R3, R10, R3, P1 ;  /* 0x000000030a037207 */ /* 0x000fe40000800000 */
[----:B------:R-:W-:Y:S02]  /*0220*/  SEL R5, R14, R5, P1 ;  /* 0x000000050e057207 */ /* 0x000fe40000800000 */
[----:B------:R-:W-:-:S03]  /*0230*/  IADD3 R2, P1, PT, R3, R4, RZ ;  /* 0x0000000403027210 */ /* 0x000fc60007f3e0ff */
[----:B------:R-:W1:Y:S02]  /*0240*/  @!P0 LDC.64 R6, c[0x0][0x3a8] ;  /* 0x0000ea00ff068b82 */ /* 0x000e640000000a00 */
[----:B------:R-:W-:Y:S01]  /*0250*/  IMAD.X R3, R5, 0x1, R12, P1 ;  /* 0x0000000105037824 */ /* 0x000fe200008e060c */
[----:B0-----:R-:W-:-:S04]  /*0260*/  ISETP.LT.U32.AND P1, PT, R2, UR4, PT ;  /* 0x0000000402007c0c */ /* 0x001fc8000bf21070 */
[----:B------:R-:W-:-:S04]  /*0270*/  ISETP.LT.U32.AND.EX P1, PT, R3, UR5, PT, P1 ;  /* 0x0000000503007c0c */ /* 0x000fc8000bf21110 */
[----:B------:R-:W-:Y:S02]  /*0280*/  SEL R2, R2, UR4, P1 ;  /* 0x0000000402027c07 */ /* 0x000fe40008800000 */
[----:B------:R-:W-:Y:S02]  /*0290*/  SEL R3, R3, UR5, P1 ;  /* 0x0000000503037c07 */ /* 0x000fe40008800000 */
[----:B------:R-:W-:Y:S02]  /*02a0*/  LOP3.LUT R17, RZ, R2, RZ, 0x33, !PT ;  /* 0x00000002ff117212 */ /* 0x000fe400078e33ff */
[----:B------:R-:W-:Y:S02]  /*02b0*/  LOP3.LUT R19, RZ, R3, RZ, 0x33, !PT ;  /* 0x00000003ff137212 */ /* 0x000fe400078e33ff */
[----:B------:R-:W-:-:S04]  /*02c0*/  ISETP.LT.U32.AND P1, PT, R10, R17, PT ;  /* 0x000000110a00720c */ /* 0x000fc80003f21070 */
[----:B------:R-:W-:-:S04]  /*02d0*/  ISETP.LT.U32.AND.EX P1, PT, R14, R19, PT, P1 ;  /* 0x000000130e00720c */ /* 0x000fc80003f21110 */
[----:B------:R-:W-:Y:S02]  /*02e0*/  SEL R17, R10, R17, P1 ;  /* 0x000000110a117207 */ /* 0x000fe40000800000 */
[----:B------:R-:W-:Y:S02]  /*02f0*/  SEL R19, R14, R19, P1 ;  /* 0x000000130e137207 */ /* 0x000fe40000800000 */
[----:B------:R-:W-:Y:S02]  /*0300*/  IADD3 R17, P3, PT, R17, R2, RZ ;  /* 0x0000000211117210 */ /* 0x000fe40007f7e0ff */
[----:B-1----:R-:W-:Y:S02]  /*0310*/  @!P0 LEA R10, P2, R0, R6, 0x3 ;  /* 0x00000006000a8211 */ /* 0x002fe400078418ff */
[----:B------:R-:W-:Y:S01]  /*0320*/  ISETP.LT.U32.AND P1, PT, R4, UR4, PT ;  /* 0x0000000404007c0c */ /* 0x000fe2000bf21070 */
[----:B------:R-:W-:Y:S01]  /*0330*/  IMAD.X R19, R19, 0x1, R3, P3 ;  /* 0x0000000113137824 */ /* 0x000fe200018e0603 */
[----:B------:R-:W-:-:S02]  /*0340*/  @!P0 LEA.HI.X R11, R0, R7, RZ, 0x3, P2 ;  /* 0x00000007000b8211 */ /* 0x000fc400010f1cff */
[----:B------:R-:W-:Y:S02]  /*0350*/  ISETP.LT.U32.AND P2, PT, R17, UR4, PT ;  /* 0x0000000411007c0c */ /* 0x000fe4000bf41070 */
[----:B------:R-:W-:Y:S01]  /*0360*/  ISETP.LT.U32.AND.EX P1, PT, R12, UR5, PT, P1 ;  /* 0x000000050c007c0c */ /* 0x000fe2000bf21110 */
[----:B--2---:R0:W-:Y:S01]  /*0370*/  @!P0 STG.E.64 desc[UR8][R10.64], R2 ;  /* 0x000000020a008986 */ /* 0x0041e2000c101b08 */
[----:B------:R-:W-:Y:S02]  /*0380*/  ISETP.LT.U32.AND.EX P2, PT, R19, UR5, PT, P2 ;  /* 0x0000000513007c0c */ /* 0x000fe4000bf41120 */
[----:B------:R-:W-:Y:S02]  /*0390*/  SEL R5, R4, UR4, P1 ;  /* 0x0000000404057c07 */ /* 0x000fe40008800000 */
[----:B------:R-:W-:Y:S02]  /*03a0*/  SEL R7, R12, UR5, P1 ;  /* 0x000000050c077c07 */ /* 0x000fe40008800000 */
[----:B------:R-:W-:-:S02]  /*03b0*/  SEL R17, R17, UR4, P2 ;  /* 0x0000000411117c07 */ /* 0x000fc40009000000 */
[----:B------:R-:W-:Y:S01]  /*03c0*/  SEL R19, R19, UR5, P2 ;  /* 0x0000000513137c07 */ /* 0x000fe20009000000 */
[----:B------:R-:W-:Y:S06]  /*03d0*/  @!P0 EXIT ;  /* 0x000000000000894d */ /* 0x000fec0003800000 */
[----:B------:R-:W1:Y:S01]  /*03e0*/  LDCU.U8 UR5, c[0x0][0x380] ;  /* 0x00007000ff0577ac */ /* 0x000e620008000000 */
[----:B------:R-:W-:Y:S01]  /*03f0*/  IADD3 R15, P0, PT, R17, -R5, RZ ;  /* 0x80000005110f7210 */ /* 0x000fe20007f1e0ff */
[----:B------:R-:W-:Y:S01]  /*0400*/  BSSY.RECONVERGENT B0, `(.L_x_27) ;  /* 0x0000070000007945 */ /* 0x000fe20003800200 */
[----:B------:R-:W-:-:S03]  /*0410*/  UIADD3 UR4, UPT, UPT, UR6, -0x1, URZ ;  /* 0xffffffff06047890 */ /* 0x000fc6000fffe0ff */
[----:B------:R-:W-:-:S03]  /*0420*/  IMAD.X R4, R19, 0x1, ~R7, P0 ;  /* 0x0000000113047824 */ /* 0x000fc600000e0e07 */
[----:B------:R-:W-:-:S05]  /*0430*/  LOP3.LUT R13, R0, UR4, RZ, 0xc0, !PT ;  /* 0x00000004000d7c12 */ /* 0x000fca000f8ec0ff */
[----:B0-----:R-:W-:Y:S01]  /*0440*/  IMAD.WIDE.U32 R10, R13, R8, RZ ;  /* 0x000000080d0a7225 */ /* 0x001fe200078e00ff */
[----:B-1----:R-:W-:-:S03]  /*0450*/  UPRMT UR4, UR5, 0x8880, URZ ;  /* 0x0000888005047896 */ /* 0x002fc600080000ff */
[----:B------:R-:W-:Y:S01]  /*0460*/  IMAD R9, R9, R13, R11 ;  /* 0x0000000d09097224 */ /* 0x000fe200078e020b */
[----:B------:R-:W-:Y:S01]  /*0470*/  ISETP.LT.U32.AND P0, PT, R10, R15, PT ;  /* 0x0000000f0a00720c */ /* 0x000fe20003f01070 */
[----:B------:R-:W-:-:S03]  /*0480*/  UISETP.NE.AND UP0, UPT, UR4, URZ, UPT ;  /* 0x000000ff0400728c */ /* 0x000fc6000bf05270 */
[----:B------:R-:W-:-:S04]  /*0490*/  ISETP.LT.U32.AND.EX P0, PT, R9, R4, PT, P0 ;  /* 0x000000040900720c */ /* 0x000fc80003f01100 */
[----:B------:R-:W-:Y:S02]  /*04a0*/  SEL R15, R10, R15, P0 ;  /* 0x0000000f0a0f7207 */ /* 0x000fe40000000000 */
[----:B------:R-:W-:Y:S01]  /*04b0*/  SEL R9, R9, R4, P0 ;  /* 0x0000000409097207 */ /* 0x000fe20000000000 */
[----:B------:R-:W-:Y:S06]  /*04c0*/  BRA.U !UP0, `(.L_x_28) ;  /* 0x0000000108cc7547 */ /* 0x000fec000b800000 */
[----:B------:R-:W-:Y:S01]  /*04d0*/  IADD3 R11, P0, PT, R17, -R2, RZ ;  /* 0x80000002110b7210 */ /* 0x000fe20007f1e0ff */
[----:B------:R-:W0:Y:S01]  /*04e0*/  LDCU.64 UR4, c[0x0][0x388] ;  /* 0x00007100ff0477ac */ /* 0x000e220008000a00 */
[----:B------:R-:W-:Y:S01]  /*04f0*/  IADD3 R10, P2, PT, R2, -R5, RZ ;  /* 0x80000005020a7210 */ /* 0x000fe20007f5e0ff */
[----:B------:R-:W-:Y:S02]  /*0500*/  BSSY.RECONVERGENT B1, `(.L_x_29) ;  /* 0x000002e000017945 */ /* 0x000fe40003800200 */
[----:B------:R-:W-:Y:S01]  /*0510*/  IMAD.X R8, R19, 0x1, ~R3, P0 ;  /* 0x0000000113087824 */ /* 0x000fe200000e0e03 */
[----:B------:R-:W-:Y:S01]  /*0520*/  ISETP.GT.U32.AND P0, PT, R15, R11, PT ;  /* 0x0000000b0f00720c */ /* 0x000fe20003f04070 */
[----:B------:R-:W-:Y:S01]  /*0530*/  IMAD.X R12, R3, 0x1, ~R7, P2 ;  /* 0x00000001030c7824 */ /* 0x000fe200010e0e07 */
[----:B------:R-:W-:Y:S02]  /*0540*/  ISETP.LT.U32.AND P1, PT, R10, R15, PT ;  /* 0x0000000f0a00720c */ /* 0x000fe40003f21070 */
[----:B------:R-:W-:-:S02]  /*0550*/  ISETP.GT.U32.AND.EX P0, PT, R9, R8, PT, P0 ;  /* 0x000000080900720c */ /* 0x000fc40003f04100 */
[----:B------:R-:W-:Y:S02]  /*0560*/  ISETP.LT.U32.AND.EX P1, PT, R12, R9, PT, P1 ;  /* 0x000000090c00720c */ /* 0x000fe40003f21110 */
[-C--:B------:R-:W-:Y:S02]  /*0570*/  SEL R6, R15, R11.reuse, P0 ;  /* 0x0000000b0f067207 */ /* 0x080fe40000000000 */
[----:B------:R-:W-:Y:S02]  /*0580*/  SEL R4, R9, R8, P0 ;  /* 0x0000000809047207 */ /* 0x000fe40000000000 */
[----:B------:R-:W-:Y:S02]  /*0590*/  IADD3 R6, P0, PT, R6, -R11, RZ ;  /* 0x8000000b06067210 */ /* 0x000fe40007f1e0ff */
[----:B------:R-:W-:Y:S02]  /*05a0*/  SEL R11, R10, R15, P1 ;  /* 0x0000000f0a0b7207 */ /* 0x000fe40000800000 */
[----:B------:R-:W-:Y:S01]  /*05b0*/  SEL R13, R12, R9, P1 ;  /* 0x000000090c0d7207 */ /* 0x000fe20000800000 */
[----:B------:R-:W-:Y:S01]  /*05c0*/  IMAD.X R4, R4, 0x1, ~R8, P0 ;  /* 0x0000000104047824 */ /* 0x000fe200000e0e08 */
[----:B------:R-:W-:-:S04]  /*05d0*/  ISETP.GE.U32.AND P0, PT, R6, R11, PT ;  /* 0x0000000b0600720c */ /* 0x000fc80003f06070 */
[----:B------:R-:W-:-:S13]  /*05e0*/  ISETP.GE.U32.AND.EX P0, PT, R4, R13, PT, P0 ;  /* 0x0000000d0400720c */ /* 0x000fda0003f06100 */
[----:B0-----:R-:W-:Y:S05]  /*05f0*/  @P0 BRA `(.L_x_30) ;  /* 0x0000000000780947 */ /* 0x001fea0003800000 */
[----:B------:R-:W-:-:S05]  /*0600*/  IADD3 R10, P0, PT, R15, R2, RZ ;  /* 0x000000020f0a7210 */ /* 0x000fca0007f1e0ff */
[----:B------:R-:W-:-:S08]  /*0610*/  IMAD.X R12, R9, 0x1, R3, P0 ;  /* 0x00000001090c7824 */ /* 0x000fd000000e0603 */
.L_x_31:
[----:B------:R-:W-:-:S05]  /*0620*/  IADD3 R3, P0, PT, -R6, R11, RZ ;  /* 0x0000000b06037210 */ /* 0x000fca0007f1e1ff */
[----:B------:R-:W-:-:S05]  /*0630*/  IMAD.X R2, R13, 0x1, ~R4, P0 ;  /* 0x000000010d027824 */ /* 0x000fca00000e0e04 */
[----:B------:R-:W-:-:S04]  /*0640*/  SHF.R.U64 R3, R3, 0x1, R2 ;  /* 0x0000000103037819 */ /* 0x000fc80000001202 */
[----:B------:R-:W-:Y:S02]  /*0650*/  IADD3 R18, P0, PT, R6, R3, RZ ;  /* 0x0000000306127210 */ /* 0x000fe40007f1e0ff */
[----:B------:R-:W-:Y:S02]  /*0660*/  SHF.R.U32.HI R3, RZ, 0x1, R2 ;  /* 0x00000001ff037819 */ /* 0x000fe40000011602 */
[----:B------:R-:W-:-:S03]  /*0670*/  LOP3.LUT R9, RZ, R18, RZ, 0x33, !PT ;  /* 0x00000012ff097212 */ /* 0x000fc600078e33ff */
[----:B------:R-:W-:Y:S01]  /*0680*/  IMAD.X R20, R4, 0x1, R3, P0 ;  /* 0x0000000104147824 */ /* 0x000fe200000e0603 */
[----:B------:R-:W-:Y:S02]  /*0690*/  IADD3 R15, P0, PT, R18, R5, RZ ;  /* 0x00000005120f7210 */ /* 0x000fe40007f1e0ff */
[----:B------:R-:W-:Y:S02]  /*06a0*/  IADD3 R9, P1, PT, R9, R10, RZ ;  /* 0x0000000a09097210 */ /* 0x000fe40007f3e0ff */
[----:B------:R-:W-:Y:S01]  /*06b0*/  LOP3.LUT R3, RZ, R20, RZ, 0x33, !PT ;  /* 0x00000014ff037212 */ /* 0x000fe200078e33ff */
[----:B------:R-:W-:Y:S01]  /*06c0*/  IMAD.X R16, R20, 0x1, R7, P0 ;  /* 0x0000000114107824 */ /* 0x000fe200000e0607 */
[----:B------:R-:W-:-:S03]  /*06d0*/  LEA R2, P0, R15, UR4, 0x4 ;  /* 0x000000040f027c11 */ /* 0x000fc6000f8020ff */
[----:B------:R-:W-:Y:S01]  /*06e0*/  IMAD.X R14, R3, 0x1, R12, P1 ;  /* 0x00000001030e7824 */ /* 0x000fe200008e060c */
[----:B------:R-:W-:Y:S02]  /*06f0*/  LEA R8, P1, R9, UR4, 0x4 ;  /* 0x0000000409087c11 */ /* 0x000fe4000f8220ff */
[----:B------:R-:W-:Y:S02]  /*0700*/  LEA.HI.X R3, R15, UR5, R16, 0x4, P0 ;  /* 0x000000050f037c11 */ /* 0x000fe400080f2410 */
[----:B------:R-:W-:-:S04]  /*0710*/  LEA.HI.X R9, R9, UR5, R14, 0x4, P1 ;  /* 0x0000000509097c11 */ /* 0x000fc800088f240e */
[----:B------:R-:W2:Y:S04]  /*0720*/  LDG.E.64 R2, desc[UR8][R2.64+0x8] ;  /* 0x0000080802027981 */ /* 0x000ea8000c1e1b00 */
[----:B------:R-:W2:Y:S01]  /*0730*/  LDG.E.64 R8, desc[UR8][R8.64+0x8] ;  /* 0x0000080808087981 */ /* 0x000ea2000c1e1b00 */
[----:B------:R-:W-:-:S05]  /*0740*/  IADD3 R15, P1, PT, R18, 0x1, RZ ;  /* 0x00000001120f7810 */ /* 0x000fca0007f3e0ff */
[----:B------:R-:W-:Y:S01]  /*0750*/  IMAD.X R17, RZ, RZ, R20, P1 ;  /* 0x000000ffff117224 */ /* 0x000fe200008e0614 */
[----:B--2---:R-:W-:-:S06]  /*0760*/  DSETP.GEU.AND P0, PT, R8, R2, PT ;  /* 0x000000020800722a */ /* 0x004fcc0003f0e000 */
[----:B------:R-:W-:Y:S02]  /*0770*/  SEL R6, R15, R6, P0 ;  /* 0x000000060f067207 */ /* 0x000fe40000000000 */
[----:B------:R-:W-:Y:S02]  /*0780*/  SEL R11, R11, R18, P0 ;  /* 0x000000120b0b7207 */ /* 0x000fe40000000000 */
[----:B------:R-:W-:Y:S02]  /*0790*/  SEL R4, R17, R4, P0 ;  /* 0x0000000411047207 */ /* 0x000fe40000000000 */
[----:B------:R-:W-:Y:S02]  /*07a0*/  SEL R13, R13, R20, P0 ;  /* 0x000000140d0d7207 */ /* 0x000fe40000000000 */
[----:B------:R-:W-:-:S04]  /*07b0*/  ISETP.GE.U32.AND P0, PT, R6, R11, PT ;  /* 0x0000000b0600720c */ /* 0x000fc80003f06070 */
[----:B------:R-:W-:-:S13]  /*07c0*/  ISETP.GE.U32.AND.EX P0, PT, R4, R13, PT, P0 ;  /* 0x0000000d0400720c */ /* 0x000fda0003f06100 */
[----:B------:R-:W-:Y:S05]  /*07d0*/  @!P0 BRA `(.L_x_31) ;  /* 0xfffffffc00908947 */ /* 0x000fea000383ffff */
.L_x_30:
[----:B------:R-:W-:Y:S05]  /*07e0*/  BSYNC.RECONVERGENT B1 ;  /* 0x0000000000017941 */ /* 0x000fea0003800200 */
.L_x_29:
[----:B------:R-:W-:Y:S05]  /*07f0*/  BRA `(.L_x_32) ;  /* 0x0000000000c07947 */ /* 0x000fea0003800000 */
.L_x_28:
[----:B------:R-:W-:Y:S01]  /*0800*/  IADD3 R6, P0, PT, R17, -R2, RZ ;  /* 0x8000000211067210 */ /* 0x000fe20007f1e0ff */
[----:B------:R-:W0:Y:S01]  /*0810*/  LDCU.64 UR4, c[0x0][0x390] ;  /* 0x00007200ff0477ac */ /* 0x000e220008000a00 */
[----:B------:R-:W-:-:S03]  /*0820*/  IADD3 R4, P2, PT, R2, -R5, RZ ;  /* 0x8000000502047210 */ /* 0x000fc60007f5e0ff */
[----:B------:R-:W-:Y:S01]  /*0830*/  IMAD.X R10, R19, 0x1, ~R3, P0 ;  /* 0x00000001130a7824 */ /* 0x000fe200000e0e03 */
[----:B------:R-:W-:Y:S01]  /*0840*/  ISETP.GT.U32.AND P0, PT, R15, R6, PT ;  /* 0x000000060f00720c */ /* 0x000fe20003f04070 */
[----:B------:R-:W-:Y:S01]  /*0850*/  IMAD.X R8, R3, 0x1, ~R7, P2 ;  /* 0x0000000103087824 */ /* 0x000fe200010e0e07 */
[----:B------:R-:W-:Y:S02]  /*0860*/  ISETP.LT.U32.AND P1, PT, R4, R15, PT ;  /* 0x0000000f0400720c */ /* 0x000fe40003f21070 */
[----:B------:R-:W-:Y:S02]  /*0870*/  ISETP.GT.U32.AND.EX P0, PT, R9, R10, PT, P0 ;  /* 0x0000000a0900720c */ /* 0x000fe40003f04100 */
[----:B------:R-:W-:Y:S02]  /*0880*/  ISETP.LT.U32.AND.EX P1, PT, R8, R9, PT, P1 ;  /* 0x000000090800720c */ /* 0x000fe40003f21110 */
[----:B------:R-:W-:Y:S02]  /*0890*/  SEL R11, R15, R6, P0 ;  /* 0x000000060f0b7207 */ /* 0x000fe40000000000 */
[----:B------:R-:W-:-:S02]  /*08a0*/  SEL R13, R9, R10, P0 ;  /* 0x0000000a090d7207 */ /* 0x000fc40000000000 */
[----:B------:R-:W-:Y:S02]  /*08b0*/  IADD3 R6, P0, PT, R11, -R6, RZ ;  /* 0x800000060b067210 */ /* 0x000fe40007f1e0ff */
[----:B------:R-:W-:-:S03]  /*08c0*/  SEL R11, R4, R15, P1 ;  /* 0x0000000f040b7207 */ /* 0x000fc60000800000 */
[----:B------:R-:W-:Y:S01]  /*08d0*/  IMAD.X R4, R13, 0x1, ~R10, P0 ;  /* 0x000000010d047824 */ /* 0x000fe200000e0e0a */
[----:B------:R-:W-:Y:S02]  /*08e0*/  SEL R13, R8, R9, P1 ;  /* 0x00000009080d7207 */ /* 0x000fe40000800000 */
[----:B------:R-:W-:-:S04]  /*08f0*/  ISETP.GE.U32.AND P0, PT, R6, R11, PT ;  /* 0x0000000b0600720c */ /* 0x000fc80003f06070 */
[----:B------:R-:W-:-:S13]  /*0900*/  ISETP.GE.U32.AND.EX P0, PT, R4, R13, PT, P0 ;  /* 0x0000000d0400720c */ /* 0x000fda0003f06100 */
[----:B0-----:R-:W-:Y:S05]  /*0910*/  @P0 BRA `(.L_x_32) ;  /* 0x0000000000780947 */ /* 0x001fea0003800000 */
[----:B------:R-:W-:-:S05]  /*0920*/  IADD3 R10, P0, PT, R15, R2, RZ ;  /* 0x000000020f0a7210 */ /* 0x000fca0007f1e0ff */
[----:B------:R-:W-:-:S08]  /*0930*/  IMAD.X R12, R9, 0x1, R3, P0 ;  /* 0x00000001090c7824 */ /* 0x000fd000000e0603 */
.L_x_33:
        /* <DEDUP_REMOVED lines=28> */
.L_x_32:
[----:B------:R-:W-:Y:S05]  /*0b00*/  BSYNC.RECONVERGENT B0 ;  /* 0x0000000000007941 */ /* 0x000fea0003800200 */
.L_x_27:
[----:B------:R-:W0:Y:S01]  /*0b10*/  LDCU.64 UR6, c[0x0][0x3a8] ;  /* 0x00007500ff0677ac */ /* 0x000e220008000a00 */
[----:B------:R-:W-:-:S05]  /*0b20*/  IADD3 R6, P0, PT, R6, R5, RZ ;  /* 0x0000000506067210 */ /* 0x000fca0007f1e0ff */
[----:B------:R-:W-:Y:S01]  /*0b30*/  IMAD.X R7, R4, 0x1, R7, P0 ;  /* 0x0000000104077824 */ /* 0x000fe200000e0607 */
[----:B0-----:R-:W-:-:S04]  /*0b40*/  LEA R2, P1, R0, UR6, 0x3 ;  /* 0x0000000600027c11 */ /* 0x001fc8000f8218ff */
[----:B------:R-:W-:-:S05]  /*0b50*/  LEA.HI.X R3, R0, UR7, RZ, 0x3, P1 ;  /* 0x0000000700037c11 */ /* 0x000fca00088f1cff */
[----:B------:R-:W-:Y:S01]  /*0b60*/  STG.E.64 desc[UR8][R2.64], R6 ;  /* 0x0000000602007986 */ /* 0x000fe2000c101b08 */
[----:B------:R-:W-:Y:S05]  /*0b70*/  EXIT ;  /* 0x000000000000794d */ /* 0x000fea0003800000 */
.L_x_34:
        /* <DEDUP_REMOVED lines=16> */
.L_x_108:


//--------------------- .text._ZN3cub18CUB_300001_SM_10006detail10merge_sort30DeviceMergeSortBlockSortKernelINS2_10policy_hubIN6thrust24THRUST_300001_SM_1000_NS6detail15normal_iteratorINS6_10device_ptrI7elementEEEEE9Policy600ESC_PNS0_8NullTypeESC_SG_mN4cuda3std3__44lessISA_EESA_SF_EEvbT0_T1_T2_T3_T4_PT6_PT7_T5_NS1_7vsmem_tE --------------------------
	.section	.text._ZN3cub18CUB_300001_SM_10006detail10merge_sort30DeviceMergeSortBlockSortKernelINS2_10policy_hubIN6thrust24THRUST_300001_SM_1000_NS6detail15normal_iteratorINS6_10device_ptrI7elementEEEEE9Policy600ESC_PNS0_8NullTypeESC_SG_mN4cuda3std3__44lessISA_EESA_SF_EEvbT0_T1_T2_T3_T4_PT6_PT7_T5_NS1_7vsmem_tE,"ax",@progbits
	.align	128
        .global         _ZN3cub18CUB_300001_SM_10006detail10merge_sort30DeviceMergeSortBlockSortKernelINS2_10policy_hubIN6thrust24THRUST_300001_SM_1000_NS6detail15normal_iteratorINS6_10device_ptrI7elementEEEEE9Policy600ESC_PNS0_8NullTypeESC_SG_mN4cuda3std3__44lessISA_EESA_SF_EEvbT0_T1_T2_T3_T4_PT6_PT7_T5_NS1_7vsmem_tE
        .type           _ZN3cub18CUB_300001_SM_10006detail10merge_sort30DeviceMergeSortBlockSortKernelINS2_10policy_hubIN6thrust24THRUST_300001_SM_1000_NS6detail15normal_iteratorINS6_10device_ptrI7elementEEEEE9Policy600ESC_PNS0_8NullTypeESC_SG_mN4cuda3std3__44lessISA_EESA_SF_EEvbT0_T1_T2_T3_T4_PT6_PT7_T5_NS1_7vsmem_tE,@function
        .size           _ZN3cub18CUB_300001_SM_10006detail10merge_sort30DeviceMergeSortBlockSortKernelINS2_10policy_hubIN6thrust24THRUST_300001_SM_1000_NS6detail15normal_iteratorINS6_10device_ptrI7elementEEEEE9Policy600ESC_PNS0_8NullTypeESC_SG_mN4cuda3std3__44lessISA_EESA_SF_EEvbT0_T1_T2_T3_T4_PT6_PT7_T5_NS1_7vsmem_tE,(.L_x_109 - _ZN3cub18CUB_300001_SM_10006detail10merge_sort30DeviceMergeSortBlockSortKernelINS2_10policy_hubIN6thrust24THRUST_300001_SM_1000_NS6detail15normal_iteratorINS6_10device_ptrI7elementEEEEE9Policy600ESC_PNS0_8NullTypeESC_SG_mN4cuda3std3__44lessISA_EESA_SF_EEvbT0_T1_T2_T3_T4_PT6_PT7_T5_NS1_7vsmem_tE)
        .other          _ZN3cub18CUB_300001_SM_10006detail10merge_sort30DeviceMergeSortBlockSortKernelINS2_10policy_hubIN6thrust24THRUST_300001_SM_1000_NS6detail15normal_iteratorINS6_10device_ptrI7elementEEEEE9Policy600ESC_PNS0_8NullTypeESC_SG_mN4cuda3std3__44lessISA_EESA_SF_EEvbT0_T1_T2_T3_T4_PT6_PT7_T5_NS1_7vsmem_tE,@"STO_CUDA_ENTRY STV_DEFAULT"
_ZN3cub18CUB_300001_SM_10006detail10merge_sort30DeviceMergeSortBlockSortKernelINS2_10policy_hubIN6thrust24THRUST_300001_SM_1000_NS6detail15normal_iteratorINS6_10device_ptrI7elementEEEEE9Policy600ESC_PNS0_8NullTypeESC_SG_mN4cuda3std3__44lessISA_EESA_SF_EEvbT0_T1_T2_T3_T4_PT6_PT7_T5_NS1_7vsmem_tE:
.text._ZN3cub18CUB_300001_SM_10006detail10merge_sort30DeviceMergeSortBlockSortKernelINS2_10policy_hubIN6thrust24THRUST_300001_SM_1000_NS6detail15normal_iteratorINS6_10device_ptrI7elementEEEEE9Policy600ESC_PNS0_8NullTypeESC_SG_mN4cuda3std3__44lessISA_EESA_SF_EEvbT0_T1_T2_T3_T4_PT6_PT7_T5_NS1_7vsmem_tE:
[----:B------:R-:W-:Y:S01]  /*0000*/  LDC R1, c[0x0][0x37c] ;  /* 0x0000df00ff017b82 */ /* 0x000fe20000000800 */
[----:B------:R-:W0:Y:S01]  /*0010*/  S2R R5, SR_CTAID.X ;  /* 0x0000000000057919 */ /* 0x000e220000002500 */
[----:B------:R-:W1:Y:S01]  /*0020*/  LDCU UR4, c[0x0][0x370] ;  /* 0x00006e00ff0477ac */ /* 0x000e620008000800 */
[----:B------:R-:W2:Y:S01]  /*0030*/  LDCU.64 UR8, c[0x0][0x358] ;  /* 0x00006b00ff0877ac */ /* 0x000ea20008000a00 */
[----:B-1----:R-:W-:-:S04]  /*0040*/  UIADD3 UR4, UP0, UPT, UR4, -0x1, URZ ;  /* 0xffffffff04047890 */ /* 0x002fc8000ff1e0ff */
[----:B------:R-:W-:-:S06]  /*0050*/  UIADD3.X UR5, UPT, UPT, URZ, -0x1, URZ, UP0, !UPT ;  /* 0xffffffffff057890 */ /* 0x000fcc00087fe4ff */
[----:B------:R-:W-:Y:S01]  /*0060*/  IMAD.U32 R0, RZ, RZ, UR5 ;  /* 0x00000005ff007e24 */ /* 0x000fe2000f8e00ff */
[C---:B0-----:R-:W-:Y:S01]  /*0070*/  ISETP.LT.U32.AND P0, PT, R5.reuse, UR4, PT ;  /* 0x0000000405007c0c */ /* 0x041fe2000bf01070 */
[----:B------:R-:W-:-:S03]  /*0080*/  IMAD.WIDE.U32 R2, R5, 0x400, RZ ;  /* 0x0000040005027825 */ /* 0x000fc600078e00ff */
[----:B------:R-:W-:-:S13]  /*0090*/  ISETP.GT.U32.AND.EX P0, PT, R0, RZ, PT, P0 ;  /* 0x000000ff0000720c */ /* 0x000fda0003f04100 */
[----:B--2---:R-:W-:Y:S05]  /*00a0*/  @!P0 BRA `(.L_x_35) ;  /* 0x0000001400208947 */ /* 0x004fea0003800000 */
[----:B------:R-:W0:Y:S01]  /*00b0*/  S2R R17, SR_TID.X ;  /* 0x0000000000117919 */ /* 0x000e220000002100 */
[----:B------:R-:W1:Y:S01]  /*00c0*/  LDCU.64 UR4, c[0x0][0x388] ;  /* 0x00007100ff0477ac */ /* 0x000e620008000a00 */
[----:B------:R-:W-:Y:S01]  /*00d0*/  ACQBULK ;  /* 0x000000000000782e */ /* 0x000fe20000000000 */
[----:B0-----:R-:W-:-:S05]  /*00e0*/  IMAD.SHL.U32 R0, R17, 0x4, RZ ;  /* 0x0000000411007824 */ /* 0x001fca00078e00ff */
[----:B------:R-:W-:-:S04]  /*00f0*/  LOP3.LUT R10, R0, 0xf80, RZ, 0xc0, !PT ;  /* 0x00000f80000a7812 */ /* 0x000fc800078ec0ff */
[----:B------:R-:W-:-:S04]  /*0100*/  LOP3.LUT R5, R10, 0x1f, R17, 0xf8, !PT ;  /* 0x0000001f0a057812 */ /* 0x000fc800078ef811 */
[----:B------:R-:W-:-:S05]  /*0110*/  IADD3 R5, P0, PT, R2, R5, RZ ;  /* 0x0000000502057210 */ /* 0x000fca0007f1e0ff */
[----:B------:R-:W-:Y:S02]  /*0120*/  IMAD.X R0, RZ, RZ, R3, P0 ;  /* 0x000000ffff007224 */ /* 0x000fe400000e0603 */
[----:B------:R-:W-:-:S03]  /*0130*/  IMAD.SHL.U32 R16, R5, 0x10, RZ ;  /* 0x0000001005107824 */ /* 0x000fc600078e00ff */
[----:B------:R-:W-:Y:S02]  /*0140*/  SHF.L.U64.HI R0, R5, 0x4, R0 ;  /* 0x0000000405007819 */ /* 0x000fe40000010200 */
[----:B-1----:R-:W-:-:S04]  /*0150*/  IADD3 R2, P0, PT, R16, UR4, RZ ;  /* 0x0000000410027c10 */ /* 0x002fc8000ff1e0ff */
[----:B------:R-:W-:-:S05]  /*0160*/  IADD3.X R3, PT, PT, R0, UR5, RZ, P0, !PT ;  /* 0x0000000500037c10 */ /* 0x000fca00087fe4ff */
[----:B------:R-:W2:Y:S04]  /*0170*/  LDG.E.64 R18, desc[UR8][R2.64] ;  /* 0x0000000802127981 */ /* 0x000ea8000c1e1b00 */
[----:B------:R-:W3:Y:S04]  /*0180*/  LDG.E.64 R4, desc[UR8][R2.64+0x8] ;  /* 0x0000080802047981 */ /* 0x000ee8000c1e1b00 */
[----:B------:R-:W4:Y:S04]  /*0190*/  LDG.E.64 R20, desc[UR8][R2.64+0x200] ;  /* 0x0002000802147981 */ /* 0x000f28000c1e1b00 */
[----:B------:R-:W5:Y:S04]  /*01a0*/  LDG.E.64 R6, desc[UR8][R2.64+0x208] ;  /* 0x0002080802067981 */ /* 0x000f68000c1e1b00 */
[----:B------:R-:W5:Y:S04]  /*01b0*/  LDG.E.64 R26, desc[UR8][R2.64+0x400] ;  /* 0x00040008021a7981 */ /* 0x000f68000c1e1b00 */
[----:B------:R-:W5:Y:S04]  /*01c0*/  LDG.E.64 R8, desc[UR8][R2.64+0x408] ;  /* 0x0004080802087981 */ /* 0x000f68000c1e1b00 */
[----:B------:R-:W5:Y:S04]  /*01d0*/  LDG.E.64 R28, desc[UR8][R2.64+0x600] ;  /* 0x00060008021c7981 */ /* 0x000f68000c1e1b00 */
[----:B------:R-:W5:Y:S01]  /*01e0*/  LDG.E.64 R14, desc[UR8][R2.64+0x608] ;  /* 0x00060808020e7981 */ /* 0x000f62000c1e1b00 */
[----:B------:R-:W0:Y:S01]  /*01f0*/  S2UR UR5, SR_CgaCtaId ;  /* 0x00000000000579c3 */ /* 0x000e220000008800 */
[----:B------:R-:W-:Y:S01]  /*0200*/  UMOV UR4, 0x400 ;  /* 0x0000040000047882 */ /* 0x000fe20000000000 */
[----:B------:R-:W1:Y:S01]  /*0210*/  S2R R30, SR_LANEID ;  /* 0x00000000001e7919 */ /* 0x000e620000000000 */
[----:B0-----:R-:W-:Y:S01]  /*0220*/  ULEA UR4, UR5, UR4, 0x18 ;  /* 0x0000000405047291 */ /* 0x001fe2000f8ec0ff */
[----:B-1----:R-:W-:-:S05]  /*0230*/  IADD3 R10, PT, PT, R10, R30, RZ ;  /* 0x0000001e0a0a7210 */ /* 0x002fca0007ffe0ff */
[----:B------:R-:W-:-:S05]  /*0240*/  LEA R31, R10, UR4, 0x4 ;  /* 0x000000040a1f7c11 */ /* 0x000fca000f8e20ff */
[----:B------:R-:W-:Y:S01]  /*0250*/  IMAD R30, R30, 0x30, R31 ;  /* 0x000000301e1e7824 */ /* 0x000fe200078e021f */
[----:B--2---:R-:W-:Y:S04]  /*0260*/  STS.64 [R31], R18 ;  /* 0x000000121f007388 */ /* 0x004fe80000000a00 */
[----:B---3--:R-:W-:Y:S04]  /*0270*/  STS.64 [R31+0x8], R4 ;  /* 0x000008041f007388 */ /* 0x008fe80000000a00 */
[----:B----4-:R-:W-:Y:S04]  /*0280*/  STS.64 [R31+0x200], R20 ;  /* 0x000200141f007388 */ /* 0x010fe80000000a00 */
[----:B-----5:R-:W-:Y:S04]  /*0290*/  STS.64 [R31+0x208], R6 ;  /* 0x000208061f007388 */ /* 0x020fe80000000a00 */
[----:B------:R-:W-:Y:S04]  /*02a0*/  STS.64 [R31+0x400], R26 ;  /* 0x0004001a1f007388 */ /* 0x000fe80000000a00 */
[----:B------:R-:W-:Y:S04]  /*02b0*/  STS.64 [R31+0x408], R8 ;  /* 0x000408081f007388 */ /* 0x000fe80000000a00 */
[----:B------:R-:W-:Y:S04]  /*02c0*/  STS.64 [R31+0x600], R28 ;  /* 0x0006001c1f007388 */ /* 0x000fe80000000a00 */
[----:B------:R-:W-:Y:S01]  /*02d0*/  STS.64 [R31+0x608], R14 ;  /* 0x0006080e1f007388 */ /* 0x000fe20000000a00 */
[----:B------:R-:W-:-:S03]  /*02e0*/  NOP ;  /* 0x0000000000007918 */ /* 0x000fc60000000000 */
[----:B------:R-:W-:Y:S04]  /*02f0*/  LDS.64 R12, [R30+0x8] ;  /* 0x000008001e0c7984 */ /* 0x000fe80000000a00 */
[----:B------:R-:W-:Y:S04]  /*0300*/  LDS.64 R22, [R30+0x18] ;  /* 0x000018001e167984 */ /* 0x000fe80000000a00 */
[----:B------:R-:W-:Y:S04]  /*0310*/  LDS.64 R24, [R30+0x28] ;  /* 0x000028001e187984 */ /* 0x000fe80000000a00 */
[----:B------:R-:W0:Y:S04]  /*0320*/  LDS.64 R2, [R30+0x38] ;  /* 0x000038001e027984 */ /* 0x000e280000000a00 */
[----:B------:R-:W-:Y:S04]  /*0330*/  LDS.64 R10, [R30] ;  /* 0x000000001e0a7984 */ /* 0x000fe80000000a00 */
[----:B------:R-:W1:Y:S04]  /*0340*/  LDS.64 R18, [R30+0x10] ;  /* 0x000010001e127984 */ /* 0x000e680000000a00 */
[----:B------:R-:W-:Y:S04]  /*0350*/  LDS.64 R6, [R30+0x20] ;  /* 0x000020001e067984 */ /* 0x000fe80000000a00 */
[----:B------:R-:W2:Y:S01]  /*0360*/  LDS.64 R8, [R30+0x30] ;  /* 0x000030001e087984 */ /* 0x000ea20000000a00 */
[----:B------:R-:W-:Y:S06]  /*0370*/  BAR.SYNC.DEFER_BLOCKING 0x0 ;  /* 0x0000000000007b1d */ /* 0x000fec0000010000 */
[----:B0-----:R-:W-:Y:S01]  /*0380*/  DSETP.GEU.AND P4, PT, R2, R24, PT ;  /* 0x000000180200722a */ /* 0x001fe20003f8e000 */
[----:B------:R-:W-:Y:S01]  /*0390*/  IMAD.MOV.U32 R20, RZ, RZ, R2 ;  /* 0x000000ffff147224 */ /* 0x000fe200078e0002 */
[----:B------:R-:W-:Y:S01]  /*03a0*/  DSETP.GEU.AND P3, PT, R22, R12, PT ;  /* 0x0000000c1600722a */ /* 0x000fe20003f6e000 */
[----:B------:R-:W-:Y:S01]  /*03b0*/  IMAD.MOV.U32 R21, RZ, RZ, R3 ;  /* 0x000000ffff157224 */ /* 0x000fe200078e0003 */
[----:B------:R-:W-:Y:S01]  /*03c0*/  PREEXIT ;  /* 0x000000000000782d */ /* 0x000fe20000000000 */
[----:B------:R-:W-:-:S02]  /*03d0*/  IMAD.MOV.U32 R4, RZ, RZ, R22 ;  /* 0x000000ffff047224 */ /* 0x000fc400078e0016 */
[----:B------:R-:W-:-:S07]  /*03e0*/  IMAD.MOV.U32 R5, RZ, RZ, R23 ;  /* 0x000000ffff057224 */ /* 0x000fce00078e0017 */
[----:B------:R-:W-:Y:S02]  /*03f0*/  @!P4 IMAD.MOV.U32 R20, RZ, RZ, R24 ;  /* 0x000000ffff14c224 */ /* 0x000fe400078e0018 */
[----:B------:R-:W-:Y:S01]  /*0400*/  @!P4 IMAD.MOV.U32 R21, RZ, RZ, R25 ;  /* 0x000000ffff15c224 */ /* 0x000fe200078e0019 */
[----:B------:R-:W-:Y:S01]  /*0410*/  @!P3 MOV R4, R12 ;  /* 0x0000000c0004b202 */ /* 0x000fe20000000f00 */
[----:B------:R-:W-:Y:S01]  /*0420*/  @!P3 IMAD.MOV.U32 R5, RZ, RZ, R13 ;  /* 0x000000ffff05b224 */ /* 0x000fe200078e000d */
[----:B------:R-:W-:Y:S01]  /*0430*/  @!P4 MOV R25, R3 ;  /* 0x000000030019c202 */ /* 0x000fe20000000f00 */
[----:B------:R-:W-:Y:S01]  /*0440*/  @!P4 IMAD.MOV.U32 R24, RZ, RZ, R2 ;  /* 0x000000ffff18c224 */ /* 0x000fe200078e0002 */
[----:B------:R-:W-:Y:S01]  /*0450*/  @!P3 MOV R12, R22 ;  /* 0x00000016000cb202 */ /* 0x000fe20000000f00 */
[----:B------:R-:W-:Y:S01]  /*0460*/  @!P3 IMAD.MOV.U32 R13, RZ, RZ, R23 ;  /* 0x000000ffff0db224 */ /* 0x000fe200078e0017 */
[----:B-1----:R-:W-:Y:S01]  /*0470*/  MOV R22, R19 ;  /* 0x0000001300167202 */ /* 0x002fe20000000f00 */
[----:B------:R-:W-:-:S02]  /*0480*/  IMAD.MOV.U32 R2, RZ, RZ, R24 ;  /* 0x000000ffff027224 */ /* 0x000fc400078e0018 */
[----:B------:R-:W-:Y:S01]  /*0490*/  DSETP.GEU.AND P2, PT, R24, R4, PT ;  /* 0x000000041800722a */ /* 0x000fe20003f4e000 */
[----:B------:R-:W-:Y:S02]  /*04a0*/  IMAD.MOV.U32 R3, RZ, RZ, R25 ;  /* 0x000000ffff037224 */ /* 0x000fe400078e0019 */
[----:B------:R-:W-:Y:S02]  /*04b0*/  IMAD.MOV.U32 R14, RZ, RZ, R20 ;  /* 0x000000ffff0e7224 */ /* 0x000fe400078e0014 */
[----:B------:R-:W-:Y:S02]  /*04c0*/  IMAD.MOV.U32 R15, RZ, RZ, R21 ;  /* 0x000000ffff0f7224 */ /* 0x000fe400078e0015 */
[--C-:B------:R-:W-:Y:S01]  /*04d0*/  IMAD.MOV.U32 R23, RZ, RZ, R18.reuse ;  /* 0x000000ffff177224 */ /* 0x100fe200078e0012 */
[----:B------:R-:W-:Y:S01]  /*04e0*/  @!P3 MOV R23, R10 ;  /* 0x0000000a0017b202 */ /* 0x000fe20000000f00 */
[----:B------:R-:W-:Y:S01]  /*04f0*/  @!P3 IMAD.MOV.U32 R22, RZ, RZ, R11 ;  /* 0x000000ffff16b224 */ /* 0x000fe200078e000b */
[----:B------:R-:W-:Y:S01]  /*0500*/  @!P3 MOV R11, R19 ;  /* 0x00000013000bb202 */ /* 0x000fe20000000f00 */
[----:B------:R-:W-:-:S03]  /*0510*/  @!P3 IMAD.MOV.U32 R10, RZ, RZ, R18 ;  /* 0x000000ffff0ab224 */ /* 0x000fc600078e0012 */
[----:B------:R-:W-:Y:S02]  /*0520*/  @!P2 IMAD.MOV.U32 R2, RZ, RZ, R4 ;  /* 0x000000ffff02a224 */ /* 0x000fe400078e0004 */
[----:B------:R-:W-:Y:S02]  /*0530*/  @!P2 IMAD.MOV.U32 R3, RZ, RZ, R5 ;  /* 0x000000ffff03a224 */ /* 0x000fe400078e0005 */
[----:B------:R-:W-:Y:S02]  /*0540*/  @!P2 IMAD.MOV.U32 R4, RZ, RZ, R24 ;  /* 0x000000ffff04a224 */ /* 0x000fe400078e0018 */
[----:B------:R-:W-:Y:S02]  /*0550*/  @!P2 IMAD.MOV.U32 R5, RZ, RZ, R25 ;  /* 0x000000ffff05a224 */ /* 0x000fe400078e0019 */
[----:B------:R-:W-:Y:S01]  /*0560*/  DSETP.GEU.AND P1, PT, R20, R2, PT ;  /* 0x000000021400722a */ /* 0x000fe20003f2e000 */
[----:B--2---:R-:W-:Y:S02]  /*0570*/  IMAD.MOV.U32 R24, RZ, RZ, R9 ;  /* 0x000000ffff187224 */ /* 0x004fe400078e0009 */
[----:B------:R-:W-:Y:S01]  /*0580*/  IMAD.MOV.U32 R25, RZ, RZ, R8 ;  /* 0x000000ffff197224 */ /* 0x000fe200078e0008 */
[----:B------:R-:W-:Y:S01]  /*0590*/  DSETP.GEU.AND P0, PT, R4, R12, PT ;  /* 0x0000000c0400722a */ /* 0x000fe20003f0e000 */
[----:B------:R-:W-:-:S02]  /*05a0*/  @!P4 IMAD.MOV.U32 R24, RZ, RZ, R7 ;  /* 0x000000ffff18c224 */ /* 0x000fc400078e0007 */
[----:B------:R-:W-:Y:S02]  /*05b0*/  @!P4 IMAD.MOV.U32 R25, RZ, RZ, R6 ;  /* 0x000000ffff19c224 */ /* 0x000fe400078e0006 */
[----:B------:R-:W-:Y:S01]  /*05c0*/  @!P4 IMAD.MOV.U32 R7, RZ, RZ, R9 ;  /* 0x000000ffff07c224 */ /* 0x000fe200078e0009 */
[----:B------:R-:W-:Y:S01]  /*05d0*/  MOV R19, R24 ;  /* 0x0000001800137202 */ /* 0x000fe20000000f00 */
[----:B------:R-:W-:Y:S01]  /*05e0*/  @!P4 IMAD.MOV.U32 R6, RZ, RZ, R8 ;  /* 0x000000ffff06c224 */ /* 0x000fe200078e0008 */
[----:B------:R-:W-:Y:S01]  /*05f0*/  MOV R8, R4 ;  /* 0x0000000400087202 */ /* 0x000fe20000000f00 */
[----:B------:R-:W-:Y:S02]  /*0600*/  IMAD.MOV.U32 R9, RZ, RZ, R5 ;  /* 0x000000ffff097224 */ /* 0x000fe400078e0005 */
[----:B------:R-:W-:Y:S01]  /*0610*/  @!P1 IMAD.MOV.U32 R14, RZ, RZ, R2 ;  /* 0x000000ffff0e9224 */ /* 0x000fe200078e0002 */
[----:B------:R-:W-:Y:S01]  /*0620*/  @!P1 MOV R2, R20 ;  /* 0x0000001400029202 */ /* 0x000fe20000000f00 */
[----:B------:R-:W-:-:S02]  /*0630*/  @!P1 IMAD.MOV.U32 R15, RZ, RZ, R3 ;  /* 0x000000ffff0f9224 */ /* 0x000fc400078e0003 */
[----:B------:R-:W-:Y:S02]  /*0640*/  @!P1 IMAD.MOV.U32 R3, RZ, RZ, R21 ;  /* 0x000000ffff039224 */ /* 0x000fe400078e0015 */
[----:B------:R-:W-:Y:S01]  /*0650*/  @!P0 IMAD.MOV.U32 R8, RZ, RZ, R12 ;  /* 0x000000ffff088224 */ /* 0x000fe200078e000c */
[----:B------:R-:W-:Y:S01]  /*0660*/  @!P0 MOV R12, R4 ;  /* 0x00000004000c8202 */ /* 0x000fe20000000f00 */
[----:B------:R-:W-:Y:S02]  /*0670*/  @!P0 IMAD.MOV.U32 R9, RZ, RZ, R13 ;  /* 0x000000ffff098224 */ /* 0x000fe400078e000d */
[----:B------:R-:W-:Y:S02]  /*0680*/  IMAD.MOV.U32 R20, RZ, RZ, R7 ;  /* 0x000000ffff147224 */ /* 0x000fe400078e0007 */
[----:B------:R-:W-:Y:S02]  /*0690*/  IMAD.MOV.U32 R21, RZ, RZ, R6 ;  /* 0x000000ffff157224 */ /* 0x000fe400078e0006 */
[----:B------:R-:W-:Y:S01]  /*06a0*/  DSETP.GEU.AND P3, PT, R2, R8, PT ;  /* 0x000000080200722a */ /* 0x000fe20003f6e000 */
[----:B------:R-:W-:-:S02]  /*06b0*/  @!P2 IMAD.MOV.U32 R20, RZ, RZ, R22 ;  /* 0x000000ffff14a224 */ /* 0x000fc400078e0016 */
[----:B------:R-:W-:Y:S02]  /*06c0*/  @!P2 IMAD.MOV.U32 R21, RZ, RZ, R23 ;  /* 0x000000ffff15a224 */ /* 0x000fe400078e0017 */
[----:B------:R-:W-:Y:S02]  /*06d0*/  @!P2 IMAD.MOV.U32 R22, RZ, RZ, R7 ;  /* 0x000000ffff16a224 */ /* 0x000fe400078e0007 */
[----:B------:R-:W-:Y:S02]  /*06e0*/  @!P2 IMAD.MOV.U32 R23, RZ, RZ, R6 ;  /* 0x000000ffff17a224 */ /* 0x000fe400078e0006 */
[----:B------:R-:W-:Y:S02]  /*06f0*/  IMAD.MOV.U32 R18, RZ, RZ, R25 ;  /* 0x000000ffff127224 */ /* 0x000fe400078e0019 */
[----:B------:R-:W-:Y:S01]  /*0700*/  @!P1 IMAD.MOV.U32 R19, RZ, RZ, R20 ;  /* 0x000000ffff139224 */ /* 0x000fe200078e0014 */
[----:B------:R-:W-:Y:S01]  /*0710*/  @!P1 MOV R20, R24 ;  /* 0x0000001800149202 */ /* 0x000fe20000000f00 */
[----:B------:R-:W-:-:S02]  /*0720*/  @!P1 IMAD.MOV.U32 R18, RZ, RZ, R21 ;  /* 0x000000ffff129224 */ /* 0x000fc400078e0015 */
[----:B------:R-:W-:Y:S02]  /*0730*/  @!P0 IMAD.MOV.U32 R13, RZ, RZ, R5 ;  /* 0x000000ffff0d8224 */ /* 0x000fe400078e0005 */
[----:B------:R-:W-:Y:S01]  /*0740*/  @!P1 IMAD.MOV.U32 R21, RZ, RZ, R25 ;  /* 0x000000ffff159224 */ /* 0x000fe200078e0019 */
[----:B------:R-:W-:Y:S01]  /*0750*/  LEA R25, R17, UR4, 0x6 ;  /* 0x0000000411197c11 */ /* 0x000fe2000f8e30ff */
[----:B------:R-:W-:Y:S02]  /*0760*/  IMAD.MOV.U32 R5, RZ, RZ, R22 ;  /* 0x000000ffff057224 */ /* 0x000fe400078e0016 */
[----:B------:R-:W-:Y:S02]  /*0770*/  IMAD.MOV.U32 R4, RZ, RZ, R23 ;  /* 0x000000ffff047224 */ /* 0x000fe400078e0017 */
[----:B------:R-:W-:Y:S02]  /*0780*/  IMAD.MOV.U32 R6, RZ, RZ, R2 ;  /* 0x000000ffff067224 */ /* 0x000fe400078e0002 */
[----:B------:R-:W-:-:S02]  /*0790*/  IMAD.MOV.U32 R7, RZ, RZ, R3 ;  /* 0x000000ffff077224 */ /* 0x000fc400078e0003 */
[----:B------:R-:W-:Y:S02]  /*07a0*/  @!P0 IMAD.MOV.U32 R5, RZ, RZ, R11 ;  /* 0x000000ffff058224 */ /* 0x000fe400078e000b */
[----:B------:R-:W-:Y:S02]  /*07b0*/  @!P0 IMAD.MOV.U32 R4, RZ, RZ, R10 ;  /* 0x000000ffff048224 */ /* 0x000fe400078e000a */
[----:B------:R-:W-:Y:S01]  /*07c0*/  @!P3 IMAD.MOV.U32 R6, RZ, RZ, R8 ;  /* 0x000000ffff06b224 */ /* 0x000fe200078e0008 */
[----:B------:R-:W-:Y:S01]  /*07d0*/  @!P3 MOV R8, R2 ;  /* 0x000000020008b202 */ /* 0x000fe20000000f00 */
[----:B------:R-:W-:Y:S02]  /*07e0*/  @!P3 IMAD.MOV.U32 R7, RZ, RZ, R9 ;  /* 0x000000ffff07b224 */ /* 0x000fe400078e0009 */
[----:B------:R-:W-:Y:S01]  /*07f0*/  @!P3 IMAD.MOV.U32 R9, RZ, RZ, R3 ;  /* 0x000000ffff09b224 */ /* 0x000fe200078e0003 */
[----:B------:R-:W-:Y:S01]  /*0800*/  MOV R3, R20 ;  /* 0x0000001400037202 */ /* 0x000fe20000000f00 */
[----:B------:R-:W-:-:S02]  /*0810*/  IMAD.MOV.U32 R2, RZ, RZ, R21 ;  /* 0x000000ffff027224 */ /* 0x000fc400078e0015 */
[----:B------:R-:W-:Y:S01]  /*0820*/  @!P3 IMAD.MOV.U32 R3, RZ, RZ, R5 ;  /* 0x000000ffff03b224 */ /* 0x000fe200078e0005 */
[----:B------:R-:W-:Y:S01]  /*0830*/  @!P3 MOV R5, R20 ;  /* 0x000000140005b202 */ /* 0x000fe20000000f00 */
[----:B------:R-:W-:Y:S02]  /*0840*/  @!P3 IMAD.MOV.U32 R2, RZ, RZ, R4 ;  /* 0x000000ffff02b224 */ /* 0x000fe400078e0004 */
[----:B------:R-:W-:Y:S02]  /*0850*/  @!P0 IMAD.MOV.U32 R11, RZ, RZ, R22 ;  /* 0x000000ffff0b8224 */ /* 0x000fe400078e0016 */
[----:B------:R-:W-:Y:S02]  /*0860*/  @!P0 IMAD.MOV.U32 R10, RZ, RZ, R23 ;  /* 0x000000ffff0a8224 */ /* 0x000fe400078e0017 */
[----:B------:R-:W-:Y:S02]  /*0870*/  @!P3 IMAD.MOV.U32 R4, RZ, RZ, R21 ;  /* 0x000000ffff04b224 */ /* 0x000fe400078e0015 */
[----:B------:R-:W-:-:S07]  /*0880*/  IMAD.MOV.U32 R24, RZ, RZ, 0x2 ;  /* 0x00000002ff187424 */ /* 0x000fce00078e00ff */
.L_x_39:
[----:B------:R-:W-:Y:S01]  /*0890*/  IMAD.MOV R20, RZ, RZ, -R24 ;  /* 0x000000ffff147224 */ /* 0x000fe200078e0a18 */
[----:B------:R-:W-:Y:S01]  /*08a0*/  BAR.SYNC.DEFER_BLOCKING 0x0 ;  /* 0x0000000000007b1d */ /* 0x000fe20000010000 */
[C---:B------:R-:W-:Y:S02]  /*08b0*/  VIADD R22, R24.reuse, 0xffffffff ;  /* 0xffffffff18167836 */ /* 0x040fe40000000000 */
[----:B------:R-:W-:Y:S01]  /*08c0*/  IMAD.SHL.U32 R27, R24, 0x2, RZ ;  /* 0x00000002181b7824 */ /* 0x000fe200078e00ff */
[----:B------:R-:W-:Y:S02]  /*08d0*/  LOP3.LUT R20, R17, R20, RZ, 0xc0, !PT ;  /* 0x0000001411147212 */ /* 0x000fe400078ec0ff */
[----:B------:R-:W-:Y:S01]  /*08e0*/  LOP3.LUT R22, R22, R17, RZ, 0xc0, !PT ;  /* 0x0000001116167212 */ /* 0x000fe200078ec0ff */
[----:B------:R-:W-:Y:S01]  /*08f0*/  BSSY.RECONVERGENT B0, `(.L_x_36) ;  /* 0x000002a000007945 */ /* 0x000fe20003800200 */
[----:B------:R-:W-:-:S03]  /*0900*/  SHF.L.U32 R20, R20, 0x2, RZ ;  /* 0x0000000214147819 */ /* 0x000fc600000006ff */
[----:B------:R-:W-:Y:S01]  /*0910*/  IMAD.SHL.U32 R22, R22, 0x4, RZ ;  /* 0x0000000416167824 */ /* 0x000fe200078e00ff */
[----:B------:R-:W-:-:S04]  /*0920*/  VIMNMX.U32 R20, PT, PT, R20, 0x400, PT ;  /* 0x0000040014147848 */ /* 0x000fc80003fe0000 */
[-C--:B------:R-:W-:Y:S02]  /*0930*/  VIADDMNMX.U32 R26, R20, R27.reuse, 0x400, PT ;  /* 0x00000400141a7446 */ /* 0x080fe4000380001b */
[----:B------:R-:W-:Y:S02]  /*0940*/  VIMNMX.U32 R23, PT, PT, R22, 0x400, PT ;  /* 0x0000040016177848 */ /* 0x000fe40003fe0000 */
[C---:B------:R-:W-:Y:S02]  /*0950*/  VIADDMNMX.U32 R21, R26.reuse, R27, 0x400, PT ;  /* 0x000004001a157446 */ /* 0x040fe4000380001b */
[----:B------:R-:W-:Y:S01]  /*0960*/  VIADDMNMX R28, R26, -R20, R23, PT ;  /* 0x800000141a1c7246 */ /* 0x000fe20003800117 */
[----:B------:R0:W-:Y:S02]  /*0970*/  STS.64 [R25], R10 ;  /* 0x0000000a19007388 */ /* 0x0001e40000000a00 */
[----:B------:R-:W-:Y:S02]  /*0980*/  IMAD.IADD R22, R21, 0x1, -R26 ;  /* 0x0000000115167824 */ /* 0x000fe400078e0a1a */
[----:B------:R0:W-:Y:S03]  /*0990*/  STS.64 [R25+0x8], R12 ;  /* 0x0000080c19007388 */ /* 0x0001e60000000a00 */
[----:B------:R-:W-:-:S02]  /*09a0*/  ISETP.GE.AND P0, PT, R23, R22, PT ;  /* 0x000000161700720c */ /* 0x000fc40003f06270 */
[----:B------:R-:W-:Y:S01]  /*09b0*/  IADD3 R22, PT, PT, R23, -R22, RZ ;  /* 0x8000001617167210 */ /* 0x000fe20007ffe0ff */
[----:B------:R0:W-:Y:S03]  /*09c0*/  STS.64 [R25+0x10], R4 ;  /* 0x0000100419007388 */ /* 0x0001e60000000a00 */
[----:B------:R-:W-:Y:S01]  /*09d0*/  SEL R29, R22, RZ, P0 ;  /* 0x000000ff161d7207 */ /* 0x000fe20000000000 */
[----:B------:R0:W-:Y:S03]  /*09e0*/  STS.64 [R25+0x18], R8 ;  /* 0x0000180819007388 */ /* 0x0001e60000000a00 */
[----:B------:R-:W-:Y:S01]  /*09f0*/  ISETP.GE.AND P0, PT, R29, R28, PT ;  /* 0x0000001c1d00720c */ /* 0x000fe20003f06270 */
[----:B------:R0:W-:Y:S04]  /*0a00*/  STS.64 [R25+0x20], R2 ;  /* 0x0000200219007388 */ /* 0x0001e80000000a00 */
[----:B------:R0:W-:Y:S04]  /*0a10*/  STS.64 [R25+0x28], R6 ;  /* 0x0000280619007388 */ /* 0x0001e80000000a00 */
[----:B------:R0:W-:Y:S04]  /*0a20*/  STS.64 [R25+0x30], R18 ;  /* 0x0000301219007388 */ /* 0x0001e80000000a00 */
[----:B------:R0:W-:Y:S01]  /*0a30*/  STS.64 [R25+0x38], R14 ;  /* 0x0000380e19007388 */ /* 0x0001e20000000a00 */
[----:B------:R-:W-:Y:S06]  /*0a40*/  BAR.SYNC.DEFER_BLOCKING 0x0 ;  /* 0x0000000000007b1d */ /* 0x000fec0000010000 */
[----:B------:R-:W-:Y:S05]  /*0a50*/  @P0 BRA `(.L_x_37) ;  /* 0x00000000004c0947 */ /* 0x000fea0003800000 */
[----:B0-----:R-:W0:Y:S01]  /*0a60*/  S2R R3, SR_CgaCtaId ;  /* 0x0000000000037919 */ /* 0x001e220000008800 */
[----:B------:R-:W-:Y:S01]  /*0a70*/  MOV R2, 0x400 ;  /* 0x0000040000027802 */ /* 0x000fe20000000f00 */
[----:B------:R-:W-:-:S03]  /*0a80*/  IMAD.IADD R6, R23, 0x1, R26 ;  /* 0x0000000117067824 */ /* 0x000fc600078e021a */
[----:B0-----:R-:W-:-:S07]  /*0a90*/  LEA R8, R3, R2, 0x18 ;  /* 0x0000000203087211 */ /* 0x001fce00078ec0ff */
.L_x_38:
[----:B------:R-:W-:-:S05]  /*0aa0*/  IMAD.IADD R2, R28, 0x1, -R29 ;  /* 0x000000011c027824 */ /* 0x000fca00078e0a1d */
[----:B------:R-:W-:-:S04]  /*0ab0*/  LEA.HI R2, R2, R2, RZ, 0x1 ;  /* 0x0000000202027211 */ /* 0x000fc800078f08ff */
[----:B------:R-:W-:-:S04]  /*0ac0*/  LEA.HI.SX32 R7, R2, R29, 0x1f ;  /* 0x0000001d02077211 */ /* 0x000fc800078ffaff */
[----:B------:R-:W-:Y:S01]  /*0ad0*/  LOP3.LUT R3, RZ, R7, RZ, 0x33, !PT ;  /* 0x00000007ff037212 */ /* 0x000fe200078e33ff */
[----:B------:R-:W-:-:S04]  /*0ae0*/  IMAD.IADD R2, R20, 0x1, R7 ;  /* 0x0000000114027824 */ /* 0x000fc800078e0207 */
[----:B------:R-:W-:Y:S01]  /*0af0*/  IMAD.IADD R3, R6, 0x1, R3 ;  /* 0x0000000106037824 */ /* 0x000fe200078e0203 */
[----:B------:R-:W-:-:S03]  /*0b00*/  LEA R2, R2, R8, 0x4 ;  /* 0x0000000802027211 */ /* 0x000fc600078e20ff */
[----:B------:R-:W-:-:S03]  /*0b10*/  IMAD R4, R3, 0x10, R8 ;  /* 0x0000001003047824 */ /* 0x000fc600078e0208 */
[----:B------:R-:W-:Y:S04]  /*0b20*/  LDS.64 R2, [R2+0x8] ;  /* 0x0000080002027984 */ /* 0x000fe80000000a00 */
[----:B------:R-:W0:Y:S02]  /*0b30*/  LDS.64 R4, [R4+0x8] ;  /* 0x0000080004047984 */ /* 0x000e240000000a00 */
[----:B0-----:R-:W-:-:S06]  /*0b40*/  DSETP.GEU.AND P0, PT, R4, R2, PT ;  /* 0x000000020400722a */ /* 0x001fcc0003f0e000 */
[----:B------:R-:W-:-:S08]  /*0b50*/  SEL R28, R28, R7, P0 ;  /* 0x000000071c1c7207 */ /* 0x000fd00000000000 */
[----:B------:R-:W-:-:S05]  /*0b60*/  @P0 VIADD R29, R7, 0x1 ;  /* 0x00000001071d0836 */ /* 0x000fca0000000000 */
[----:B------:R-:W-:-:S13]  /*0b70*/  ISETP.GE.AND P0, PT, R29, R28, PT ;  /* 0x0000001c1d00720c */ /* 0x000fda0003f06270 */
[----:B------:R-:W-:Y:S05]  /*0b80*/  @!P0 BRA `(.L_x_38) ;  /* 0xfffffffc00c48947 */ /* 0x000fea000383ffff */
.L_x_37:
[----:B------:R-:W-:Y:S05]  /*0b90*/  BSYNC.RECONVERGENT B0 ;  /* 0x0000000000007941 */ /* 0x000fea0003800200 */
.L_x_36:
[----:B------:R-:W1:Y:S01]  /*0ba0*/  S2UR UR5, SR_CgaCtaId ;  /* 0x00000000000579c3 */ /* 0x000e620000008800 */
[----:B------:R-:W-:Y:S01]  /*0bb0*/  UMOV UR4, 0x400 ;  /* 0x0000040000047882 */ /* 0x000fe20000000000 */
[----:B0-----:R-:W-:Y:S01]  /*0bc0*/  IMAD.IADD R5, R20, 0x1, R29 ;  /* 0x0000000114057824 */ /* 0x001fe200078e021d */
[----:B------:R-:W-:Y:S02]  /*0bd0*/  IADD3 R4, PT, PT, -R29, R26, R23 ;  /* 0x0000001a1d047210 */ /* 0x000fe40007ffe117 */
[----:B------:R-:W-:Y:S01]  /*0be0*/  PLOP3.LUT P0, PT, PT, PT, PT, 0x8, 0x80 ;  /* 0x000000000080781c */ /* 0x000fe20003f0e170 */
[----:B------:R-:W-:Y:S01]  /*0bf0*/  VIADD R3, R5, 0x1 ;  /* 0x0000000105037836 */ /* 0x000fe20000000000 */
[C---:B------:R-:W-:Y:S01]  /*0c00*/  ISETP.GE.AND P1, PT, R4.reuse, R21, PT ;  /* 0x000000150400720c */ /* 0x040fe20003f26270 */
[----:B------:R-:W-:Y:S01]  /*0c10*/  VIADD R2, R4, 0x1 ;  /* 0x0000000104027836 */ /* 0x000fe20000000000 */
[----:B------:R-:W-:Y:S01]  /*0c20*/  VIADDMNMX.U32 R27, R26, R27, 0x400, PT ;  /* 0x000004001a1b7446 */ /* 0x000fe2000380001b */
[----:B-1----:R-:W-:-:S06]  /*0c30*/  ULEA UR4, UR5, UR4, 0x18 ;  /* 0x0000000405047291 */ /* 0x002fcc000f8ec0ff */
[----:B------:R-:W-:Y:S02]  /*0c40*/  LEA R28, R5, UR4, 0x4 ;  /* 0x00000004051c7c11 */ /* 0x000fe4000f8e20ff */
[----:B------:R-:W-:-:S03]  /*0c50*/  LEA R29, R4, UR4, 0x4 ;  /* 0x00000004041d7c11 */ /* 0x000fc6000f8e20ff */
[----:B------:R-:W-:Y:S04]  /*0c60*/  LDS.64 R22, [R28+0x8] ;  /* 0x000008001c167984 */ /* 0x000fe80000000a00 */
[----:B------:R-:W0:Y:S04]  /*0c70*/  LDS.64 R14, [R29+0x8] ;  /* 0x000008001d0e7984 */ /* 0x000e280000000a00 */
[----:B------:R-:W-:Y:S04]  /*0c80*/  LDS.64 R20, [R28] ;  /* 0x000000001c147984 */ /* 0x000fe80000000a00 */
[----:B------:R-:W1:Y:S01]  /*0c90*/  LDS.64 R18, [R29] ;  /* 0x000000001d127984 */ /* 0x000e620000000a00 */
[----:B0-----:R-:W-:-:S06]  /*0ca0*/  @!P1 DSETP.GEU.AND P2, PT, R14, R22, PT ;  /* 0x000000160e00922a */ /* 0x001fcc0003f4e000 */
[----:B------:R-:W-:Y:S02]  /*0cb0*/  @!P1 ISETP.GE.OR P0, PT, R5, R26, !P2 ;  /* 0x0000001a0500920c */ /* 0x000fe40005706670 */
[----:B------:R-:W-:Y:S02]  /*0cc0*/  PLOP3.LUT P1, PT, PT, PT, PT, 0x8, 0x80 ;  /* 0x000000000080781c */ /* 0x000fe40003f2e170 */
[----:B------:R-:W-:Y:S02]  /*0cd0*/  FSEL R12, R14, R22, P0 ;  /* 0x000000160e0c7208 */ /* 0x000fe40000000000 */
[----:B------:R-:W-:Y:S02]  /*0ce0*/  FSEL R13, R15, R23, P0 ;  /* 0x000000170f0d7208 */ /* 0x000fe40000000000 */
[----:B-1----:R-:W-:Y:S02]  /*0cf0*/  FSEL R11, R19, R21, P0 ;  /* 0x00000015130b7208 */ /* 0x002fe40000000000 */
[----:B------:R-:W-:-:S03]  /*0d00*/  SEL R10, R18, R20, P0 ;  /* 0x00000014120a7207 */ /* 0x000fc60000000000 */
[----:B------:R-:W-:Y:S01]  /*0d10*/  @P0 LDS.64 R14, [R29+0x18] ;  /* 0x000018001d0e0984 */ /* 0x000fe20000000a00 */
[----:B------:R-:W-:Y:S01]  /*0d20*/  @!P0 IADD3 R2, PT, PT, R4, RZ, RZ ;  /* 0x000000ff04028210 */ /* 0x000fe20007ffe0ff */
[----:B------:R-:W-:Y:S02]  /*0d30*/  @P0 IMAD.MOV R3, RZ, RZ, R5 ;  /* 0x000000ffff030224 */ /* 0x000fe400078e0205 */
[----:B------:R-:W0:Y:S01]  /*0d40*/  @!P0 LDS.64 R22, [R28+0x18] ;  /* 0x000018001c168984 */ /* 0x000e220000000a00 */
[C---:B------:R-:W-:Y:S01]  /*0d50*/  ISETP.GE.AND P2, PT, R2.reuse, R27, PT ;  /* 0x0000001b0200720c */ /* 0x040fe20003f46270 */
[----:B------:R-:W-:Y:S02]  /*0d60*/  VIADD R7, R3, 0x1 ;  /* 0x0000000103077836 */ /* 0x000fe40000000000 */
[----:B------:R-:W-:Y:S01]  /*0d70*/  VIADD R6, R2, 0x1 ;  /* 0x0000000102067836 */ /* 0x000fe20000000000 */
[----:B------:R-:W-:Y:S04]  /*0d80*/  @P0 LDS.64 R18, [R29+0x10] ;  /* 0x000010001d120984 */ /* 0x000fe80000000a00 */
[----:B------:R-:W1:Y:S01]  /*0d90*/  @!P0 LDS.64 R20, [R28+0x10] ;  /* 0x000010001c148984 */ /* 0x000e620000000a00 */
[----:B------:R-:W-:-:S04]  /*0da0*/  PLOP3.LUT P0, PT, PT, PT, PT, 0x8, 0x80 ;  /* 0x000000000080781c */ /* 0x000fc80003f0e170 */
[----:B0-----:R-:W-:-:S06]  /*0db0*/  @!P2 DSETP.GEU.AND P3, PT, R14, R22, PT ;  /* 0x000000160e00a22a */ /* 0x001fcc0003f6e000 */
[----:B------:R-:W-:-:S04]  /*0dc0*/  @!P2 ISETP.GE.OR P1, PT, R3, R26, !P3 ;  /* 0x0000001a0300a20c */ /* 0x000fc80005f26670 */
[----:B------:R-:W-:Y:S02]  /*0dd0*/  FSEL R8, R14, R22, P1 ;  /* 0x000000160e087208 */ /* 0x000fe40000800000 */
[----:B------:R-:W-:Y:S02]  /*0de0*/  FSEL R9, R15, R23, P1 ;  /* 0x000000170f097208 */ /* 0x000fe40000800000 */
[----:B-1----:R-:W-:Y:S02]  /*0df0*/  FSEL R5, R19, R21, P1 ;  /* 0x0000001513057208 */ /* 0x002fe40000800000 */
[----:B------:R-:W-:-:S03]  /*0e00*/  SEL R4, R18, R20, P1 ;  /* 0x0000001412047207 */ /* 0x000fc60000800000 */
[----:B------:R-:W-:Y:S01]  /*0e10*/  @P1 IMAD.MOV R7, RZ, RZ, R3 ;  /* 0x000000ffff071224 */ /* 0x000fe200078e0203 */
[----:B------:R-:W-:-:S03]  /*0e20*/  @!P1 IADD3 R6, PT, PT, R2, RZ, RZ ;  /* 0x000000ff02069210 */ /* 0x000fc60007ffe0ff */
[C---:B------:R-:W-:Y:S01]  /*0e30*/  VIADD R29, R7.reuse, 0x1 ;  /* 0x00000001071d7836 */ /* 0x040fe20000000000 */
[----:B------:R-:W-:Y:S01]  /*0e40*/  @!P1 LEA R2, R7, UR4, 0x4 ;  /* 0x0000000407029c11 */ /* 0x000fe2000f8e20ff */
[C---:B------:R-:W-:Y:S01]  /*0e50*/  VIADD R28, R6.reuse, 0x1 ;  /* 0x00000001061c7836 */ /* 0x040fe20000000000 */
[C---:B------:R-:W-:Y:S02]  /*0e60*/  @P1 LEA R3, R6.reuse, UR4, 0x4 ;  /* 0x0000000406031c11 */ /* 0x040fe4000f8e20ff */
[----:B------:R-:W-:Y:S01]  /*0e70*/  ISETP.GE.AND P2, PT, R6, R27, PT ;  /* 0x0000001b0600720c */ /* 0x000fe20003f46270 */
[----:B------:R-:W-:Y:S04]  /*0e80*/  @!P1 LDS.64 R22, [R2+0x8] ;  /* 0x0000080002169984 */ /* 0x000fe80000000a00 */
[----:B------:R-:W0:Y:S04]  /*0e90*/  @P1 LDS.64 R14, [R3+0x8] ;  /* 0x00000800030e1984 */ /* 0x000e280000000a00 */
[----:B------:R-:W-:Y:S04]  /*0ea0*/  @!P1 LDS.64 R20, [R2] ;  /* 0x0000000002149984 */ /* 0x000fe80000000a00 */
[----:B------:R-:W1:Y:S01]  /*0eb0*/  @P1 LDS.64 R18, [R3] ;  /* 0x0000000003121984 */ /* 0x000e620000000a00 */
[----:B0-----:R-:W-:-:S06]  /*0ec0*/  @!P2 DSETP.GEU.AND P1, PT, R14, R22, PT ;  /* 0x000000160e00a22a */ /* 0x001fcc0003f2e000 */
[----:B------:R-:W-:-:S04]  /*0ed0*/  @!P2 ISETP.GE.OR P0, PT, R7, R26, !P1 ;  /* 0x0000001a0700a20c */ /* 0x000fc80004f06670 */
[----:B-1----:R-:W-:Y:S02]  /*0ee0*/  FSEL R3, R19, R21, P0 ;  /* 0x0000001513037208 */ /* 0x002fe40000000000 */
[----:B------:R-:W-:-:S07]  /*0ef0*/  SEL R2, R18, R20, P0 ;  /* 0x0000001412027207 */ /* 0x000fce0000000000 */
[----:B------:R-:W-:Y:S01]  /*0f00*/  @P0 IMAD.MOV R29, RZ, RZ, R7 ;  /* 0x000000ffff1d0224 */ /* 0x000fe200078e0207 */
[----:B------:R-:W-:Y:S02]  /*0f10*/  @!P0 IADD3 R28, PT, PT, R6, RZ, RZ ;  /* 0x000000ff061c8210 */ /* 0x000fe40007ffe0ff */
[----:B------:R-:W-:Y:S02]  /*0f20*/  FSEL R6, R14, R22, P0 ;  /* 0x000000160e067208 */ /* 0x000fe40000000000 */
[----:B------:R-:W-:Y:S02]  /*0f30*/  @!P0 LEA R30, R29, UR4, 0x4 ;  /* 0x000000041d1e8c11 */ /* 0x000fe4000f8e20ff */
[C---:B------:R-:W-:Y:S02]  /*0f40*/  @P0 LEA R31, R28.reuse, UR4, 0x4 ;  /* 0x000000041c1f0c11 */ /* 0x040fe4000f8e20ff */
[----:B------:R-:W-:Y:S01]  /*0f50*/  FSEL R7, R15, R23, P0 ;  /* 0x000000170f077208 */ /* 0x000fe20000000000 */
[----:B------:R-:W-:Y:S01]  /*0f60*/  @!P0 LDS.64 R20, [R30] ;  /* 0x000000001e148984 */ /* 0x000fe20000000a00 */
[----:B------:R-:W-:-:S03]  /*0f70*/  ISETP.GE.AND P1, PT, R28, R27, PT ;  /* 0x0000001b1c00720c */ /* 0x000fc60003f26270 */
[----:B------:R-:W-:Y:S04]  /*0f80*/  @!P0 LDS.64 R22, [R30+0x8] ;  /* 0x000008001e168984 */ /* 0x000fe80000000a00 */
[----:B------:R-:W0:Y:S04]  /*0f90*/  @P0 LDS.64 R14, [R31+0x8] ;  /* 0x000008001f0e0984 */ /* 0x000e280000000a00 */
[----:B------:R-:W1:Y:S01]  /*0fa0*/  @P0 LDS.64 R18, [R31] ;  /* 0x000000001f120984 */ /* 0x000e620000000a00 */
[----:B------:R-:W-:Y:S01]  /*0fb0*/  PLOP3.LUT P0, PT, PT, PT, PT, 0x8, 0x80 ;  /* 0x000000000080781c */ /* 0x000fe20003f0e170 */
[----:B0-----:R-:W-:-:S06]  /*0fc0*/  @!P1 DSETP.GEU.AND P2, PT, R14, R22, PT ;  /* 0x000000160e00922a */ /* 0x001fcc0003f4e000 */
[----:B------:R-:W-:Y:S02]  /*0fd0*/  @!P1 ISETP.GE.OR P0, PT, R29, R26, !P2 ;  /* 0x0000001a1d00920c */ /* 0x000fe40005706670 */
[C---:B------:R-:W-:Y:S01]  /*0fe0*/  ISETP.GE.U32.AND P1, PT, R24.reuse, 0x81, PT ;  /* 0x000000811800780c */ /* 0x040fe20003f26070 */
[----:B------:R-:W-:Y:S01]  /*0ff0*/  IMAD.SHL.U32 R24, R24, 0x2, RZ ;  /* 0x0000000218187824 */ /* 0x000fe200078e00ff */
[----:B------:R-:W-:Y:S02]  /*1000*/  FSEL R14, R14, R22, P0 ;  /* 0x000000160e0e7208 */ /* 0x000fe40000000000 */
[----:B------:R-:W-:Y:S02]  /*1010*/  FSEL R15, R15, R23, P0 ;  /* 0x000000170f0f7208 */ /* 0x000fe40000000000 */
[----:B-1----:R-:W-:Y:S02]  /*1020*/  FSEL R19, R19, R21, P0 ;  /* 0x0000001513137208 */ /* 0x002fe40000000000 */
[----:B------:R-:W-:-:S05]  /*1030*/  SEL R18, R18, R20, P0 ;  /* 0x0000001412127207 */ /* 0x000fca0000000000 */
[----:B------:R-:W-:Y:S05]  /*1040*/  @!P1 BRA `(.L_x_39) ;  /* 0xfffffff800109947 */ /* 0x000fea000383ffff */
[----:B------:R-:W0:Y:S01]  /*1050*/  S2R R20, SR_TID.X ;  /* 0x0000000000147919 */ /* 0x000e220000002100 */
[----:B------:R-:W1:Y:S01]  /*1060*/  S2UR UR6, SR_CgaCtaId ;  /* 0x00000000000679c3 */ /* 0x000e620000008800 */
[----:B------:R-:W2:Y:S01]  /*1070*/  LDCU.U8 UR4, c[0x0][0x380] ;  /* 0x00007000ff0477ac */ /* 0x000ea20008000000 */
[----:B------:R-:W3:Y:S01]  /*1080*/  S2R R22, SR_LANEID ;  /* 0x0000000000167919 */ /* 0x000ee20000000000 */
[----:B------:R-:W-:Y:S01]  /*1090*/  UMOV UR5, 0x400 ;  /* 0x0000040000057882 */ /* 0x000fe20000000000 */
[----:B--2---:R-:W-:-:S04]  /*10a0*/  UPRMT UR4, UR4, 0x8880, URZ ;  /* 0x0000888004047896 */ /* 0x004fc800080000ff */
[----:B------:R-:W-:Y:S02]  /*10b0*/  UISETP.NE.AND UP0, UPT, UR4, URZ, UPT ;  /* 0x000000ff0400728c */ /* 0x000fe4000bf05270 */
[----:B-1----:R-:W-:Y:S01]  /*10c0*/  ULEA UR5, UR6, UR5, 0x18 ;  /* 0x0000000506057291 */ /* 0x002fe2000f8ec0ff */
[----:B0-----:R-:W-:-:S05]  /*10d0*/  IMAD.SHL.U32 R20, R20, 0x4, RZ ;  /* 0x0000000414147824 */ /* 0x001fca00078e00ff */
[----:B------:R-:W-:-:S05]  /*10e0*/  LOP3.LUT R21, R20, 0xf80, RZ, 0xc0, !PT ;  /* 0x00000f8014157812 */ /* 0x000fca00078ec0ff */
[----:B---3--:R-:W-:-:S05]  /*10f0*/  IMAD.IADD R20, R21, 0x1, R22 ;  /* 0x0000000115147824 */ /* 0x008fca00078e0216 */
[----:B------:R-:W-:-:S05]  /*1100*/  LEA R20, R20, UR5, 0x4 ;  /* 0x0000000514147c11 */ /* 0x000fca000f8e20ff */
[----:B------:R-:W-:Y:S01]  /*1110*/  IMAD R29, R22, 0x30, R20 ;  /* 0x00000030161d7824 */ /* 0x000fe200078e0214 */
[----:B------:R-:W-:Y:S06]  /*1120*/  BAR.SYNC.DEFER_BLOCKING 0x0 ;  /* 0x0000000000007b1d */ /* 0x000fec0000010000 */
[----:B------:R-:W-:Y:S05]  /*1130*/  BRA.U !UP0, `(.L_x_40) ;  /* 0x0000000108887547 */ /* 0x000fea000b800000 */
[----:B------:R-:W0:Y:S01]  /*1140*/  S2R R0, SR_CTAID.X ;  /* 0x0000000000007919 */ /* 0x000e220000002500 */
[----:B------:R-:W1:Y:S01]  /*1150*/  LDCU.64 UR4, c[0x0][0x398] ;  /* 0x00007300ff0477ac */ /* 0x000e620008000a00 */
[----:B------:R-:W-:Y:S04]  /*1160*/  STS.64 [R29], R10 ;  /* 0x0000000a1d007388 */ /* 0x000fe80000000a00 */
[----:B------:R-:W-:Y:S04]  /*1170*/  STS.64 [R29+0x8], R12 ;  /* 0x0000080c1d007388 */ /* 0x000fe80000000a00 */
[----:B------:R-:W-:Y:S04]  /*1180*/  STS.64 [R29+0x10], R4 ;  /* 0x000010041d007388 */ /* 0x000fe80000000a00 */
[----:B------:R-:W-:Y:S04]  /*1190*/  STS.64 [R29+0x18], R8 ;  /* 0x000018081d007388 */ /* 0x000fe80000000a00 */
[----:B------:R-:W-:Y:S04]  /*11a0*/  STS.64 [R29+0x20], R2 ;  /* 0x000020021d007388 */ /* 0x000fe80000000a00 */
[----:B------:R0:W-:Y:S04]  /*11b0*/  STS.64 [R29+0x28], R6 ;  /* 0x000028061d007388 */ /* 0x0001e80000000a00 */
[----:B------:R-:W-:Y:S04]  /*11c0*/  STS.64 [R29+0x30], R18 ;  /* 0x000030121d007388 */ /* 0x000fe80000000a00 */
[----:B------:R-:W-:Y:S01]  /*11d0*/  STS.64 [R29+0x38], R14 ;  /* 0x0000380e1d007388 */ /* 0x000fe20000000a00 */
[----:B------:R-:W-:-:S03]  /*11e0*/  NOP ;  /* 0x0000000000007918 */ /* 0x000fc60000000000 */
[----:B------:R-:W2:Y:S01]  /*11f0*/  LDS.64 R24, [R20] ;  /* 0x0000000014187984 */ /* 0x000ea20000000a00 */
[----:B0-----:R-:W-:-:S03]  /*1200*/  IMAD.WIDE.U32 R6, R0, 0x400, RZ ;  /* 0x0000040000067825 */ /* 0x001fc600078e00ff */
[----:B------:R-:W0:Y:S01]  /*1210*/  LDS.64 R22, [R20+0x8] ;  /* 0x0000080014167984 */ /* 0x000e220000000a00 */
[----:B------:R-:W-:-:S03]  /*1220*/  LOP3.LUT R0, R6, 0x1f, R17, 0xf8, !PT ;  /* 0x0000001f06007812 */ /* 0x000fc600078ef811 */
[----:B------:R-:W3:Y:S01]  /*1230*/  LDS.64 R26, [R20+0x200] ;  /* 0x00020000141a7984 */ /* 0x000ee20000000a00 */
[----:B------:R-:W-:-:S03]  /*1240*/  IADD3 R21, P0, PT, R21, R0, RZ ;  /* 0x0000000015157210 */ /* 0x000fc60007f1e0ff */
[----:B------:R-:W4:Y:S02]  /*1250*/  LDS.64 R10, [R20+0x208] ;  /* 0x00020800140a7984 */ /* 0x000f240000000a00 */
[----:B------:R-:W-:Y:S02]  /*1260*/  IMAD.X R0, RZ, RZ, R7, P0 ;  /* 0x000000ffff007224 */ /* 0x000fe400000e0607 */
[----:B------:R-:W5:Y:S01]  /*1270*/  LDS.64 R12, [R20+0x400] ;  /* 0x00040000140c7984 */ /* 0x000f620000000a00 */
[----:B-1----:R-:W-:-:S03]  /*1280*/  LEA R6, P0, R21, UR4, 0x4 ;  /* 0x0000000415067c11 */ /* 0x002fc6000f8020ff */
[----:B------:R-:W1:Y:S01]  /*1290*/  LDS.64 R4, [R20+0x408] ;  /* 0x0004080014047984 */ /* 0x000e620000000a00 */
[----:B------:R-:W-:-:S03]  /*12a0*/  LEA.HI.X R7, R21, UR5, R0, 0x4, P0 ;  /* 0x0000000515077c11 */ /* 0x000fc600080f2400 */
[----:B------:R-:W1:Y:S04]  /*12b0*/  LDS.64 R8, [R20+0x600] ;  /* 0x0006000014087984 */ /* 0x000e680000000a00 */
[----:B------:R-:W1:Y:S04]  /*12c0*/  LDS.64 R2, [R20+0x608] ;  /* 0x0006080014027984 */ /* 0x000e680000000a00 */
[----:B--2---:R-:W-:Y:S04]  /*12d0*/  STG.E.64 desc[UR8][R6.64], R24 ;  /* 0x0000001806007986 */ /* 0x004fe8000c101b08 */
[----:B0-----:R-:W-:Y:S04]  /*12e0*/  STG.E.64 desc[UR8][R6.64+0x8], R22 ;  /* 0x0000081606007986 */ /* 0x001fe8000c101b08 */
[----:B---3--:R-:W-:Y:S04]  /*12f0*/  STG.E.64 desc[UR8][R6.64+0x200], R26 ;  /* 0x0002001a06007986 */ /* 0x008fe8000c101b08 */
[----:B----4-:R-:W-:Y:S04]  /*1300*/  STG.E.64 desc[UR8][R6.64+0x208], R10 ;  /* 0x0002080a06007986 */ /* 0x010fe8000c101b08 */
[----:B-----5:R-:W-:Y:S04]  /*1310*/  STG.E.64 desc[UR8][R6.64+0x400], R12 ;  /* 0x0004000c06007986 */ /* 0x020fe8000c101b08 */
[----:B-1----:R-:W-:Y:S04]  /*1320*/  STG.E.64 desc[UR8][R6.64+0x408], R4 ;  /* 0x0004080406007986 */ /* 0x002fe8000c101b08 */
[----:B------:R-:W-:Y:S04]  /*1330*/  STG.E.64 desc[UR8][R6.64+0x600], R8 ;  /* 0x0006000806007986 */ /* 0x000fe8000c101b08 */
[----:B------:R-:W-:Y:S01]  /*1340*/  STG.E.64 desc[UR8][R6.64+0x608], R2 ;  /* 0x0006080206007986 */ /* 0x000fe2000c101b08 */
[----:B------:R-:W-:Y:S05]  /*1350*/  EXIT ;  /* 0x000000000000794d */ /* 0x000fea0003800000 */
.L_x_40:
[----:B------:R-:W-:Y:S01]  /*1360*/  STS.64 [R29], R10 ;  /* 0x0000000a1d007388 */ /* 0x000fe20000000a00 */
[----:B------:R-:W0:Y:S03]  /*1370*/  LDCU.64 UR4, c[0x0][0x3b0] ;  /* 0x00007600ff0477ac */ /* 0x000e260008000a00 */
[----:B------:R-:W-:Y:S04]  /*1380*/  STS.64 [R29+0x8], R12 ;  /* 0x0000080c1d007388 */ /* 0x000fe80000000a00 */
[----:B------:R-:W-:Y:S04]  /*1390*/  STS.64 [R29+0x10], R4 ;  /* 0x000010041d007388 */ /* 0x000fe80000000a00 */
[----:B------:R-:W-:Y:S04]  /*13a0*/  STS.64 [R29+0x18], R8 ;  /* 0x000018081d007388 */ /* 0x000fe80000000a00 */
[----:B------:R-:W-:Y:S01]  /*13b0*/  STS.64 [R29+0x20], R2 ;  /* 0x000020021d007388 */ /* 0x000fe20000000a00 */
[----:B0-----:R-:W-:-:S03]  /*13c0*/  IADD3 R16, P0, PT, R16, UR4, RZ ;  /* 0x0000000410107c10 */ /* 0x001fc6000ff1e0ff */
[----:B------:R-:W-:Y:S01]  /*13d0*/  STS.64 [R29+0x28], R6 ;  /* 0x000028061d007388 */ /* 0x000fe20000000a00 */
[----:B------:R-:W-:-:S03]  /*13e0*/  IADD3.X R17, PT, PT, R0, UR5, RZ, P0, !PT ;  /* 0x0000000500117c10 */ /* 0x000fc600087fe4ff */
[----:B------:R-:W-:Y:S04]  /*13f0*/  STS.64 [R29+0x30], R18 ;  /* 0x000030121d007388 */ /* 0x000fe80000000a00 */
[----:B------:R-:W-:Y:S01]  /*1400*/  STS.64 [R29+0x38], R14 ;  /* 0x0000380e1d007388 */ /* 0x000fe20000000a00 */
[----:B------:R-:W-:-:S03]  /*1410*/  NOP ;  /* 0x0000000000007918 */ /* 0x000fc60000000000 */
[----:B------:R-:W0:Y:S04]  /*1420*/  LDS.64 R24, [R20] ;  /* 0x0000000014187984 */ /* 0x000e280000000a00 */
[----:B------:R-:W1:Y:S04]  /*1430*/  LDS.64 R22, [R20+0x8] ;  /* 0x0000080014167984 */ /* 0x000e680000000a00 */
[----:B------:R-:W2:Y:S04]  /*1440*/  LDS.64 R26, [R20+0x200] ;  /* 0x00020000141a7984 */ /* 0x000ea80000000a00 */
[----:B------:R-:W3:Y:S04]  /*1450*/  LDS.64 R10, [R20+0x208] ;  /* 0x00020800140a7984 */ /* 0x000ee80000000a00 */
[----:B------:R-:W4:Y:S04]  /*1460*/  LDS.64 R12, [R20+0x400] ;  /* 0x00040000140c7984 */ /* 0x000f280000000a00 */
[----:B------:R-:W5:Y:S04]  /*1470*/  LDS.64 R4, [R20+0x408] ;  /* 0x0004080014047984 */ /* 0x000f680000000a00 */
[----:B------:R-:W5:Y:S04]  /*1480*/  LDS.64 R8, [R20+0x600] ;  /* 0x0006000014087984 */ /* 0x000f680000000a00 */
[----:B------:R-:W5:Y:S04]  /*1490*/  LDS.64 R2, [R20+0x608] ;  /* 0x0006080014027984 */ /* 0x000f680000000a00 */
[----:B0-----:R-:W-:Y:S04]  /*14a0*/  STG.E.64 desc[UR8][R16.64], R24 ;  /* 0x0000001810007986 */ /* 0x001fe8000c101b08 */
[----:B-1----:R-:W-:Y:S04]  /*14b0*/  STG.E.64 desc[UR8][R16.64+0x8], R22 ;  /* 0x0000081610007986 */ /* 0x002fe8000c101b08 */
[----:B--2---:R-:W-:Y:S04]  /*14c0*/  STG.E.64 desc[UR8][R16.64+0x200], R26 ;  /* 0x0002001a10007986 */ /* 0x004fe8000c101b08 */
[----:B---3--:R-:W-:Y:S04]  /*14d0*/  STG.E.64 desc[UR8][R16.64+0x208], R10 ;  /* 0x0002080a10007986 */ /* 0x008fe8000c101b08 */
[----:B----4-:R-:W-:Y:S04]  /*14e0*/  STG.E.64 desc[UR8][R16.64+0x400], R12 ;  /* 0x0004000c10007986 */ /* 0x010fe8000c101b08 */
[----:B-----5:R-:W-:Y:S04]  /*14f0*/  STG.E.64 desc[UR8][R16.64+0x408], R4 ;  /* 0x0004080410007986 */ /* 0x020fe8000c101b08 */
[----:B------:R-:W-:Y:S04]  /*1500*/  STG.E.64 desc[UR8][R16.64+0x600], R8 ;  /* 0x0006000810007986 */ /* 0x000fe8000c101b08 */
[----:B------:R-:W-:Y:S01]  /*1510*/  STG.E.64 desc[UR8][R16.64+0x608], R2 ;  /* 0x0006080210007986 */ /* 0x000fe2000c101b08 */
[----:B------:R-:W-:Y:S05]  /*1520*/  EXIT ;  /* 0x000000000000794d */ /* 0x000fea0003800000 */
.L_x_35:
[----:B------:R-:W0:Y:S01]  /*1530*/  LDC.64 R6, c[0x0][0x388] ;  /* 0x0000e200ff067b82 */ /* 0x000e220000000a00 */
[----:B------:R-:W-:Y:S01]  /*1540*/  ACQBULK ;  /* 0x000000000000782e */ /* 0x000fe20000000000 */
[----:B------:R-:W1:Y:S06]  /*1550*/  S2R R24, SR_TID.X ;  /* 0x0000000000187919 */ /* 0x000e6c0000002100 */
[----:B------:R-:W2:Y:S01]  /*1560*/  LDC R9, c[0x0][0x3a8] ;  /* 0x0000ea00ff097b82 */ /* 0x000ea20000000800 */
[----:B0-----:R-:W-:-:S05]  /*1570*/  IMAD.WIDE.U32 R6, R5, 0x4000, R6 ;  /* 0x0000400005067825 */ /* 0x001fca00078e0006 */
[----:B------:R-:W3:Y:S04]  /*1580*/  LDG.E.64 R14, desc[UR8][R6.64+0x8] ;  /* 0x00000808060e7981 */ /* 0x000ee8000c1e1b00 */
[----:B------:R-:W4:Y:S01]  /*1590*/  LDG.E.64 R4, desc[UR8][R6.64] ;  /* 0x0000000806047981 */ /* 0x000f22000c1e1b00 */
[----:B-1----:R-:W-:Y:S01]  /*15a0*/  SHF.L.U32 R3, R24, 0x2, RZ ;  /* 0x0000000218037819 */ /* 0x002fe200000006ff */
[----:B------:R-:W-:-:S03]  /*15b0*/  IMAD.MOV R0, RZ, RZ, -R2 ;  /* 0x000000ffff007224 */ /* 0x000fc600078e0a02 */
[----:B------:R-:W-:Y:S02]  /*15c0*/  LOP3.LUT R25, R3, 0xf80, RZ, 0xc0, !PT ;  /* 0x00000f8003197812 */ /* 0x000fe400078ec0ff */
[----:B--2---:R-:W-:Y:S02]  /*15d0*/  VIADDMNMX R0, R0, R9, 0x400, PT ;  /* 0x0000040000007446 */ /* 0x004fe40003800109 */
[----:B------:R-:W-:-:S04]  /*15e0*/  LOP3.LUT R17, R25, 0x1f, R24, 0xf8, !PT ;  /* 0x0000001f19117812 */ /* 0x000fc800078ef818 */
[C---:B------:R-:W-:Y:S01]  /*15f0*/  ISETP.GE.AND P0, PT, R17.reuse, R0, PT ;  /* 0x000000001100720c */ /* 0x040fe20003f06270 */
[C---:B------:R-:W-:Y:S01]  /*1600*/  VIADD R9, R17.reuse, 0x20 ;  /* 0x0000002011097836 */ /* 0x040fe20000000000 */
[C---:B------:R-:W-:Y:S01]  /*1610*/  LEA R8, P4, R17.reuse, R6, 0x4 ;  /* 0x0000000611087211 */ /* 0x040fe200078820ff */
[C---:B------:R-:W-:Y:S02]  /*1620*/  VIADD R11, R17.reuse, 0x40 ;  /* 0x00000040110b7836 */ /* 0x040fe40000000000 */
[----:B------:R-:W-:Y:S01]  /*1630*/  VIADD R13, R17, 0x60 ;  /* 0x00000060110d7836 */ /* 0x000fe20000000000 */
[-C--:B------:R-:W-:Y:S01]  /*1640*/  ISETP.GE.AND P1, PT, R9, R0.reuse, PT ;  /* 0x000000000900720c */ /* 0x080fe20003f26270 */
[----:B------:R-:W-:Y:S01]  /*1650*/  IMAD.X R9, RZ, RZ, R7, P4 ;  /* 0x000000ffff097224 */ /* 0x000fe200020e0607 */
[-C--:B------:R-:W-:Y:S02]  /*1660*/  ISETP.GE.AND P2, PT, R11, R0.reuse, PT ;  /* 0x000000000b00720c */ /* 0x080fe40003f46270 */
[----:B------:R-:W-:Y:S01]  /*1670*/  ISETP.GE.AND P3, PT, R13, R0, PT ;  /* 0x000000000d00720c */ /* 0x000fe20003f66270 */
[----:B------:R-:W0:Y:S01]  /*1680*/  S2R R2, SR_LANEID ;  /* 0x0000000000027919 */ /* 0x000e220000000000 */
[----:B---3--:R-:W-:Y:S01]  /*1690*/  MOV R16, R14 ;  /* 0x0000000e00107202 */ /* 0x008fe20000000f00 */
[----:B------:R-:W-:-:S02]  /*16a0*/  IMAD.MOV.U32 R17, RZ, RZ, R15 ;  /* 0x000000ffff117224 */ /* 0x000fc400078e000f */
[----:B------:R-:W2:Y:S01]  /*16b0*/  @!P0 LDG.E.64 R14, desc[UR8][R8.64+0x8] ;  /* 0x00000808080e8981 */ /* 0x000ea2000c1e1b00 */
[----:B----4-:R-:W-:Y:S01]  /*16c0*/  IMAD.MOV.U32 R12, RZ, RZ, R4 ;  /* 0x000000ffff0c7224 */ /* 0x010fe200078e0004 */
[----:B------:R-:W-:Y:S01]  /*16d0*/  MOV R18, R16 ;  /* 0x0000001000127202 */ /* 0x000fe20000000f00 */
[----:B------:R-:W-:Y:S02]  /*16e0*/  IMAD.MOV.U32 R13, RZ, RZ, R5 ;  /* 0x000000ffff0d7224 */ /* 0x000fe400078e0005 */
[----:B------:R-:W-:Y:S01]  /*16f0*/  IMAD.MOV.U32 R19, RZ, RZ, R17 ;  /* 0x000000ffff137224 */ /* 0x000fe200078e0011 */
[----:B------:R-:W-:Y:S01]  /*1700*/  MOV R26, R12 ;  /* 0x0000000c001a7202 */ /* 0x000fe20000000f00 */
[--C-:B------:R-:W-:Y:S01]  /*1710*/  IMAD.MOV.U32 R23, RZ, RZ, R13.reuse ;  /* 0x000000ffff177224 */ /* 0x100fe200078e000d */
[----:B------:R-:W3:Y:S01]  /*1720*/  @!P0 LDG.E.64 R4, desc[UR8][R8.64] ;  /* 0x0000000808048981 */ /* 0x000ee2000c1e1b00 */
[----:B------:R-:W-:Y:S02]  /*1730*/  IMAD.MOV.U32 R22, RZ, RZ, R12 ;  /* 0x000000ffff167224 */ /* 0x000fe400078e000c */
[----:B------:R-:W-:Y:S01]  /*1740*/  IMAD.MOV.U32 R27, RZ, RZ, R13 ;  /* 0x000000ffff1b7224 */ /* 0x000fe200078e000d */
[----:B------:R-:W4:Y:S01]  /*1750*/  @!P1 LDG.E.64 R18, desc[UR8][R8.64+0x208] ;  /* 0x0002080808129981 */ /* 0x000f22000c1e1b00 */
[----:B------:R-:W-:-:S02]  /*1760*/  IMAD.MOV.U32 R20, RZ, RZ, R16 ;  /* 0x000000ffff147224 */ /* 0x000fc400078e0010 */
[----:B------:R-:W-:Y:S01]  /*1770*/  IMAD.MOV.U32 R21, RZ, RZ, R17 ;  /* 0x000000ffff157224 */ /* 0x000fe200078e0011 */
[----:B------:R-:W5:Y:S04]  /*1780*/  @!P1 LDG.E.64 R22, desc[UR8][R8.64+0x200] ;  /* 0x0002000808169981 */ /* 0x000f68000c1e1b00 */
[----:B------:R-:W5:Y:S04]  /*1790*/  @!P2 LDG.E.64 R26, desc[UR8][R8.64+0x400] ;  /* 0x00040008081aa981 */ /* 0x000f68000c1e1b00 */
[----:B------:R-:W5:Y:S04]  /*17a0*/  @!P3 LDG.E.64 R12, desc[UR8][R8.64+0x600] ;  /* 0x00060008080cb981 */ /* 0x000f68000c1e1b00 */
[----:B------:R-:W5:Y:S04]  /*17b0*/  @!P2 LDG.E.64 R20, desc[UR8][R8.64+0x408] ;  /* 0x000408080814a981 */ /* 0x000f68000c1e1b00 */
[----:B------:R-:W5:Y:S01]  /*17c0*/  @!P3 LDG.E.64 R16, desc[UR8][R8.64+0x608] ;  /* 0x000608080810b981 */ /* 0x000f62000c1e1b00 */
[----:B------:R-:W1:Y:S01]  /*17d0*/  S2UR UR5, SR_CgaCtaId ;  /* 0x00000000000579c3 */ /* 0x000e620000008800 */
[----:B------:R-:W-:Y:S01]  /*17e0*/  UMOV UR4, 0x400 ;  /* 0x0000040000047882 */ /* 0x000fe20000000000 */
[----:B0-----:R-:W-:Y:S01]  /*17f0*/  IMAD.IADD R7, R25, 0x1, R2 ;  /* 0x0000000119077824 */ /* 0x001fe200078e0202 */
[----:B-1----:R-:W-:-:S06]  /*1800*/  ULEA UR4, UR5, UR4, 0x18 ;  /* 0x0000000405047291 */ /* 0x002fcc000f8ec0ff */
[----:B------:R-:W-:-:S05]  /*1810*/  LEA R7, R7, UR4, 0x4 ;  /* 0x0000000407077c11 */ /* 0x000fca000f8e20ff */
[----:B------:R-:W-:Y:S01]  /*1820*/  IMAD R2, R2, 0x30, R7 ;  /* 0x0000003002027824 */ /* 0x000fe200078e0207 */
[----:B--2---:R0:W-:Y:S04]  /*1830*/  STS.64 [R7+0x8], R14 ;  /* 0x0000080e07007388 */ /* 0x0041e80000000a00 */
[----:B---3--:R-:W-:Y:S04]  /*1840*/  STS.64 [R7], R4 ;  /* 0x0000000407007388 */ /* 0x008fe80000000a00 */
[----:B----4-:R-:W-:Y:S04]  /*1850*/  STS.64 [R7+0x208], R18 ;  /* 0x0002081207007388 */ /* 0x010fe80000000a00 */
[----:B-----5:R-:W-:Y:S04]  /*1860*/  STS.64 [R7+0x200], R22 ;  /* 0x0002001607007388 */ /* 0x020fe80000000a00 */
[----:B------:R-:W-:Y:S04]  /*1870*/  STS.64 [R7+0x400], R26 ;  /* 0x0004001a07007388 */ /* 0x000fe80000000a00 */
[----:B------:R-:W-:Y:S04]  /*1880*/  STS.64 [R7+0x600], R12 ;  /* 0x0006000c07007388 */ /* 0x000fe80000000a00 */
[----:B------:R-:W-:Y:S04]  /*1890*/  STS.64 [R7+0x408], R20 ;  /* 0x0004081407007388 */ /* 0x000fe80000000a00 */
[----:B------:R1:W-:Y:S01]  /*18a0*/  STS.64 [R7+0x608], R16 ;  /* 0x0006081007007388 */ /* 0x0003e20000000a00 */
[----:B------:R-:W-:-:S03]  /*18b0*/  NOP ;  /* 0x0000000000007918 */ /* 0x000fc60000000000 */
[----:B------:R-:W2:Y:S04]  /*18c0*/  LDS.64 R10, [R2+0x8] ;  /* 0x00000800020a7984 */ /* 0x000ea80000000a00 */
[----:B------:R-:W-:Y:S04]  /*18d0*/  LDS.64 R28, [R2+0x18] ;  /* 0x00001800021c7984 */ /* 0x000fe80000000a00 */
[----:B------:R-:W-:Y:S04]  /*18e0*/  LDS.64 R4, [R2+0x28] ;  /* 0x0000280002047984 */ /* 0x000fe80000000a00 */
[----:B------:R-:W-:Y:S04]  /*18f0*/  LDS.64 R8, [R2+0x38] ;  /* 0x0000380002087984 */ /* 0x000fe80000000a00 */
[----:B------:R-:W3:Y:S04]  /*1900*/  LDS.64 R12, [R2] ;  /* 0x00000000020c7984 */ /* 0x000ee80000000a00 */
[----:B------:R4:W4:Y:S04]  /*1910*/  LDS.64 R30, [R2+0x10] ;  /* 0x00001000021e7984 */ /* 0x0009280000000a00 */
[----:B------:R2:W4:Y:S04]  /*1920*/  LDS.64 R22, [R2+0x20] ;  /* 0x0000200002167984 */ /* 0x0005280000000a00 */
[----:B------:R2:W4:Y:S01]  /*1930*/  LDS.64 R26, [R2+0x30] ;  /* 0x00003000021a7984 */ /* 0x0005220000000a00 */
[----:B------:R-:W-:Y:S01]  /*1940*/  BAR.SYNC.DEFER_BLOCKING 0x0 ;  /* 0x0000000000007b1d */ /* 0x000fe20000010000 */
[C---:B0-----:R-:W-:Y:S01]  /*1950*/  VIADD R15, R3.reuse, 0x1 ;  /* 0x00000001030f7836 */ /* 0x041fe20000000000 */
[C---:B-1----:R-:W-:Y:S01]  /*1960*/  IADD3 R17, PT, PT, R3.reuse, 0x2, RZ ;  /* 0x0000000203117810 */ /* 0x042fe20007ffe0ff */
[----:B------:R-:W-:-:S05]  /*1970*/  VIADD R19, R3, 0x3 ;  /* 0x0000000303137836 */ /* 0x000fca0000000000 */
[----:B------:R-:W-:Y:S01]  /*1980*/  PREEXIT ;  /* 0x000000000000782d */ /* 0x000fe20000000000 */
[----:B------:R-:W-:Y:S01]  /*1990*/  BSSY.RECONVERGENT B0, `(.L_x_41) ;  /* 0x0000017000007945 */ /* 0x000fe20003800200 */
[-C--:B------:R-:W-:Y:S01]  /*19a0*/  ISETP.GE.U32.AND P2, PT, R15, R0.reuse, PT ;  /* 0x000000000f00720c */ /* 0x080fe20003f46070 */
[--C-:B--2---:R-:W-:Y:S01]  /*19b0*/  IMAD.MOV.U32 R14, RZ, RZ, R10.reuse ;  /* 0x000000ffff0e7224 */ /* 0x104fe200078e000a */
[-C--:B------:R-:W-:Y:S01]  /*19c0*/  ISETP.GE.U32.AND P3, PT, R17, R0.reuse, PT ;  /* 0x000000001100720c */ /* 0x080fe20003f66070 */
[----:B------:R-:W-:Y:S01]  /*19d0*/  IMAD.MOV.U32 R15, RZ, RZ, R11 ;  /* 0x000000ffff0f7224 */ /* 0x000fe200078e000b */
[-C--:B------:R-:W-:Y:S01]  /*19e0*/  ISETP.GE.U32.AND P1, PT, R19, R0.reuse, PT ;  /* 0x000000001300720c */ /* 0x080fe20003f26070 */
[----:B------:R-:W-:Y:S01]  /*19f0*/  IMAD.MOV.U32 R16, RZ, RZ, R10 ;  /* 0x000000ffff107224 */ /* 0x000fe200078e000a */
[----:B------:R-:W-:Y:S01]  /*1a00*/  ISETP.GE.U32.AND P0, PT, R3, R0, PT ;  /* 0x000000000300720c */ /* 0x000fe20003f06070 */
[----:B---3--:R-:W-:Y:S01]  /*1a10*/  IMAD.MOV.U32 R19, RZ, RZ, R13 ;  /* 0x000000ffff137224 */ /* 0x008fe200078e000d */
[----:B------:R-:W-:Y:S01]  /*1a20*/  MOV R17, R11 ;  /* 0x0000000b00117202 */ /* 0x000fe20000000f00 */
[----:B------:R-:W-:-:S02]  /*1a30*/  IMAD.MOV.U32 R18, RZ, RZ, R12 ;  /* 0x000000ffff127224 */ /* 0x000fc400078e000c */
[----:B------:R-:W-:Y:S02]  /*1a40*/  IMAD.MOV.U32 R20, RZ, RZ, R12 ;  /* 0x000000ffff147224 */ /* 0x000fe400078e000c */
[----:B------:R-:W-:Y:S01]  /*1a50*/  IMAD.MOV.U32 R21, RZ, RZ, R13 ;  /* 0x000000ffff157224 */ /* 0x000fe200078e000d */
[----:B------:R-:W-:Y:S06]  /*1a60*/  @P2 BRA `(.L_x_42) ;  /* 0x0000000000242947 */ /* 0x000fec0003800000 */
[----:B------:R-:W-:Y:S01]  /*1a70*/  DSETP.GEU.AND P2, PT, R10, R28, PT ;  /* 0x0000001c0a00722a */ /* 0x000fe20003f4e000 */
[----:B----4-:R-:W-:Y:S01]  /*1a80*/  MOV R19, R31 ;  /* 0x0000001f00137202 */ /* 0x010fe20000000f00 */
[----:B------:R-:W-:Y:S01]  /*1a90*/  IMAD.MOV.U32 R18, RZ, RZ, R30 ;  /* 0x000000ffff127224 */ /* 0x000fe200078e001e */
[----:B------:R-:W-:Y:S01]  /*1aa0*/  MOV R14, R28 ;  /* 0x0000001c000e7202 */ /* 0x000fe20000000f00 */
[----:B------:R-:W-:-:S10]  /*1ab0*/  IMAD.MOV.U32 R15, RZ, RZ, R29 ;  /* 0x000000ffff0f7224 */ /* 0x000fd400078e001d */
[----:B------:R-:W-:Y:S02]  /*1ac0*/  @!P2 IMAD.MOV.U32 R20, RZ, RZ, R30 ;  /* 0x000000ffff14a224 */ /* 0x000fe400078e001e */
[----:B------:R-:W-:Y:S02]  /*1ad0*/  @!P2 IMAD.MOV.U32 R16, RZ, RZ, R28 ;  /* 0x000000ffff10a224 */ /* 0x000fe400078e001c */
[----:B------:R-:W-:Y:S02]  /*1ae0*/  @!P2 IMAD.MOV.U32 R17, RZ, RZ, R29 ;  /* 0x000000ffff11a224 */ /* 0x000fe400078e001d */
[----:B------:R-:W-:-:S07]  /*1af0*/  @!P2 IMAD.MOV.U32 R21, RZ, RZ, R19 ;  /* 0x000000ffff15a224 */ /* 0x000fce00078e0013 */
.L_x_42:
[----:B------:R-:W-:Y:S05]  /*1b00*/  BSYNC.RECONVERGENT B0 ;  /* 0x0000000000007941 */ /* 0x000fea0003800200 */
.L_x_41:
[----:B------:R-:W-:Y:S01]  /*1b10*/  BSSY.RECONVERGENT B0, `(.L_x_43) ;  /* 0x000000f000007945 */ /* 0x000fe20003800200 */
[----:B------:R-:W-:Y:S01]  /*1b20*/  IMAD.MOV.U32 R25, RZ, RZ, R20 ;  /* 0x000000ffff197224 */ /* 0x000fe200078e0014 */
[----:B----4-:R-:W-:Y:S01]  /*1b30*/  MOV R2, R16 ;  /* 0x0000001000027202 */ /* 0x010fe20000000f00 */
[----:B------:R-:W-:Y:S02]  /*1b40*/  IMAD.MOV.U32 R6, RZ, RZ, R21 ;  /* 0x000000ffff067224 */ /* 0x000fe400078e0015 */
[----:B------:R-:W-:Y:S01]  /*1b50*/  IMAD.MOV.U32 R3, RZ, RZ, R17 ;  /* 0x000000ffff037224 */ /* 0x000fe200078e0011 */
[----:B------:R-:W-:Y:S06]  /*1b60*/  @P3 BRA `(.L_x_44) ;  /* 0x0000000000243947 */ /* 0x000fec0003800000 */
[----:B------:R-:W-:Y:S01]  /*1b70*/  DSETP.GEU.AND P2, PT, R16, R4, PT ;  /* 0x000000041000722a */ /* 0x000fe20003f4e000 */
[----:B------:R-:W-:Y:S02]  /*1b80*/  IMAD.MOV.U32 R21, RZ, RZ, R23 ;  /* 0x000000ffff157224 */ /* 0x000fe400078e0017 */
[----:B------:R-:W-:Y:S02]  /*1b90*/  IMAD.MOV.U32 R20, RZ, RZ, R22 ;  /* 0x000000ffff147224 */ /* 0x000fe400078e0016 */
[----:B------:R-:W-:Y:S02]  /*1ba0*/  IMAD.MOV.U32 R16, RZ, RZ, R4 ;  /* 0x000000ffff107224 */ /* 0x000fe400078e0004 */
[----:B------:R-:W-:-:S07]  /*1bb0*/  IMAD.MOV.U32 R17, RZ, RZ, R5 ;  /* 0x000000ffff117224 */ /* 0x000fce00078e0005 */
[----:B------:R-:W-:Y:S01]  /*1bc0*/  @!P2 IMAD.MOV.U32 R25, RZ, RZ, R22 ;  /* 0x000000ffff19a224 */ /* 0x000fe200078e0016 */
[----:B------:R-:W-:Y:S01]  /*1bd0*/  @!P2 MOV R6, R21 ;  /* 0x000000150006a202 */ /* 0x000fe20000000f00 */
[----:B------:R-:W-:Y:S02]  /*1be0*/  @!P2 IMAD.MOV.U32 R2, RZ, RZ, R4 ;  /* 0x000000ffff02a224 */ /* 0x000fe400078e0004 */
[----:B------:R-:W-:-:S07]  /*1bf0*/  @!P2 IMAD.MOV.U32 R3, RZ, RZ, R5 ;  /* 0x000000ffff03a224 */ /* 0x000fce00078e0005 */
.L_x_44:
[----:B------:R-:W-:Y:S05]  /*1c00*/  BSYNC.RECONVERGENT B0 ;  /* 0x0000000000007941 */ /* 0x000fea0003800200 */
.L_x_43:
[----:B------:R-:W-:Y:S01]  /*1c10*/  BSSY.RECONVERGENT B0, `(.L_x_45) ;  /* 0x0000054000007945 */ /* 0x000fe20003800200 */
[----:B------:R-:W-:Y:S02]  /*1c20*/  FSEL R22, R8, R2, !P1 ;  /* 0x0000000208167208 */ /* 0x000fe40004800000 */
[----:B------:R-:W-:Y:S02]  /*1c30*/  FSEL R23, R9, R3, !P1 ;  /* 0x0000000309177208 */ /* 0x000fe40004800000 */
[----:B------:R-:W-:Y:S02]  /*1c40*/  FSEL R27, R27, R6, !P1 ;  /* 0x000000061b1b7208 */ /* 0x000fe40004800000 */
[----:B------:R-:W-:Y:S01]  /*1c50*/  SEL R26, R26, R25, !P1 ;  /* 0x000000191a1a7207 */ /* 0x000fe20004800000 */
[----:B------:R-:W-:Y:S06]  /*1c60*/  @P0 BRA `(.L_x_46) ;  /* 0x0000000400380947 */ /* 0x000fec0003800000 */
[----:B------:R-:W-:Y:S01]  /*1c70*/  DSETP.GEU.AND P4, PT, R22, R16, PT ;  /* 0x000000101600722a */ /* 0x000fe20003f8e000 */
[----:B------:R-:W-:Y:S01]  /*1c80*/  IMAD.MOV.U32 R8, RZ, RZ, R22 ;  /* 0x000000ffff087224 */ /* 0x000fe200078e0016 */
[----:B------:R-:W-:Y:S01]  /*1c90*/  DSETP.GEU.AND P1, PT, R14, R10, PT ;  /* 0x0000000a0e00722a */ /* 0x000fe20003f2e000 */
[----:B------:R-:W-:Y:S01]  /*1ca0*/  IMAD.MOV.U32 R9, RZ, RZ, R23 ;  /* 0x000000ffff097224 */ /* 0x000fe200078e0017 */
[----:B------:R-:W-:Y:S01]  /*1cb0*/  MOV R4, R14 ;  /* 0x0000000e00047202 */ /* 0x000fe20000000f00 */
[----:B------:R-:W-:Y:S02]  /*1cc0*/  IMAD.MOV.U32 R5, RZ, RZ, R15 ;  /* 0x000000ffff057224 */ /* 0x000fe400078e000f */
[----:B------:R-:W-:-:S07]  /*1cd0*/  IMAD.MOV.U32 R6, RZ, RZ, R19 ;  /* 0x000000ffff067224 */ /* 0x000fce00078e0013 */
[----:B------:R-:W-:Y:S01]  /*1ce0*/  @!P4 IMAD.MOV.U32 R8, RZ, RZ, R16 ;  /* 0x000000ffff08c224 */ /* 0x000fe200078e0010 */
[----:B------:R-:W-:Y:S01]  /*1cf0*/  @!P4 MOV R16, R22 ;  /* 0x000000160010c202 */ /* 0x000fe20000000f00 */
[----:B------:R-:W-:Y:S01]  /*1d00*/  @!P4 IMAD.MOV.U32 R9, RZ, RZ, R17 ;  /* 0x000000ffff09c224 */ /* 0x000fe200078e0011 */
[----:B------:R-:W-:Y:S01]  /*1d10*/  @!P1 MOV R4, R10 ;  /* 0x0000000a00049202 */ /* 0x000fe20000000f00 */
[----:B------:R-:W-:Y:S02]  /*1d20*/  @!P1 IMAD.MOV.U32 R5, RZ, RZ, R11 ;  /* 0x000000ffff059224 */ /* 0x000fe400078e000b */
[----:B------:R-:W-:Y:S02]  /*1d30*/  @!P4 IMAD.MOV.U32 R17, RZ, RZ, R23 ;  /* 0x000000ffff11c224 */ /* 0x000fe400078e0017 */
[----:B------:R-:W-:Y:S02]  /*1d40*/  IMAD.MOV.U32 R2, RZ, RZ, R16 ;  /* 0x000000ffff027224 */ /* 0x000fe400078e0010 */
[----:B------:R-:W-:-:S02]  /*1d50*/  IMAD.MOV.U32 R3, RZ, RZ, R17 ;  /* 0x000000ffff037224 */ /* 0x000fc400078e0011 */
[----:B------:R-:W-:Y:S01]  /*1d60*/  DSETP.GEU.AND P3, PT, R16, R4, PT ;  /* 0x000000041000722a */ /* 0x000fe20003f6e000 */
[----:B------:R-:W-:Y:S02]  /*1d70*/  @!P1 IMAD.MOV.U32 R10, RZ, RZ, R14 ;  /* 0x000000ffff0a9224 */ /* 0x000fe400078e000e */
[----:B------:R-:W-:Y:S02]  /*1d80*/  @!P1 IMAD.MOV.U32 R11, RZ, RZ, R15 ;  /* 0x000000ffff0b9224 */ /* 0x000fe400078e000f */
[----:B------:R-:W-:Y:S02]  /*1d90*/  IMAD.MOV.U32 R22, RZ, RZ, R8 ;  /* 0x000000ffff167224 */ /* 0x000fe400078e0008 */
[----:B------:R-:W-:Y:S02]  /*1da0*/  IMAD.MOV.U32 R23, RZ, RZ, R9 ;  /* 0x000000ffff177224 */ /* 0x000fe400078e0009 */
[----:B------:R-:W-:Y:S02]  /*1db0*/  @!P1 IMAD.MOV.U32 R6, RZ, RZ, R13 ;  /* 0x000000ffff069224 */ /* 0x000fe400078e000d */
[----:B------:R-:W-:-:S03]  /*1dc0*/  @!P1 IMAD.MOV.U32 R13, RZ, RZ, R19 ;  /* 0x000000ffff0d9224 */ /* 0x000fc600078e0013 */
[----:B------:R-:W-:Y:S01]  /*1dd0*/  @!P3 MOV R2, R4 ;  /* 0x000000040002b202 */ /* 0x000fe20000000f00 */
[----:B------:R-:W-:Y:S01]  /*1de0*/  @!P3 IMAD.MOV.U32 R3, RZ, RZ, R5 ;  /* 0x000000ffff03b224 */ /* 0x000fe200078e0005 */
[----:B------:R-:W-:Y:S01]  /*1df0*/  @!P3 MOV R4, R16 ;  /* 0x000000100004b202 */ /* 0x000fe20000000f00 */
[----:B------:R-:W-:Y:S02]  /*1e00*/  @!P3 IMAD.MOV.U32 R5, RZ, RZ, R17 ;  /* 0x000000ffff05b224 */ /* 0x000fe400078e0011 */
[----:B------:R-:W-:Y:S01]  /*1e10*/  IMAD.MOV.U32 R16, RZ, RZ, R27 ;  /* 0x000000ffff107224 */ /* 0x000fe200078e001b */
[----:B------:R-:W-:Y:S01]  /*1e20*/  @!P4 MOV R16, R21 ;  /* 0x000000150010c202 */ /* 0x000fe20000000f00 */
[----:B------:R-:W-:Y:S01]  /*1e30*/  DSETP.GEU.AND P2, PT, R8, R2, PT ;  /* 0x000000020800722a */ /* 0x000fe20003f4e000 */
[----:B------:R-:W-:Y:S01]  /*1e40*/  IMAD.MOV.U32 R14, RZ, RZ, R4 ;  /* 0x000000ffff0e7224 */ /* 0x000fe200078e0004 */
[----:B------:R-:W-:Y:S01]  /*1e50*/  DSETP.GEU.AND P0, PT, R4, R10, PT ;  /* 0x0000000a0400722a */ /* 0x000fe20003f0e000 */
[----:B------:R-:W-:-:S02]  /*1e60*/  IMAD.MOV.U32 R15, RZ, RZ, R5 ;  /* 0x000000ffff0f7224 */ /* 0x000fc400078e0005 */
[--C-:B------:R-:W-:Y:S01]  /*1e70*/  IMAD.MOV.U32 R17, RZ, RZ, R26.reuse ;  /* 0x000000ffff117224 */ /* 0x100fe200078e001a */
[----:B------:R-:W-:Y:S01]  /*1e80*/  @!P4 MOV R17, R20 ;  /* 0x000000140011c202 */ /* 0x000fe20000000f00 */
[----:B------:R-:W-:Y:S02]  /*1e90*/  @!P4 IMAD.MOV.U32 R21, RZ, RZ, R27 ;  /* 0x000000ffff15c224 */ /* 0x000fe400078e001b */
[----:B------:R-:W-:Y:S02]  /*1ea0*/  @!P4 IMAD.MOV.U32 R20, RZ, RZ, R26 ;  /* 0x000000ffff14c224 */ /* 0x000fe400078e001a */
[----:B------:R-:W-:Y:S02]  /*1eb0*/  IMAD.MOV.U32 R27, RZ, RZ, R16 ;  /* 0x000000ffff1b7224 */ /* 0x000fe400078e0010 */
[----:B------:R-:W-:Y:S01]  /*1ec0*/  IMAD.MOV.U32 R25, RZ, RZ, R20 ;  /* 0x000000ffff197224 */ /* 0x000fe200078e0014 */
[----:B------:R-:W-:Y:S01]  /*1ed0*/  @!P2 MOV R23, R3 ;  /* 0x000000030017a202 */ /* 0x000fe20000000f00 */
[----:B------:R-:W-:Y:S01]  /*1ee0*/  @!P2 IMAD.MOV.U32 R22, RZ, RZ, R2 ;  /* 0x000000ffff16a224 */ /* 0x000fe200078e0002 */
[----:B------:R-:W-:Y:S01]  /*1ef0*/  @!P2 MOV R3, R9 ;  /* 0x000000090003a202 */ /* 0x000fe20000000f00 */
[----:B------:R-:W-:Y:S01]  /*1f00*/  @!P2 IMAD.MOV.U32 R2, RZ, RZ, R8 ;  /* 0x000000ffff02a224 */ /* 0x000fe200078e0008 */
[----:B------:R-:W-:Y:S01]  /*1f10*/  @!P0 MOV R15, R11 ;  /* 0x0000000b000f8202 */ /* 0x000fe20000000f00 */
[----:B------:R-:W-:Y:S01]  /*1f20*/  @!P0 IMAD.MOV.U32 R14, RZ, RZ, R10 ;  /* 0x000000ffff0e8224 */ /* 0x000fe200078e000a */
[----:B------:R-:W-:Y:S01]  /*1f30*/  @!P0 MOV R10, R4 ;  /* 0x00000004000a8202 */ /* 0x000fe20000000f00 */
[----:B------:R-:W-:-:S02]  /*1f40*/  IMAD.MOV.U32 R8, RZ, RZ, R18 ;  /* 0x000000ffff087224 */ /* 0x000fc400078e0012 */
[----:B------:R-:W-:Y:S01]  /*1f50*/  @!P1 IMAD.MOV.U32 R8, RZ, RZ, R12 ;  /* 0x000000ffff089224 */ /* 0x000fe200078e000c */
[----:B------:R-:W-:Y:S01]  /*1f60*/  @!P1 MOV R12, R18 ;  /* 0x00000012000c9202 */ /* 0x000fe20000000f00 */
[----:B------:R-:W-:Y:S01]  /*1f70*/  DSETP.GEU.AND P4, PT, R2, R14, PT ;  /* 0x0000000e0200722a */ /* 0x000fe20003f8e000 */
[--C-:B------:R-:W-:Y:S01]  /*1f80*/  IMAD.MOV.U32 R9, RZ, RZ, R21.reuse ;  /* 0x000000ffff097224 */ /* 0x100fe200078e0015 */
[----:B------:R-:W-:Y:S01]  /*1f90*/  @!P3 MOV R9, R6 ;  /* 0x000000060009b202 */ /* 0x000fe20000000f00 */
[----:B------:R-:W-:Y:S01]  /*1fa0*/  @!P3 IMAD.MOV.U32 R6, RZ, RZ, R21 ;  /* 0x000000ffff06b224 */ /* 0x000fe200078e0015 */
[----:B------:R-:W-:Y:S01]  /*1fb0*/  @!P3 MOV R25, R8 ;  /* 0x000000080019b202 */ /* 0x000fe20000000f00 */
[----:B------:R-:W-:Y:S02]  /*1fc0*/  @!P3 IMAD.MOV.U32 R8, RZ, RZ, R20 ;  /* 0x000000ffff08b224 */ /* 0x000fe400078e0014 */
[----:B------:R-:W-:Y:S01]  /*1fd0*/  IMAD.MOV.U32 R26, RZ, RZ, R17 ;  /* 0x000000ffff1a7224 */ /* 0x000fe200078e0011 */
[----:B------:R-:W-:Y:S01]  /*1fe0*/  @!P2 MOV R26, R25 ;  /* 0x00000019001aa202 */ /* 0x000fe20000000f00 */
[----:B------:R-:W-:-:S02]  /*1ff0*/  @!P2 IMAD.MOV.U32 R27, RZ, RZ, R9 ;  /* 0x000000ffff1ba224 */ /* 0x000fc400078e0009 */
[----:B------:R-:W-:Y:S02]  /*2000*/  @!P2 IMAD.MOV.U32 R9, RZ, RZ, R16 ;  /* 0x000000ffff09a224 */ /* 0x000fe400078e0010 */
[----:B------:R-:W-:Y:S02]  /*2010*/  IMAD.MOV.U32 R19, RZ, RZ, R6 ;  /* 0x000000ffff137224 */ /* 0x000fe400078e0006 */
[----:B------:R-:W-:Y:S01]  /*2020*/  @!P2 IMAD.MOV.U32 R25, RZ, RZ, R17 ;  /* 0x000000ffff19a224 */ /* 0x000fe200078e0011 */
[----:B------:R-:W-:Y:S01]  /*2030*/  MOV R21, R9 ;  /* 0x0000000900157202 */ /* 0x000fe20000000f00 */
[----:B------:R-:W-:Y:S02]  /*2040*/  IMAD.MOV.U32 R18, RZ, RZ, R8 ;  /* 0x000000ffff127224 */ /* 0x000fe400078e0008 */
[----:B------:R-:W-:Y:S02]  /*2050*/  @!P0 IMAD.MOV.U32 R19, RZ, RZ, R13 ;  /* 0x000000ffff138224 */ /* 0x000fe400078e000d */
[----:B------:R-:W-:-:S02]  /*2060*/  @!P0 IMAD.MOV.U32 R18, RZ, RZ, R12 ;  /* 0x000000ffff128224 */ /* 0x000fc400078e000c */
[----:B------:R-:W-:Y:S01]  /*2070*/  IMAD.MOV.U32 R16, RZ, RZ, R2 ;  /* 0x000000ffff107224 */ /* 0x000fe200078e0002 */
[----:B------:R-:W-:Y:S01]  /*2080*/  @!P4 MOV R16, R14 ;  /* 0x0000000e0010c202 */ /* 0x000fe20000000f00 */
[----:B------:R-:W-:Y:S01]  /*2090*/  IMAD.MOV.U32 R17, RZ, RZ, R3 ;  /* 0x000000ffff117224 */ /* 0x000fe200078e0003 */
[----:B------:R-:W-:Y:S01]  /*20a0*/  @!P4 MOV R21, R19 ;  /* 0x000000130015c202 */ /* 0x000fe20000000f00 */
[----:B------:R-:W-:Y:S02]  /*20b0*/  IMAD.MOV.U32 R20, RZ, RZ, R25 ;  /* 0x000000ffff147224 */ /* 0x000fe400078e0019 */
[----:B------:R-:W-:Y:S02]  /*20c0*/  @!P4 IMAD.MOV.U32 R17, RZ, RZ, R15 ;  /* 0x000000ffff11c224 */ /* 0x000fe400078e000f */
[----:B------:R-:W-:Y:S02]  /*20d0*/  @!P4 IMAD.MOV.U32 R20, RZ, RZ, R18 ;  /* 0x000000ffff14c224 */ /* 0x000fe400078e0012 */
[----:B------:R-:W-:-:S02]  /*20e0*/  @!P0 IMAD.MOV.U32 R11, RZ, RZ, R5 ;  /* 0x000000ffff0b8224 */ /* 0x000fc400078e0005 */
[----:B------:R-:W-:Y:S02]  /*20f0*/  @!P4 IMAD.MOV.U32 R14, RZ, RZ, R2 ;  /* 0x000000ffff0ec224 */ /* 0x000fe400078e0002 */
[----:B------:R-:W-:Y:S02]  /*2100*/  @!P4 IMAD.MOV.U32 R15, RZ, RZ, R3 ;  /* 0x000000ffff0fc224 */ /* 0x000fe400078e0003 */
[----:B------:R-:W-:Y:S02]  /*2110*/  @!P0 IMAD.MOV.U32 R13, RZ, RZ, R6 ;  /* 0x000000ffff0d8224 */ /* 0x000fe400078e0006 */
[----:B------:R-:W-:Y:S02]  /*2120*/  @!P0 IMAD.MOV.U32 R12, RZ, RZ, R8 ;  /* 0x000000ffff0c8224 */ /* 0x000fe400078e0008 */
[----:B------:R-:W-:Y:S02]  /*2130*/  @!P4 IMAD.MOV.U32 R19, RZ, RZ, R9 ;  /* 0x000000ffff13c224 */ /* 0x000fe400078e0009 */
[----:B------:R-:W-:-:S07]  /*2140*/  @!P4 IMAD.MOV.U32 R18, RZ, RZ, R25 ;  /* 0x000000ffff12c224 */ /* 0x000fce00078e0019 */
.L_x_46:
[----:B------:R-:W-:Y:S05]  /*2150*/  BSYNC.RECONVERGENT B0 ;  /* 0x0000000000007941 */ /* 0x000fea0003800200 */
.L_x_45:
[----:B------:R-:W-:-:S07]  /*2160*/  HFMA2 R3, -RZ, RZ, 0, 1.1920928955078125e-07 ;  /* 0x00000002ff037431 */ /* 0x000fce00000001ff */
.L_x_50:
[----:B------:R-:W-:Y:S01]  /*2170*/  IMAD.MOV R5, RZ, RZ, -R3 ;  /* 0x000000ffff057224 */ /* 0x000fe200078e0a03 */
[----:B------:R-:W0:Y:S08]  /*2180*/  S2UR UR5, SR_CgaCtaId ;  /* 0x00000000000579c3 */ /* 0x000e300000008800 */
[----:B------:R-:W-:Y:S01]  /*2190*/  BAR.SYNC.DEFER_BLOCKING 0x0 ;  /* 0x0000000000007b1d */ /* 0x000fe20000010000 */
[----:B------:R-:W-:-:S05]  /*21a0*/  LOP3.LUT R2, R24, R5, RZ, 0xc0, !PT ;  /* 0x0000000518027212 */ /* 0x000fca00078ec0ff */
[----:B------:R-:W-:Y:S01]  /*21b0*/  UMOV UR4, 0x400 ;  /* 0x0000040000047882 */ /* 0x000fe20000000000 */
[----:B------:R-:W-:Y:S01]  /*21c0*/  BSSY.RECONVERGENT B0, `(.L_x_47) ;  /* 0x000002d000007945 */ /* 0x000fe20003800200 */
[----:B------:R-:W-:-:S05]  /*21d0*/  IMAD.SHL.U32 R5, R2, 0x4, RZ ;  /* 0x0000000402057824 */ /* 0x000fca00078e00ff */
[----:B------:R-:W-:Y:S02]  /*21e0*/  VIMNMX R4, PT, PT, R0, R5, PT ;  /* 0x0000000500047248 */ /* 0x000fe40003fe0100 */
[----:B------:R-:W-:-:S03]  /*21f0*/  IADD3 R5, PT, PT, R3, -0x1, RZ ;  /* 0xffffffff03057810 */ /* 0x000fc60007ffe0ff */
[----:B------:R-:W-:Y:S01]  /*2200*/  IMAD R9, R3, 0x2, R4 ;  /* 0x0000000203097824 */ /* 0x000fe200078e0204 */
[----:B------:R-:W-:-:S04]  /*2210*/  LOP3.LUT R5, R5, R24, RZ, 0xc0, !PT ;  /* 0x0000001805057212 */ /* 0x000fc800078ec0ff */
[----:B------:R-:W-:Y:S01]  /*2220*/  VIMNMX R2, PT, PT, R0, R9, PT ;  /* 0x0000000900027248 */ /* 0x000fe20003fe0100 */
[----:B------:R-:W-:Y:S01]  /*2230*/  IMAD.SHL.U32 R9, R5, 0x4, RZ ;  /* 0x0000000405097824 */ /* 0x000fe200078e00ff */
[----:B0-----:R-:W-:-:S03]  /*2240*/  ULEA UR4, UR5, UR4, 0x18 ;  /* 0x0000000405047291 */ /* 0x001fc6000f8ec0ff */
[--C-:B------:R-:W-:Y:S01]  /*2250*/  IMAD R25, R3, 0x2, R2.reuse ;  /* 0x0000000203197824 */ /* 0x100fe200078e0202 */
[----:B------:R-:W-:Y:S02]  /*2260*/  VIMNMX R9, PT, PT, R0, R9, PT ;  /* 0x0000000900097248 */ /* 0x000fe40003fe0100 */
[----:B------:R-:W-:Y:S02]  /*2270*/  LEA R29, R24, UR4, 0x6 ;  /* 0x00000004181d7c11 */ /* 0x000fe4000f8e30ff */
[----:B------:R-:W-:Y:S02]  /*2280*/  VIMNMX R5, PT, PT, R0, R25, PT ;  /* 0x0000001900057248 */ /* 0x000fe40003fe0100 */
[----:B------:R-:W-:Y:S01]  /*2290*/  VIADDMNMX R8, R2, -R4, R9, PT ;  /* 0x8000000402087246 */ /* 0x000fe20003800109 */
[----:B------:R0:W-:Y:S02]  /*22a0*/  STS.64 [R29], R12 ;  /* 0x0000000c1d007388 */ /* 0x0001e40000000a00 */
[----:B------:R-:W-:-:S02]  /*22b0*/  IMAD.IADD R6, R5, 0x1, -R2 ;  /* 0x0000000105067824 */ /* 0x000fc400078e0a02 */
[----:B------:R0:W-:Y:S03]  /*22c0*/  STS.64 [R29+0x8], R10 ;  /* 0x0000080a1d007388 */ /* 0x0001e60000000a00 */
[CC--:B------:R-:W-:Y:S01]  /*22d0*/  ISETP.GE.AND P0, PT, R9.reuse, R6.reuse, PT ;  /* 0x000000060900720c */ /* 0x0c0fe20003f06270 */
[----:B------:R0:W-:Y:S01]  /*22e0*/  STS.64 [R29+0x10], R18 ;  /* 0x000010121d007388 */ /* 0x0001e20000000a00 */
[----:B------:R-:W-:-:S03]  /*22f0*/  IADD3 R6, PT, PT, R9, -R6, RZ ;  /* 0x8000000609067210 */ /* 0x000fc60007ffe0ff */
[----:B------:R0:W-:Y:S01]  /*2300*/  STS.64 [R29+0x18], R14 ;  /* 0x0000180e1d007388 */ /* 0x0001e20000000a00 */
[----:B------:R-:W-:-:S03]  /*2310*/  SEL R25, R6, RZ, P0 ;  /* 0x000000ff06197207 */ /* 0x000fc60000000000 */
[----:B------:R0:W-:Y:S01]  /*2320*/  STS.64 [R29+0x20], R20 ;  /* 0x000020141d007388 */ /* 0x0001e20000000a00 */
[----:B------:R-:W-:-:S03]  /*2330*/  ISETP.GE.AND P0, PT, R25, R8, PT ;  /* 0x000000081900720c */ /* 0x000fc60003f06270 */
[----:B------:R0:W-:Y:S04]  /*2340*/  STS.64 [R29+0x28], R16 ;  /* 0x000028101d007388 */ /* 0x0001e80000000a00 */
[----:B------:R0:W-:Y:S04]  /*2350*/  STS.64 [R29+0x30], R26 ;  /* 0x0000301a1d007388 */ /* 0x0001e80000000a00 */
[----:B------:R0:W-:Y:S01]  /*2360*/  STS.64 [R29+0x38], R22 ;  /* 0x000038161d007388 */ /* 0x0001e20000000a00 */
[----:B------:R-:W-:Y:S06]  /*2370*/  BAR.SYNC.DEFER_BLOCKING 0x0 ;  /* 0x0000000000007b1d */ /* 0x000fec0000010000 */
[----:B------:R-:W-:Y:S05]  /*2380*/  @P0 BRA `(.L_x_48) ;  /* 0x0000000000400947 */ /* 0x000fea0003800000 */
[----:B0-----:R-:W-:-:S07]  /*2390*/  IMAD.IADD R17, R9, 0x1, R2 ;  /* 0x0000000109117824 */ /* 0x001fce00078e0202 */
.L_x_49:
[----:B------:R-:W-:-:S05]  /*23a0*/  IMAD.IADD R6, R8, 0x1, -R25 ;  /* 0x0000000108067824 */ /* 0x000fca00078e0a19 */
[----:B------:R-:W-:-:S04]  /*23b0*/  LEA.HI R6, R6, R6, RZ, 0x1 ;  /* 0x0000000606067211 */ /* 0x000fc800078f08ff */
[----:B------:R-:W-:-:S04]  /*23c0*/  LEA.HI.SX32 R15, R6, R25, 0x1f ;  /* 0x00000019060f7211 */ /* 0x000fc800078ffaff */
[----:B------:R-:W-:Y:S01]  /*23d0*/  LOP3.LUT R10, RZ, R15, RZ, 0x33, !PT ;  /* 0x0000000fff0a7212 */ /* 0x000fe200078e33ff */
[----:B------:R-:W-:-:S03]  /*23e0*/  IMAD.IADD R6, R4, 0x1, R15 ;  /* 0x0000000104067824 */ /* 0x000fc600078e020f */
[----:B------:R-:W-:Y:S02]  /*23f0*/  IADD3 R10, PT, PT, R17, R10, RZ ;  /* 0x0000000a110a7210 */ /* 0x000fe40007ffe0ff */
[----:B------:R-:W-:Y:S02]  /*2400*/  LEA R6, R6, UR4, 0x4 ;  /* 0x0000000406067c11 */ /* 0x000fe4000f8e20ff */
[----:B------:R-:W-:-:S03]  /*2410*/  LEA R12, R10, UR4, 0x4 ;  /* 0x000000040a0c7c11 */ /* 0x000fc6000f8e20ff */
[----:B------:R-:W-:Y:S04]  /*2420*/  LDS.64 R10, [R6+0x8] ;  /* 0x00000800060a7984 */ /* 0x000fe80000000a00 */
[----:B------:R-:W0:Y:S02]  /*2430*/  LDS.64 R12, [R12+0x8] ;  /* 0x000008000c0c7984 */ /* 0x000e240000000a00 */
[----:B0-----:R-:W-:-:S06]  /*2440*/  DSETP.GEU.AND P0, PT, R12, R10, PT ;  /* 0x0000000a0c00722a */ /* 0x001fcc0003f0e000 */
[----:B------:R-:W-:-:S08]  /*2450*/  SEL R8, R8, R15, P0 ;  /* 0x0000000f08087207 */ /* 0x000fd00000000000 */
[----:B------:R-:W-:-:S05]  /*2460*/  @P0 VIADD R25, R15, 0x1 ;  /* 0x000000010f190836 */ /* 0x000fca0000000000 */
[----:B------:R-:W-:-:S13]  /*2470*/  ISETP.GE.AND P0, PT, R25, R8, PT ;  /* 0x000000081900720c */ /* 0x000fda0003f06270 */
[----:B------:R-:W-:Y:S05]  /*2480*/  @!P0 BRA `(.L_x_49) ;  /* 0xfffffffc00c48947 */ /* 0x000fea000383ffff */
.L_x_48:
[----:B------:R-:W-:Y:S05]  /*2490*/  BSYNC.RECONVERGENT B0 ;  /* 0x0000000000007941 */ /* 0x000fea0003800200 */
.L_x_47:
[----:B0-----:R-:W-:Y:S01]  /*24a0*/  IMAD.IADD R13, R4, 0x1, R25 ;  /* 0x00000001040d7824 */ /* 0x001fe200078e0219 */
[----:B------:R-:W-:Y:S02]  /*24b0*/  IADD3 R6, PT, PT, -R25, R2, R9 ;  /* 0x0000000219067210 */ /* 0x000fe40007ffe109 */
[----:B------:R-:W-:Y:S01]  /*24c0*/  PLOP3.LUT P0, PT, PT, PT, PT, 0x8, 0x80 ;  /* 0x000000000080781c */ /* 0x000fe20003f0e170 */
[C---:B------:R-:W-:Y:S01]  /*24d0*/  VIADD R15, R13.reuse, 0x1 ;  /* 0x000000010d0f7836 */ /* 0x040fe20000000000 */
[----:B------:R-:W-:Y:S01]  /*24e0*/  LEA R16, R13, UR4, 0x4 ;  /* 0x000000040d107c11 */ /* 0x000fe2000f8e20ff */
[C---:B------:R-:W-:Y:S01]  /*24f0*/  VIADD R4, R6.reuse, 0x1 ;  /* 0x0000000106047836 */ /* 0x040fe20000000000 */
[C---:B------:R-:W-:Y:S02]  /*2500*/  LEA R21, R6.reuse, UR4, 0x4 ;  /* 0x0000000406157c11 */ /* 0x040fe4000f8e20ff */
[----:B------:R-:W-:Y:S01]  /*2510*/  ISETP.GE.AND P1, PT, R6, R5, PT ;  /* 0x000000050600720c */ /* 0x000fe20003f26270 */
        /* <DEDUP_REMOVED lines=9> */
[----:B-1----:R-:W-:-:S05]  /*25b0*/  SEL R12, R8, R26, P0 ;  /* 0x0000001a080c7207 */ /* 0x002fca0000000000 */
[----:B------:R-:W-:Y:S01]  /*25c0*/  @P0 LDS.64 R22, [R21+0x18] ;  /* 0x0000180015160984 */ /* 0x000fe20000000a00 */
[----:B------:R-:W-:Y:S01]  /*25d0*/  @!P0 IADD3 R4, PT, PT, R6, RZ, RZ ;  /* 0x000000ff06048210 */ /* 0x000fe20007ffe0ff */
[----:B------:R-:W-:Y:S01]  /*25e0*/  @P0 IMAD.MOV R15, RZ, RZ, R13 ;  /* 0x000000ffff0f0224 */ /* 0x000fe200078e020d */
[----:B------:R-:W-:Y:S01]  /*25f0*/  FSEL R13, R9, R27, P0 ;  /* 0x0000001b090d7208 */ /* 0x000fe20000000000 */
[----:B------:R-:W0:Y:S01]  /*2600*/  @!P0 LDS.64 R28, [R16+0x18] ;  /* 0x00001800101c8984 */ /* 0x000e220000000a00 */
[C---:B------:R-:W-:Y:S01]  /*2610*/  ISETP.GE.AND P2, PT, R4.reuse, R5, PT ;  /* 0x000000050400720c */ /* 0x040fe20003f46270 */
[----:B------:R-:W-:Y:S01]  /*2620*/  VIADD R6, R4, 0x1 ;  /* 0x0000000104067836 */ /* 0x000fe20000000000 */
[----:B------:R-:W-:Y:S01]  /*2630*/  IADD3 R17, PT, PT, R15, 0x1, RZ ;  /* 0x000000010f117810 */ /* 0x000fe20007ffe0ff */
[----:B------:R-:W-:Y:S04]  /*2640*/  @P0 LDS.64 R8, [R21+0x10] ;  /* 0x0000100015080984 */ /* 0x000fe80000000a00 */
[----:B------:R-:W1:Y:S01]  /*2650*/  @!P0 LDS.64 R26, [R16+0x10] ;  /* 0x00001000101a8984 */ /* 0x000e620000000a00 */
[----:B------:R-:W-:-:S05]  /*2660*/  PLOP3.LUT P0, PT, PT, PT, PT, 0x8, 0x80 ;  /* 0x000000000080781c */ /* 0x000fca0003f0e170 */
[----:B0-----:R-:W-:-:S06]  /*2670*/  @!P2 DSETP.GEU.AND P3, PT, R22, R28, PT ;  /* 0x0000001c1600a22a */ /* 0x001fcc0003f6e000 */
[----:B------:R-:W-:-:S04]  /*2680*/  @!P2 ISETP.GE.OR P1, PT, R15, R2, !P3 ;  /* 0x000000020f00a20c */ /* 0x000fc80005f26670 */
[----:B------:R-:W-:Y:S02]  /*2690*/  FSEL R14, R22, R28, P1 ;  /* 0x0000001c160e7208 */ /* 0x000fe40000800000 */
[----:B-1----:R-:W-:Y:S02]  /*26a0*/  FSEL R19, R9, R27, P1 ;  /* 0x0000001b09137208 */ /* 0x002fe40000800000 */
[----:B------:R-:W-:-:S05]  /*26b0*/  SEL R18, R8, R26, P1 ;  /* 0x0000001a08127207 */ /* 0x000fca0000800000 */
[----:B------:R-:W-:Y:S02]  /*26c0*/  @!P1 IMAD.MOV R6, RZ, RZ, R4 ;  /* 0x000000ffff069224 */ /* 0x000fe400078e0204 */
[----:B------:R-:W-:Y:S01]  /*26d0*/  @P1 IMAD.MOV R17, RZ, RZ, R15 ;  /* 0x000000ffff111224 */ /* 0x000fe200078e020f */
[----:B------:R-:W-:Y:S02]  /*26e0*/  FSEL R15, R23, R29, P1 ;  /* 0x0000001d170f7208 */ /* 0x000fe40000800000 */
[C---:B------:R-:W-:Y:S01]  /*26f0*/  @P1 LEA R20, R6.reuse, UR4, 0x4 ;  /* 0x0000000406141c11 */ /* 0x040fe2000f8e20ff */
[C---:B------:R-:W-:Y:S01]  /*2700*/  VIADD R25, R17.reuse, 0x1 ;  /* 0x0000000111197836 */ /* 0x040fe20000000000 */
[----:B------:R-:W-:Y:S02]  /*2710*/  @!P1 LEA R4, R17, UR4, 0x4 ;  /* 0x0000000411049c11 */ /* 0x000fe4000f8e20ff */
[C---:B------:R-:W-:Y:S01]  /*2720*/  ISETP.GE.AND P2, PT, R6.reuse, R5, PT ;  /* 0x000000050600720c */ /* 0x040fe20003f46270 */
[----:B------:R-:W-:Y:S01]  /*2730*/  @P1 LDS.64 R22, [R20+0x8] ;  /* 0x0000080014161984 */ /* 0x000fe20000000a00 */
[----:B------:R-:W-:-:S03]  /*2740*/  IADD3 R30, PT, PT, R6, 0x1, RZ ;  /* 0x00000001061e7810 */ /* 0x000fc60007ffe0ff */
[----:B------:R-:W0:Y:S04]  /*2750*/  @!P1 LDS.64 R28, [R4+0x8] ;  /* 0x00000800041c9984 */ /* 0x000e280000000a00 */
[----:B------:R-:W-:Y:S04]  /*2760*/  @!P1 LDS.64 R26, [R4] ;  /* 0x00000000041a9984 */ /* 0x000fe80000000a00 */
[----:B------:R-:W1:Y:S01]  /*2770*/  @P1 LDS.64 R8, [R20] ;  /* 0x0000000014081984 */ /* 0x000e620000000a00 */
[----:B0-----:R-:W-:-:S06]  /*2780*/  @!P2 DSETP.GEU.AND P1, PT, R22, R28, PT ;  /* 0x0000001c1600a22a */ /* 0x001fcc0003f2e000 */
[----:B------:R-:W-:-:S04]  /*2790*/  @!P2 ISETP.GE.OR P0, PT, R17, R2, !P1 ;  /* 0x000000021100a20c */ /* 0x000fc80004f06670 */
[----:B------:R-:W-:Y:S02]  /*27a0*/  FSEL R16, R22, R28, P0 ;  /* 0x0000001c16107208 */ /* 0x000fe40000000000 */
[----:B-1----:R-:W-:Y:S02]  /*27b0*/  FSEL R21, R9, R27, P0 ;  /* 0x0000001b09157208 */ /* 0x002fe40000000000 */
[----:B------:R-:W-:-:S05]  /*27c0*/  SEL R20, R8, R26, P0 ;  /* 0x0000001a08147207 */ /* 0x000fca0000000000 */
[----:B------:R-:W-:Y:S01]  /*27d0*/  @P0 IMAD.MOV R25, RZ, RZ, R17 ;  /* 0x000000ffff190224 */ /* 0x000fe200078e0211 */
[----:B------:R-:W-:Y:S01]  /*27e0*/  FSEL R17, R23, R29, P0 ;  /* 0x0000001d17117208 */ /* 0x000fe20000000000 */
[----:B------:R-:W-:-:S03]  /*27f0*/  @!P0 IMAD.MOV R30, RZ, RZ, R6 ;  /* 0x000000ffff1e8224 */ /* 0x000fc600078e0206 */
[----:B------:R-:W-:Y:S02]  /*2800*/  @!P0 LEA R6, R25, UR4, 0x4 ;  /* 0x0000000419068c11 */ /* 0x000fe4000f8e20ff */
[C---:B------:R-:W-:Y:S02]  /*2810*/  @P0 LEA R31, R30.reuse, UR4, 0x4 ;  /* 0x000000041e1f0c11 */ /* 0x040fe4000f8e20ff */
[----:B------:R-:W-:Y:S01]  /*2820*/  ISETP.GE.AND P1, PT, R30, R5, PT ;  /* 0x000000051e00720c */ /* 0x000fe20003f26270 */
[----:B------:R-:W-:Y:S04]  /*2830*/  @!P0 LDS.64 R28, [R6+0x8] ;  /* 0x00000800061c8984 */ /* 0x000fe80000000a00 */
[----:B------:R-:W0:Y:S04]  /*2840*/  @P0 LDS.64 R22, [R31+0x8] ;  /* 0x000008001f160984 */ /* 0x000e280000000a00 */
[----:B------:R-:W-:Y:S04]  /*2850*/  @!P0 LDS.64 R26, [R6] ;  /* 0x00000000061a8984 */ /* 0x000fe80000000a00 */
        /* <DEDUP_REMOVED lines=12> */
[----:B------:R-:W1:Y:S01]  /*2920*/  LDCU.U8 UR5, c[0x0][0x380] ;  /* 0x00007000ff0577ac */ /* 0x000e620008000000 */
[----:B------:R-:W2:Y:S01]  /*2930*/  S2R R4, SR_LANEID ;  /* 0x0000000000047919 */ /* 0x000ea20000000000 */
[----:B------:R-:W3:Y:S01]  /*2940*/  S2R R5, SR_CTAID.X ;  /* 0x0000000000057919 */ /* 0x000ee20000002500 */
[----:B-1----:R-:W-:-:S04]  /*2950*/  UPRMT UR5, UR5, 0x8880, URZ ;  /* 0x0000888005057896 */ /* 0x002fc800080000ff */
[----:B------:R-:W-:Y:S01]  /*2960*/  UISETP.NE.AND UP0, UPT, UR5, URZ, UPT ;  /* 0x000000ff0500728c */ /* 0x000fe2000bf05270 */
[----:B0-----:R-:W-:-:S04]  /*2970*/  SHF.L.U32 R8, R3, 0x2, RZ ;  /* 0x0000000203087819 */ /* 0x001fc800000006ff */
[----:B------:R-:W-:Y:S01]  /*2980*/  LOP3.LUT R8, R8, 0xf80, RZ, 0xc0, !PT ;  /* 0x00000f8008087812 */ /* 0x000fe200078ec0ff */
[----:B--2---:R-:W-:-:S03]  /*2990*/  IMAD R33, R4, 0x30, R7 ;  /* 0x0000003004217824 */ /* 0x004fc600078e0207 */
[----:B------:R-:W-:-:S05]  /*29a0*/  LOP3.LUT R2, R8, 0x1f, R3, 0xf8, !PT ;  /* 0x0000001f08027812 */ /* 0x000fca00078ef803 */
[C---:B------:R-:W-:Y:S02]  /*29b0*/  VIADD R9, R2.reuse, 0x20 ;  /* 0x0000002002097836 */ /* 0x040fe40000000000 */
[C---:B------:R-:W-:Y:S02]  /*29c0*/  VIADD R4, R2.reuse, 0x40 ;  /* 0x0000004002047836 */ /* 0x040fe40000000000 */
[----:B------:R-:W-:Y:S01]  /*29d0*/  VIADD R6, R2, 0x60 ;  /* 0x0000006002067836 */ /* 0x000fe20000000000 */
[----:B------:R-:W-:Y:S06]  /*29e0*/  BAR.SYNC.DEFER_BLOCKING 0x0 ;  /* 0x0000000000007b1d */ /* 0x000fec0000010000 */
[----:B---3--:R-:W-:Y:S05]  /*29f0*/  BRA.U !UP0, `(.L_x_51) ;  /* 0x0000000108ac7547 */ /* 0x008fea000b800000 */
[----:B------:R-:W-:Y:S01]  /*2a00*/  ISETP.NE.AND P0, PT, R24, RZ, PT ;  /* 0x000000ff1800720c */ /* 0x000fe20003f05270 */
[----:B------:R-:W-:Y:S01]  /*2a10*/  STS.64 [R33], R12 ;  /* 0x0000000c21007388 */ /* 0x000fe20000000a00 */
[----:B------:R-:W0:Y:S03]  /*2a20*/  LDCU.64 UR6, c[0x0][0x398] ;  /* 0x00007300ff0677ac */ /* 0x000e260008000a00 */
[----:B------:R-:W-:Y:S04]  /*2a30*/  STS.64 [R33+0x8], R10 ;  /* 0x0000080a21007388 */ /* 0x000fe80000000a00 */
[----:B------:R-:W-:Y:S04]  /*2a40*/  STS.64 [R33+0x10], R18 ;  /* 0x0000101221007388 */ /* 0x000fe80000000a00 */
[----:B------:R-:W-:Y:S04]  /*2a50*/  STS.64 [R33+0x18], R14 ;  /* 0x0000180e21007388 */ /* 0x000fe80000000a00 */
[----:B------:R1:W-:Y:S04]  /*2a60*/  STS.64 [R33+0x20], R20 ;  /* 0x0000201421007388 */ /* 0x0003e80000000a00 */
[----:B------:R-:W-:Y:S04]  /*2a70*/  STS.64 [R33+0x28], R16 ;  /* 0x0000281021007388 */ /* 0x000fe80000000a00 */
[----:B------:R-:W-:Y:S04]  /*2a80*/  STS.64 [R33+0x30], R26 ;  /* 0x0000301a21007388 */ /* 0x000fe80000000a00 */
[----:B------:R-:W-:Y:S01]  /*2a90*/  STS.64 [R33+0x38], R22 ;  /* 0x0000381621007388 */ /* 0x000fe20000000a00 */
[----:B------:R-:W-:-:S03]  /*2aa0*/  NOP ;  /* 0x0000000000007918 */ /* 0x000fc60000000000 */
[----:B------:R-:W-:Y:S01]  /*2ab0*/  LDS.64 R28, [R7+0x8] ;  /* 0x00000800071c7984 */ /* 0x000fe20000000a00 */
[----:B-1----:R-:W-:Y:S01]  /*2ac0*/  HFMA2 R21, -RZ, RZ, 0, 0 ;  /* 0x00000000ff157431 */ /* 0x002fe200000001ff */
[----:B------:R-:W-:Y:S02]  /*2ad0*/  LOP3.LUT R20, R3, 0x1f, RZ, 0xc0, !PT ;  /* 0x0000001f03147812 */ /* 0x000fe400078ec0ff */
[----:B------:R-:W-:Y:S04]  /*2ae0*/  LDS.64 R24, [R7+0x208] ;  /* 0x0002080007187984 */ /* 0x000fe80000000a00 */
[----:B------:R-:W-:Y:S01]  /*2af0*/  LDS.64 R12, [R7+0x408] ;  /* 0x00040800070c7984 */ /* 0x000fe20000000a00 */
[----:B------:R-:W-:-:S03]  /*2b00*/  IMAD.WIDE.U32 R20, R5, 0x400, R20 ;  /* 0x0000040005147825 */ /* 0x000fc600078e0014 */
[----:B------:R-:W-:Y:S04]  /*2b10*/  LDS.64 R10, [R7+0x608] ;  /* 0x00060800070a7984 */ /* 0x000fe80000000a00 */
[----:B------:R-:W-:Y:S01]  /*2b20*/  LDS.64 R30, [R7] ;  /* 0x00000000071e7984 */ /* 0x000fe20000000a00 */
[----:B------:R-:W-:-:S03]  /*2b30*/  IADD3 R8, P1, PT, R8, R20, RZ ;  /* 0x0000001408087210 */ /* 0x000fc60007f3e0ff */
[----:B------:R-:W-:Y:S02]  /*2b40*/  LDS.64 R18, [R7+0x200] ;  /* 0x0002000007127984 */ /* 0x000fe40000000a00 */
[----:B------:R-:W-:Y:S02]  /*2b50*/  IMAD.X R21, RZ, RZ, R21, P1 ;  /* 0x000000ffff157224 */ /* 0x000fe400008e0615 */
[----:B------:R-:W-:Y:S04]  /*2b60*/  LDS.64 R14, [R7+0x400] ;  /* 0x00040000070e7984 */ /* 0x000fe80000000a00 */
[----:B------:R-:W-:Y:S04]  /*2b70*/  LDS.64 R16, [R7+0x600] ;  /* 0x0006000007107984 */ /* 0x000fe80000000a00 */
[----:B------:R-:W-:Y:S01]  /*2b80*/  @!P0 STS [UR4+0x4000], R0 ;  /* 0x00400000ff008988 */ /* 0x000fe20008000804 */
[----:B------:R-:W-:Y:S06]  /*2b90*/  BAR.SYNC.DEFER_BLOCKING 0x0 ;  /* 0x0000000000007b1d */ /* 0x000fec0000010000 */
[----:B------:R-:W1:Y:S02]  /*2ba0*/  LDS R23, [UR4+0x4000] ;  /* 0x00400004ff177984 */ /* 0x000e640008000800 */
[----:B-1----:R-:W-:-:S02]  /*2bb0*/  ISETP.GE.AND P0, PT, R2, R23, PT ;  /* 0x000000170200720c */ /* 0x002fc40003f06270 */
[C---:B0-----:R-:W-:Y:S02]  /*2bc0*/  LEA R2, P3, R8.reuse, UR6, 0x4 ;  /* 0x0000000608027c11 */ /* 0x041fe4000f8620ff */
[-C--:B------:R-:W-:Y:S02]  /*2bd0*/  ISETP.GE.AND P1, PT, R9, R23.reuse, PT ;  /* 0x000000170900720c */ /* 0x080fe40003f26270 */
[----:B------:R-:W-:Y:S02]  /*2be0*/  LEA.HI.X R3, R8, UR7, R21, 0x4, P3 ;  /* 0x0000000708037c11 */ /* 0x000fe400098f2415 */
[----:B------:R-:W-:-:S05]  /*2bf0*/  ISETP.GE.AND P2, PT, R4, R23, PT ;  /* 0x000000170400720c */ /* 0x000fca0003f46270 */
        /* <DEDUP_REMOVED lines=11> */
.L_x_51:
[----:B------:R-:W-:Y:S01]  /*2cb0*/  ISETP.NE.AND P0, PT, R24, RZ, PT ;  /* 0x000000ff1800720c */ /* 0x000fe20003f05270 */
[----:B------:R-:W-:Y:S01]  /*2cc0*/  STS.64 [R33], R12 ;  /* 0x0000000c21007388 */ /* 0x000fe20000000a00 */
[----:B------:R-:W0:Y:S01]  /*2cd0*/  LDCU.64 UR6, c[0x0][0x3b0] ;  /* 0x00007600ff0677ac */ /* 0x000e220008000a00 */
[----:B------:R-:W-:Y:S02]  /*2ce0*/  IMAD.MOV.U32 R3, RZ, RZ, RZ ;  /* 0x000000ffff037224 */ /* 0x000fe400078e00ff */
[----:B------:R-:W-:Y:S04]  /*2cf0*/  STS.64 [R33+0x8], R10 ;  /* 0x0000080a21007388 */ /* 0x000fe80000000a00 */
[----:B------:R-:W-:Y:S04]  /*2d00*/  STS.64 [R33+0x10], R18 ;  /* 0x0000101221007388 */ /* 0x000fe80000000a00 */
[----:B------:R1:W-:Y:S04]  /*2d10*/  STS.64 [R33+0x18], R14 ;  /* 0x0000180e21007388 */ /* 0x0003e80000000a00 */
[----:B------:R-:W-:Y:S04]  /*2d20*/  STS.64 [R33+0x20], R20 ;  /* 0x0000201421007388 */ /* 0x000fe80000000a00 */
[----:B------:R-:W-:Y:S04]  /*2d30*/  STS.64 [R33+0x28], R16 ;  /* 0x0000281021007388 */ /* 0x000fe80000000a00 */
[----:B------:R-:W-:Y:S01]  /*2d40*/  STS.64 [R33+0x30], R26 ;  /* 0x0000301a21007388 */ /* 0x000fe20000000a00 */
[----:B-1----:R-:W-:-:S03]  /*2d50*/  IMAD.WIDE.U32 R14, R5, 0x400, R2 ;  /* 0x00000400050e7825 */ /* 0x002fc600078e0002 */
[----:B------:R-:W-:Y:S01]  /*2d60*/  STS.64 [R33+0x38], R22 ;  /* 0x0000381621007388 */ /* 0x000fe20000000a00 */
[----:B------:R-:W-:-:S03]  /*2d70*/  NOP ;  /* 0x0000000000007918 */ /* 0x000fc60000000000 */
[----:B------:R-:W-:Y:S04]  /*2d80*/  LDS.64 R24, [R7+0x8] ;  /* 0x0000080007187984 */ /* 0x000fe80000000a00 */
[----:B------:R-:W-:Y:S04]  /*2d90*/  LDS.64 R12, [R7+0x208] ;  /* 0x00020800070c7984 */ /* 0x000fe80000000a00 */
[----:B------:R-:W-:Y:S04]  /*2da0*/  LDS.64 R10, [R7+0x408] ;  /* 0x00040800070a7984 */ /* 0x000fe80000000a00 */
[----:B------:R-:W-:Y:S04]  /*2db0*/  LDS.64 R18, [R7+0x608] ;  /* 0x0006080007127984 */ /* 0x000fe80000000a00 */
[----:B------:R-:W-:Y:S04]  /*2dc0*/  LDS.64 R28, [R7] ;  /* 0x00000000071c7984 */ /* 0x000fe80000000a00 */
[----:B------:R-:W-:Y:S04]  /*2dd0*/  LDS.64 R20, [R7+0x200] ;  /* 0x0002000007147984 */ /* 0x000fe80000000a00 */
[----:B------:R-:W-:Y:S04]  /*2de0*/  LDS.64 R16, [R7+0x400] ;  /* 0x0004000007107984 */ /* 0x000fe80000000a00 */
[----:B------:R-:W-:Y:S04]  /*2df0*/  LDS.64 R26, [R7+0x600] ;  /* 0x00060000071a7984 */ /* 0x000fe80000000a00 */
[----:B------:R-:W-:Y:S01]  /*2e00*/  @!P0 STS [UR4+0x4000], R0 ;  /* 0x00400000ff008988 */ /* 0x000fe20008000804 */
[----:B------:R-:W-:Y:S06]  /*2e10*/  BAR.SYNC.DEFER_BLOCKING 0x0 ;  /* 0x0000000000007b1d */ /* 0x000fec0000010000 */
[----:B------:R-:W1:Y:S02]  /*2e20*/  LDS R23, [UR4+0x4000] ;  /* 0x00400004ff177984 */ /* 0x000e640008000800 */
[----:B-1----:R-:W-:-:S02]  /*2e30*/  ISETP.GE.AND P0, PT, R2, R23, PT ;  /* 0x000000170200720c */ /* 0x002fc40003f06270 */
[----:B0-----:R-:W-:Y:S02]  /*2e40*/  LEA R2, P3, R14, UR6, 0x4 ;  /* 0x000000060e027c11 */ /* 0x001fe4000f8620ff */
[-C--:B------:R-:W-:Y:S02]  /*2e50*/  ISETP.GE.AND P1, PT, R9, R23.reuse, PT ;  /* 0x000000170900720c */ /* 0x080fe40003f26270 */
[-C--:B------:R-:W-:Y:S02]  /*2e60*/  ISETP.GE.AND P2, PT, R4, R23.reuse, PT ;  /* 0x000000170400720c */ /* 0x080fe40003f46270 */
[----:B------:R-:W-:Y:S02]  /*2e70*/  LEA.HI.X R3, R14, UR7, R15, 0x4, P3 ;  /* 0x000000070e037c11 */ /* 0x000fe400098f240f */
[----:B------:R-:W-:-:S03]  /*2e80*/  ISETP.GE.AND P3, PT, R6, R23, PT ;  /* 0x000000170600720c */ /* 0x000fc60003f66270 */
        /* <DEDUP_REMOVED lines=10> */
.L_x_52:
        /* <DEDUP_REMOVED lines=13> */
.L_x_109:


//--------------------- .text._ZN3cub18CUB_300001_SM_10006detail10merge_sort26DeviceMergeSortMergeKernelINS2_10policy_hubIN6thrust24THRUST_300001_SM_1000_NS6detail15normal_iteratorINS6_10device_ptrI7elementEEEEE9Policy600ESC_PNS0_8NullTypeESC_SG_jN4cuda3std3__44lessISA_EESA_SF_EEvbT2_T3_T4_PT6_PT7_T5_PSO_SO_NS1_7vsmem_tE --------------------------
	.section	.text._ZN3cub18CUB_300001_SM_10006detail10merge_sort26DeviceMergeSortMergeKernelINS2_10policy_hubIN6thrust24THRUST_300001_SM_1000_NS6detail15normal_iteratorINS6_10device_ptrI7elementEEEEE9Policy600ESC_PNS0_8NullTypeESC_SG_jN4cuda3std3__44lessISA_EESA_SF_EEvbT2_T3_T4_PT6_PT7_T5_PSO_SO_NS1_7vsmem_tE,"ax",@progbits
	.align	128
        .global         _ZN3cub18CUB_300001_SM_10006detail10merge_sort26DeviceMergeSortMergeKernelINS2_10policy_hubIN6thrust24THRUST_300001_SM_1000_NS6detail15normal_iteratorINS6_10device_ptrI7elementEEEEE9Policy600ESC_PNS0_8NullTypeESC_SG_jN4cuda3std3__44lessISA_EESA_SF_EEvbT2_T3_T4_PT6_PT7_T5_PSO_SO_NS1_7vsmem_tE
        .type           _ZN3cub18CUB_300001_SM_10006detail10merge_sort26DeviceMergeSortMergeKernelINS2_10policy_hubIN6thrust24THRUST_300001_SM_1000_NS6detail15normal_iteratorINS6_10device_ptrI7elementEEEEE9Policy600ESC_PNS0_8NullTypeESC_SG_jN4cuda3std3__44lessISA_EESA_SF_EEvbT2_T3_T4_PT6_PT7_T5_PSO_SO_NS1_7vsmem_tE,@function
        .size           _ZN3cub18CUB_300001_SM_10006detail10merge_sort26DeviceMergeSortMergeKernelINS2_10policy_hubIN6thrust24THRUST_300001_SM_1000_NS6detail15normal_iteratorINS6_10device_ptrI7elementEEEEE9Policy600ESC_PNS0_8NullTypeESC_SG_jN4cuda3std3__44lessISA_EESA_SF_EEvbT2_T3_T4_PT6_PT7_T5_PSO_SO_NS1_7vsmem_tE,(.L_x_110 - _ZN3cub18CUB_300001_SM_10006detail10merge_sort26DeviceMergeSortMergeKernelINS2_10policy_hubIN6thrust24THRUST_300001_SM_1000_NS6detail15normal_iteratorINS6_10device_ptrI7elementEEEEE9Policy600ESC_PNS0_8NullTypeESC_SG_jN4cuda3std3__44lessISA_EESA_SF_EEvbT2_T3_T4_PT6_PT7_T5_PSO_SO_NS1_7vsmem_tE)
        .other          _ZN3cub18CUB_300001_SM_10006detail10merge_sort26DeviceMergeSortMergeKernelINS2_10policy_hubIN6thrust24THRUST_300001_SM_1000_NS6detail15normal_iteratorINS6_10device_ptrI7elementEEEEE9Policy600ESC_PNS0_8NullTypeESC_SG_jN4cuda3std3__44lessISA_EESA_SF_EEvbT2_T3_T4_PT6_PT7_T5_PSO_SO_NS1_7vsmem_tE,@"STO_CUDA_ENTRY STV_DEFAULT"
_ZN3cub18CUB_300001_SM_10006detail10merge_sort26DeviceMergeSortMergeKernelINS2_10policy_hubIN6thrust24THRUST_300001_SM_1000_NS6detail15normal_iteratorINS6_10device_ptrI7elementEEEEE9Policy600ESC_PNS0_8NullTypeESC_SG_jN4cuda3std3__44lessISA_EESA_SF_EEvbT2_T3_T4_PT6_PT7_T5_PSO_SO_NS1_7vsmem_tE:
.text._ZN3cub18CUB_300001_SM_10006detail10merge_sort26DeviceMergeSortMergeKernelINS2_10policy_hubIN6thrust24THRUST_300001_SM_1000_NS6detail15normal_iteratorINS6_10device_ptrI7elementEEEEE9Policy600ESC_PNS0_8NullTypeESC_SG_jN4cuda3std3__44lessISA_EESA_SF_EEvbT2_T3_T4_PT6_PT7_T5_PSO_SO_NS1_7vsmem_tE:
[----:B------:R-:W-:Y:S01]  /*0000*/  LDC R1, c[0x0][0x37c] ;  /* 0x0000df00ff017b82 */ /* 0x000fe20000000800 */
[----:B------:R-:W0:Y:S01]  /*0010*/  S2R R11, SR_CTAID.X ;  /* 0x00000000000b7919 */ /* 0x000e220000002500 */
[----:B------:R-:W1:Y:S06]  /*0020*/  LDCU UR4, c[0x0][0x370] ;  /* 0x00006e00ff0477ac */ /* 0x000e6c0008000800 */
[----:B------:R-:W2:Y:S01]  /*0030*/  LDC R9, c[0x0][0x3c0] ;  /* 0x0000f000ff097b82 */ /* 0x000ea20000000800 */
[----:B------:R-:W3:Y:S01]  /*0040*/  S2R R2, SR_TID.X ;  /* 0x0000000000027919 */ /* 0x000ee20000002100 */
[----:B------:R-:W4:Y:S01]  /*0050*/  LDCU.64 UR8, c[0x0][0x358] ;  /* 0x00006b00ff0877ac */ /* 0x000f220008000a00 */
[----:B-1----:R-:W-:Y:S01]  /*0060*/  UIADD3 UR4, UPT, UPT, UR4, -0x1, URZ ;  /* 0xffffffff04047890 */ /* 0x002fe2000fffe0ff */
[----:B--2---:R-:W-:-:S05]  /*0070*/  IMAD.SHL.U32 R3, R9, 0x200, RZ ;  /* 0x0000020009037824 */ /* 0x004fca00078e00ff */
[C---:B0-----:R-:W-:Y:S01]  /*0080*/  ISETP.GE.U32.AND P0, PT, R11.reuse, UR4, PT ;  /* 0x000000040b007c0c */ /* 0x041fe2000bf06070 */
[----:B------:R-:W-:-:S12]  /*0090*/  IMAD.SHL.U32 R0, R11, 0x400, RZ ;  /* 0x000004000b007824 */ /* 0x000fd800078e00ff */
[----:B---34-:R-:W-:Y:S05]  /*00a0*/  @P0 BRA `(.L_x_53) ;  /* 0x0000001000900947 */ /* 0x018fea0003800000 */
[----:B------:R-:W0:Y:S01]  /*00b0*/  LDC.64 R6, c[0x0][0x3b8] ;  /* 0x0000ee00ff067b82 */ /* 0x000e220000000a00 */
[----:B------:R-:W-:Y:S01]  /*00c0*/  IMAD.MOV R10, RZ, RZ, -R9 ;  /* 0x000000ffff0a7224 */ /* 0x000fe200078e0a09 */
[----:B------:R-:W1:Y:S06]  /*00d0*/  LDCU.U8 UR4, c[0x0][0x380] ;  /* 0x00007000ff0477ac */ /* 0x000e6c0008000000 */
[----:B------:R-:W2:Y:S01]  /*00e0*/  LDC R12, c[0x0][0x398] ;  /* 0x0000e600ff0c7b82 */ /* 0x000ea20000000800 */
[----:B0-----:R-:W-:-:S05]  /*00f0*/  IMAD.WIDE.U32 R6, R11, 0x4, R6 ;  /* 0x000000040b067825 */ /* 0x001fca00078e0006 */
[----:B------:R-:W3:Y:S04]  /*0100*/  LDG.E R8, desc[UR8][R6.64+0x4] ;  /* 0x0000040806087981 */ /* 0x000ee8000c1e1900 */
[----:B------:R0:W4:Y:S01]  /*0110*/  LDG.E R4, desc[UR8][R6.64] ;  /* 0x0000000806047981 */ /* 0x000122000c1e1900 */
[CC--:B------:R-:W-:Y:S01]  /*0120*/  LOP3.LUT R5, R11.reuse, R10.reuse, RZ, 0xc0, !PT ;  /* 0x0000000a0b057212 */ /* 0x0c0fe200078ec0ff */
[----:B-1----:R-:W-:Y:S01]  /*0130*/  UPRMT UR4, UR4, 0x8880, URZ ;  /* 0x0000888004047896 */ /* 0x002fe200080000ff */
[C---:B------:R-:W-:Y:S01]  /*0140*/  LOP3.LUT R10, R11.reuse, R10, RZ, 0xfc, !PT ;  /* 0x0000000a0b0a7212 */ /* 0x040fe200078efcff */
[----:B------:R-:W-:Y:S02]  /*0150*/  ACQBULK ;  /* 0x000000000000782e */ /* 0x000fe40000000000 */
[----:B------:R-:W-:Y:S01]  /*0160*/  IMAD.IADD R9, R11, 0x1, -R5 ;  /* 0x000000010b097824 */ /* 0x000fe200078e0a05 */
[----:B------:R-:W-:Y:S01]  /*0170*/  ISETP.NE.AND P1, PT, R10, -0x1, PT ;  /* 0xffffffff0a00780c */ /* 0x000fe20003f25270 */
[----:B------:R-:W-:Y:S01]  /*0180*/  IMAD.SHL.U32 R5, R5, 0x400, RZ ;  /* 0x0000040005057824 */ /* 0x000fe200078e00ff */
[----:B------:R-:W-:Y:S01]  /*0190*/  UISETP.NE.AND UP0, UPT, UR4, URZ, UPT ;  /* 0x000000ff0400728c */ /* 0x000fe2000bf05270 */
[----:B------:R-:W-:Y:S01]  /*01a0*/  IMAD.SHL.U32 R9, R9, 0x400, RZ ;  /* 0x0000040009097824 */ /* 0x000fe200078e00ff */
[----:B0-----:R-:W-:Y:S01]  /*01b0*/  LOP3.LUT R6, R3, 0xfffffc00, RZ, 0xc0, !PT ;  /* 0xfffffc0003067812 */ /* 0x001fe200078ec0ff */
[----:B--2---:R-:W-:-:S02]  /*01c0*/  IMAD.IADD R7, R12, 0x1, -R5 ;  /* 0x000000010c077824 */ /* 0x004fc400078e0a05 */
[C---:B------:R-:W-:Y:S01]  /*01d0*/  VIADD R10, R9.reuse, 0x3ff ;  /* 0x000003ff090a7836 */ /* 0x040fe20000000000 */
[----:B------:R-:W-:Y:S02]  /*01e0*/  ISETP.NE.AND P0, PT, R9, -0x400, PT ;  /* 0xfffffc000900780c */ /* 0x000fe40003f05270 */
[----:B------:R-:W-:-:S05]  /*01f0*/  VIMNMX.U32 R11, PT, PT, R6, R7, !PT ;  /* 0x00000007060b7248 */ /* 0x000fca0007fe0000 */
[----:B------:R-:W-:-:S06]  /*0200*/  IMAD.IADD R11, R11, 0x1, -R6 ;  /* 0x000000010b0b7824 */ /* 0x000fcc00078e0a06 */
[----:B------:R-:W-:Y:S02]  /*0210*/  @P0 VIADD R10, R9, 0x400 ;  /* 0x00000400090a0836 */ /* 0x000fe40000000000 */
[----:B---3--:R-:W-:-:S04]  /*0220*/  IMAD.IADD R3, R8, 0x1, -R5 ;  /* 0x0000000108037824 */ /* 0x008fc800078e0a05 */
[----:B------:R-:W-:Y:S01]  /*0230*/  IMAD.IADD R13, R10, 0x1, -R3 ;  /* 0x000000010a0d7824 */ /* 0x000fe200078e0a03 */
[----:B------:R-:W-:Y:S01]  /*0240*/  @!P1 VIMNMX.U32 R3, PT, PT, R6, R7, PT ;  /* 0x0000000706039248 */ /* 0x000fe20003fe0000 */
[----:B----4-:R-:W-:-:S03]  /*0250*/  IMAD.IADD R4, R4, 0x1, -R5 ;  /* 0x0000000104047824 */ /* 0x010fc600078e0a05 */
[----:B------:R-:W-:Y:S01]  /*0260*/  SEL R8, R6, R13, !P1 ;  /* 0x0000000d06087207 */ /* 0x000fe20004800000 */
[----:B------:R-:W-:Y:S01]  /*0270*/  IMAD.IADD R3, R3, 0x1, -R4 ;  /* 0x0000000103037824 */ /* 0x000fe200078e0a04 */
[----:B------:R-:W-:Y:S02]  /*0280*/  VIADDMNMX.U32 R24, R9, -R4, R11, PT ;  /* 0x8000000409187246 */ /* 0x000fe4000380000b */
[----:B------:R-:W-:Y:S01]  /*0290*/  VIMNMX.U32 R25, PT, PT, R11, R8, PT ;  /* 0x000000080b197248 */ /* 0x000fe20003fe0000 */
[----:B------:R-:W-:Y:S06]  /*02a0*/  BRA.U !UP0, `(.L_x_54) ;  /* 0x0000000108907547 */ /* 0x000fec000b800000 */
[----:B------:R-:W0:Y:S01]  /*02b0*/  LDCU.64 UR4, c[0x0][0x388] ;  /* 0x00007100ff0477ac */ /* 0x000e220008000a00 */
[----:B------:R-:W-:Y:S01]  /*02c0*/  IADD3 R7, P1, P2, R24, R5, R6 ;  /* 0x0000000518077210 */ /* 0x000fe20007a3e006 */
[C---:B------:R-:W-:Y:S01]  /*02d0*/  IMAD.IADD R6, R2.reuse, 0x1, -R3 ;  /* 0x0000000102067824 */ /* 0x040fe200078e0a03 */
[C---:B------:R-:W-:Y:S01]  /*02e0*/  IADD3 R5, P3, P4, R2.reuse, R4, R5 ;  /* 0x0000000402057210 */ /* 0x040fe20007c7e005 */
[C---:B------:R-:W-:Y:S01]  /*02f0*/  VIADD R8, R2.reuse, 0x100 ;  /* 0x0000010002087836 */ /* 0x040fe20000000000 */
[----:B------:R-:W-:Y:S01]  /*0300*/  IADD3.X R9, PT, PT, RZ, RZ, RZ, P1, P2 ;  /* 0x000000ffff097210 */ /* 0x000fe20000fe44ff */
[----:B------:R-:W-:Y:S01]  /*0310*/  VIADD R10, R2, 0x200 ;  /* 0x00000200020a7836 */ /* 0x000fe20000000000 */
[----:B------:R-:W-:Y:S01]  /*0320*/  IADD3 R7, P0, PT, R6, R7, RZ ;  /* 0x0000000706077210 */ /* 0x000fe20007f1e0ff */
[----:B------:R-:W-:Y:S01]  /*0330*/  VIADD R4, R2, 0x300 ;  /* 0x0000030002047836 */ /* 0x000fe20000000000 */
[----:B------:R-:W-:Y:S02]  /*0340*/  ISETP.GE.AND P1, PT, R8, R3, PT ;  /* 0x000000030800720c */ /* 0x000fe40003f26270 */
[----:B------:R-:W-:-:S02]  /*0350*/  LEA.HI.X.SX32 R6, R6, R9, 0x1, P0 ;  /* 0x0000000906067211 */ /* 0x000fc400000f0eff */
[----:B------:R-:W-:Y:S02]  /*0360*/  IADD3.X R8, PT, PT, RZ, RZ, RZ, P3, P4 ;  /* 0x000000ffff087210 */ /* 0x000fe40001fe84ff */
[-C--:B------:R-:W-:Y:S02]  /*0370*/  ISETP.GE.AND P2, PT, R10, R3.reuse, PT ;  /* 0x000000030a00720c */ /* 0x080fe40003f46270 */
[-C--:B------:R-:W-:Y:S02]  /*0380*/  ISETP.GE.AND P0, PT, R2, R3.reuse, PT ;  /* 0x000000030200720c */ /* 0x080fe40003f06270 */
[----:B------:R-:W-:Y:S02]  /*0390*/  ISETP.GE.AND P3, PT, R4, R3, PT ;  /* 0x000000030400720c */ /* 0x000fe40003f66270 */
[----:B0-----:R-:W-:Y:S02]  /*03a0*/  LEA R20, P4, R5, UR4, 0x4 ;  /* 0x0000000405147c11 */ /* 0x001fe4000f8820ff */
[----:B------:R-:W-:-:S02]  /*03b0*/  LEA R22, P5, R7, UR4, 0x4 ;  /* 0x0000000407167c11 */ /* 0x000fc4000f8a20ff */
[----:B------:R-:W-:Y:S02]  /*03c0*/  LEA.HI.X R21, R5, UR5, R8, 0x4, P4 ;  /* 0x0000000505157c11 */ /* 0x000fe4000a0f2408 */
        /* <DEDUP_REMOVED lines=18> */
.L_x_54:
[----:B------:R-:W-:Y:S01]  /*04f0*/  IMAD.IADD R7, R2, 0x1, -R3 ;  /* 0x0000000102077824 */ /* 0x000fe200078e0a03 */
[----:B------:R-:W-:Y:S01]  /*0500*/  IADD3 R6, P0, P1, R24, R5, R6 ;  /* 0x0000000518067210 */ /* 0x000fe2000791e006 */
[----:B------:R-:W0:Y:S01]  /*0510*/  LDCU.64 UR4, c[0x0][0x3a0] ;  /* 0x00007400ff0477ac */ /* 0x000e220008000a00 */
[C---:B------:R-:W-:Y:S01]  /*0520*/  VIADD R10, R2.reuse, 0x100 ;  /* 0x00000100020a7836 */ /* 0x040fe20000000000 */
[C---:B------:R-:W-:Y:S01]  /*0530*/  IADD3 R4, P3, P4, R2.reuse, R4, R5 ;  /* 0x0000000402047210 */ /* 0x040fe20007c7e005 */
[----:B------:R-:W-:Y:S01]  /*0540*/  VIADD R12, R2, 0x200 ;  /* 0x00000200020c7836 */ /* 0x000fe20000000000 */
[----:B------:R-:W-:Y:S02]  /*0550*/  IADD3 R8, P2, PT, R7, R6, RZ ;  /* 0x0000000607087210 */ /* 0x000fe40007f5e0ff */
[----:B------:R-:W-:Y:S02]  /*0560*/  IADD3.X R6, PT, PT, RZ, RZ, RZ, P0, P1 ;  /* 0x000000ffff067210 */ /* 0x000fe400007e24ff */
[----:B------:R-:W-:-:S02]  /*0570*/  ISETP.GE.AND P0, PT, R10, R3, PT ;  /* 0x000000030a00720c */ /* 0x000fc40003f06270 */
[----:B------:R-:W-:Y:S01]  /*0580*/  LEA.HI.X.SX32 R7, R7, R6, 0x1, P2 ;  /* 0x0000000607077211 */ /* 0x000fe200010f0eff */
[----:B------:R-:W-:Y:S01]  /*0590*/  VIADD R6, R2, 0x300 ;  /* 0x0000030002067836 */ /* 0x000fe20000000000 */
[-C--:B------:R-:W-:Y:S02]  /*05a0*/  ISETP.GE.AND P1, PT, R12, R3.reuse, PT ;  /* 0x000000030c00720c */ /* 0x080fe40003f26270 */
[-C--:B------:R-:W-:Y:S02]  /*05b0*/  ISETP.GE.AND P2, PT, R2, R3.reuse, PT ;  /* 0x000000030200720c */ /* 0x080fe40003f46270 */
[----:B------:R-:W-:Y:S02]  /*05c0*/  ISETP.GE.AND P5, PT, R6, R3, PT ;  /* 0x000000030600720c */ /* 0x000fe40003fa6270 */
[----:B------:R-:W-:Y:S02]  /*05d0*/  IADD3.X R5, PT, PT, RZ, RZ, RZ, P3, P4 ;  /* 0x000000ffff057210 */ /* 0x000fe40001fe84ff */
[----:B0-----:R-:W-:-:S02]  /*05e0*/  LEA R20, P3, R4, UR4, 0x4 ;  /* 0x0000000404147c11 */ /* 0x001fc4000f8620ff */
[----:B------:R-:W-:Y:S02]  /*05f0*/  LEA R22, P4, R8, UR4, 0x4 ;  /* 0x0000000408167c11 */ /* 0x000fe4000f8820ff */
        /* <DEDUP_REMOVED lines=18> */
.L_x_55:
[----:B------:R-:W2:Y:S01]  /*0720*/  S2UR UR5, SR_CgaCtaId ;  /* 0x00000000000579c3 */ /* 0x000ea20000008800 */
[----:B------:R-:W-:Y:S01]  /*0730*/  UMOV UR4, 0x400 ;  /* 0x0000040000047882 */ /* 0x000fe20000000000 */
[----:B01----:R-:W-:Y:S01]  /*0740*/  IMAD.IADD R20, R25, 0x1, -R24 ;  /* 0x0000000119147824 */ /* 0x003fe200078e0a18 */
[----:B--2---:R-:W-:-:S06]  /*0750*/  ULEA UR4, UR5, UR4, 0x18 ;  /* 0x0000000405047291 */ /* 0x004fcc000f8ec0ff */
[----:B------:R-:W-:-:S05]  /*0760*/  LEA R21, R2, UR4, 0x4 ;  /* 0x0000000402157c11 */ /* 0x000fca000f8e20ff */
        /* <DEDUP_REMOVED lines=9> */
[----:B------:R-:W-:-:S07]  /*0800*/  IMAD.IADD R24, R3, 0x1, R20 ;  /* 0x0000000103187824 */ /* 0x000fce00078e0214 */
[----:B------:R-:W-:Y:S01]  /*0810*/  PREEXIT ;  /* 0x000000000000782d */ /* 0x000fe20000000000 */
[----:B0-----:R-:W-:Y:S01]  /*0820*/  IMAD.SHL.U32 R5, R2, 0x4, RZ ;  /* 0x0000000402057824 */ /* 0x001fe200078e00ff */
[----:B------:R-:W-:Y:S04]  /*0830*/  BSSY.RECONVERGENT B0, `(.L_x_56) ;  /* 0x0000017000007945 */ /* 0x000fe80003800200 */
[----:B-1----:R-:W-:-:S04]  /*0840*/  VIMNMX R11, PT, PT, R24, R5, PT ;  /* 0x00000005180b7248 */ /* 0x002fc80003fe0100 */
[C---:B------:R-:W-:Y:S01]  /*0850*/  ISETP.GE.AND P0, PT, R11.reuse, R20, PT ;  /* 0x000000140b00720c */ /* 0x040fe20003f06270 */
[----:B------:R-:W-:Y:S01]  /*0860*/  IMAD.IADD R4, R11, 0x1, -R20 ;  /* 0x000000010b047824 */ /* 0x000fe200078e0a14 */
[----:B------:R-:W-:-:S04]  /*0870*/  VIMNMX R5, PT, PT, R3, R11, PT ;  /* 0x0000000b03057248 */ /* 0x000fc80003fe0100 */
[----:B------:R-:W-:-:S04]  /*0880*/  SEL R4, R4, RZ, P0 ;  /* 0x000000ff04047207 */ /* 0x000fc80000000000 */
[----:B------:R-:W-:-:S13]  /*0890*/  ISETP.GE.AND P0, PT, R4, R5, PT ;  /* 0x000000050400720c */ /* 0x000fda0003f06270 */
[----:B--2---:R-:W-:Y:S05]  /*08a0*/  @P0 BRA `(.L_x_57) ;  /* 0x00000000003c0947 */ /* 0x004fea0003800000 */
[----:B------:R-:W-:-:S07]  /*08b0*/  IMAD.IADD R13, R3, 0x1, R11 ;  /* 0x00000001030d7824 */ /* 0x000fce00078e020b */
.L_x_58:
[----:B------:R-:W-:-:S05]  /*08c0*/  IMAD.IADD R6, R5, 0x1, -R4 ;  /* 0x0000000105067824 */ /* 0x000fca00078e0a04 */
[----:B------:R-:W-:-:S04]  /*08d0*/  LEA.HI R7, R6, R6, RZ, 0x1 ;  /* 0x0000000606077211 */ /* 0x000fc800078f08ff */
[----:B------:R-:W-:-:S04]  /*08e0*/  LEA.HI.SX32 R10, R7, R4, 0x1f ;  /* 0x00000004070a7211 */ /* 0x000fc800078ffaff */
[----:B------:R-:W-:-:S05]  /*08f0*/  LOP3.LUT R6, RZ, R10, RZ, 0x33, !PT ;  /* 0x0000000aff067212 */ /* 0x000fca00078e33ff */
[----:B------:R-:W-:Y:S01]  /*0900*/  IMAD.IADD R7, R13, 0x1, R6 ;  /* 0x000000010d077824 */ /* 0x000fe200078e0206 */
[----:B------:R-:W-:-:S04]  /*0910*/  LEA R6, R10, UR4, 0x4 ;  /* 0x000000040a067c11 */ /* 0x000fc8000f8e20ff */
[----:B------:R-:W-:Y:S02]  /*0920*/  LEA R8, R7, UR4, 0x4 ;  /* 0x0000000407087c11 */ /* 0x000fe4000f8e20ff */
[----:B------:R-:W-:Y:S04]  /*0930*/  LDS.64 R6, [R6+0x8] ;  /* 0x0000080006067984 */ /* 0x000fe80000000a00 */
[----:B------:R-:W0:Y:S02]  /*0940*/  LDS.64 R8, [R8+0x8] ;  /* 0x0000080008087984 */ /* 0x000e240000000a00 */
[----:B0-----:R-:W-:-:S06]  /*0950*/  DSETP.GEU.AND P0, PT, R8, R6, PT ;  /* 0x000000060800722a */ /* 0x001fcc0003f0e000 */
[----:B------:R-:W-:-:S08]  /*0960*/  SEL R5, R5, R10, P0 ;  /* 0x0000000a05057207 */ /* 0x000fd00000000000 */
[----:B------:R-:W-:-:S05]  /*0970*/  @P0 VIADD R4, R10, 0x1 ;  /* 0x000000010a040836 */ /* 0x000fca0000000000 */
[----:B------:R-:W-:-:S13]  /*0980*/  ISETP.GE.AND P0, PT, R4, R5, PT ;  /* 0x000000050400720c */ /* 0x000fda0003f06270 */
[----:B------:R-:W-:Y:S05]  /*0990*/  @!P0 BRA `(.L_x_58) ;  /* 0xfffffffc00c88947 */ /* 0x000fea000383ffff */
.L_x_57:
[----:B------:R-:W-:Y:S05]  /*09a0*/  BSYNC.RECONVERGENT B0 ;  /* 0x0000000000007941 */ /* 0x000fea0003800200 */
.L_x_56:
[----:B------:R-:W-:Y:S01]  /*09b0*/  IADD3 R11, PT, PT, R3, R11, -R4 ;  /* 0x0000000b030b7210 */ /* 0x000fe20007ffe804 */
[C---:B------:R-:W-:Y:S01]  /*09c0*/  VIADD R6, R4.reuse, 0x1 ;  /* 0x0000000104067836 */ /* 0x040fe20000000000 */
[----:B------:R-:W-:Y:S01]  /*09d0*/  LEA R25, R4, UR4, 0x4 ;  /* 0x0000000404197c11 */ /* 0x000fe2000f8e20ff */
[----:B------:R-:W0:Y:S01]  /*09e0*/  S2UR UR6, SR_CgaCtaId ;  /* 0x00000000000679c3 */ /* 0x000e220000008800 */
[C---:B------:R-:W-:Y:S01]  /*09f0*/  LEA R10, R11.reuse, UR4, 0x4 ;  /* 0x000000040b0a7c11 */ /* 0x040fe2000f8e20ff */
[C---:B------:R-:W-:Y:S01]  /*0a00*/  VIADD R5, R11.reuse, 0x1 ;  /* 0x000000010b057836 */ /* 0x040fe20000000000 */
[----:B------:R-:W-:Y:S01]  /*0a10*/  ISETP.GE.AND P1, PT, R11, R24, PT ;  /* 0x000000180b00720c */ /* 0x000fe20003f26270 */
[----:B------:R-:W-:Y:S01]  /*0a20*/  LDS.64 R16, [R25+0x8] ;  /* 0x0000080019107984 */ /* 0x000fe20000000a00 */
[----:B------:R-:W-:Y:S01]  /*0a30*/  PLOP3.LUT P0, PT, PT, PT, PT, 0x8, 0x80 ;  /* 0x000000000080781c */ /* 0x000fe20003f0e170 */
[----:B------:R-:W-:Y:S02]  /*0a40*/  UMOV UR5, 0x400 ;  /* 0x0000040000057882 */ /* 0x000fe40000000000 */
[----:B------:R-:W1:Y:S04]  /*0a50*/  LDS.64 R18, [R10+0x8] ;  /* 0x000008000a127984 */ /* 0x000e680000000a00 */
[----:B------:R-:W-:Y:S04]  /*0a60*/  LDS.64 R20, [R25] ;  /* 0x0000000019147984 */ /* 0x000fe80000000a00 */
[----:B------:R-:W2:Y:S01]  /*0a70*/  LDS.64 R22, [R10] ;  /* 0x000000000a167984 */ /* 0x000ea20000000a00 */
[----:B0-----:R-:W-:Y:S01]  /*0a80*/  ULEA UR5, UR6, UR5, 0x18 ;  /* 0x0000000506057291 */ /* 0x001fe2000f8ec0ff */
[----:B-1----:R-:W-:-:S06]  /*0a90*/  @!P1 DSETP.GEU.AND P2, PT, R18, R16, PT ;  /* 0x000000101200922a */ /* 0x002fcc0003f4e000 */
[----:B------:R-:W-:Y:S02]  /*0aa0*/  @!P1 ISETP.GE.OR P0, PT, R4, R3, !P2 ;  /* 0x000000030400920c */ /* 0x000fe40005706670 */
[----:B------:R-:W-:Y:S02]  /*0ab0*/  PLOP3.LUT P1, PT, PT, PT, PT, 0x8, 0x80 ;  /* 0x000000000080781c */ /* 0x000fe40003f2e170 */
[----:B------:R-:W-:Y:S02]  /*0ac0*/  FSEL R12, R18, R16, P0 ;  /* 0x00000010120c7208 */ /* 0x000fe40000000000 */
[----:B------:R-:W-:Y:S02]  /*0ad0*/  FSEL R13, R19, R17, P0 ;  /* 0x00000011130d7208 */ /* 0x000fe40000000000 */
[----:B--2---:R-:W-:Y:S02]  /*0ae0*/  FSEL R15, R23, R21, P0 ;  /* 0x00000015170f7208 */ /* 0x004fe40000000000 */
[----:B------:R-:W-:-:S03]  /*0af0*/  SEL R14, R22, R20, P0 ;  /* 0x00000014160e7207 */ /* 0x000fc60000000000 */
[----:B------:R-:W-:Y:S01]  /*0b00*/  @P0 LDS.64 R18, [R10+0x18] ;  /* 0x000018000a120984 */ /* 0x000fe20000000a00 */
[----:B------:R-:W-:Y:S02]  /*0b10*/  @!P0 IMAD.MOV R5, RZ, RZ, R11 ;  /* 0x000000ffff058224 */ /* 0x000fe400078e020b */
        /* <DEDUP_REMOVED lines=12> */
[----:B-1----:R-:W-:Y:S02]  /*0be0*/  FSEL R11, R23, R21, P1 ;  /* 0x00000015170b7208 */ /* 0x002fe40000800000 */
[----:B------:R-:W-:-:S03]  /*0bf0*/  SEL R10, R22, R20, P1 ;  /* 0x00000014160a7207 */ /* 0x000fc60000800000 */
[----:B------:R-:W-:Y:S02]  /*0c00*/  @P1 IMAD.MOV R4, RZ, RZ, R6 ;  /* 0x000000ffff041224 */ /* 0x000fe400078e0206 */
[----:B------:R-:W-:Y:S02]  /*0c10*/  @!P1 IMAD.MOV R7, RZ, RZ, R5 ;  /* 0x000000ffff079224 */ /* 0x000fe400078e0205 */
[C---:B------:R-:W-:Y:S01]  /*0c20*/  VIADD R26, R4.reuse, 0x1 ;  /* 0x00000001041a7836 */ /* 0x040fe20000000000 */
[----:B------:R-:W-:Y:S01]  /*0c30*/  @!P1 LEA R5, R4, UR4, 0x4 ;  /* 0x0000000404059c11 */ /* 0x000fe2000f8e20ff */
[C---:B------:R-:W-:Y:S01]  /*0c40*/  VIADD R25, R7.reuse, 0x1 ;  /* 0x0000000107197836 */ /* 0x040fe20000000000 */
[----:B------:R-:W-:-:S03]  /*0c50*/  @P1 LEA R6, R7, UR4, 0x4 ;  /* 0x0000000407061c11 */ /* 0x000fc6000f8e20ff */
        /* <DEDUP_REMOVED lines=8> */
[----:B--2---:R-:W-:-:S07]  /*0ce0*/  SEL R6, R22, R20, P0 ;  /* 0x0000001416067207 */ /* 0x004fce0000000000 */
[----:B------:R-:W-:Y:S01]  /*0cf0*/  @P0 IMAD.MOV R26, RZ, RZ, R4 ;  /* 0x000000ffff1a0224 */ /* 0x000fe200078e0204 */
[----:B------:R-:W-:Y:S01]  /*0d00*/  FSEL R4, R18, R16, P0 ;  /* 0x0000001012047208 */ /* 0x000fe20000000000 */
[----:B------:R-:W-:Y:S01]  /*0d10*/  @!P0 IMAD.MOV R25, RZ, RZ, R7 ;  /* 0x000000ffff198224 */ /* 0x000fe200078e0207 */
[----:B------:R-:W-:Y:S02]  /*0d20*/  FSEL R7, R23, R21, P0 ;  /* 0x0000001517077208 */ /* 0x000fe40000000000 */
[----:B------:R-:W-:Y:S02]  /*0d30*/  @!P0 LEA R27, R26, UR4, 0x4 ;  /* 0x000000041a1b8c11 */ /* 0x000fe4000f8e20ff */
[C---:B------:R-:W-:Y:S02]  /*0d40*/  @P0 LEA R28, R25.reuse, UR5, 0x4 ;  /* 0x00000005191c0c11 */ /* 0x040fe4000f8e20ff */
[----:B------:R-:W-:Y:S01]  /*0d50*/  ISETP.GE.AND P1, PT, R25, R24, PT ;  /* 0x000000181900720c */ /* 0x000fe20003f26270 */
[----:B------:R-:W-:Y:S04]  /*0d60*/  @!P0 LDS.64 R16, [R27+0x8] ;  /* 0x000008001b108984 */ /* 0x000fe80000000a00 */
[----:B------:R-:W0:Y:S04]  /*0d70*/  @P0 LDS.64 R18, [R28+0x8] ;  /* 0x000008001c120984 */ /* 0x000e280000000a00 */
[----:B------:R-:W-:Y:S04]  /*0d80*/  @!P0 LDS.64 R20, [R27] ;  /* 0x000000001b148984 */ /* 0x000fe80000000a00 */
[----:B------:R-:W1:Y:S01]  /*0d90*/  @P0 LDS.64 R22, [R28] ;  /* 0x000000001c160984 */ /* 0x000e620000000a00 */
[----:B------:R-:W-:Y:S01]  /*0da0*/  BAR.SYNC.DEFER_BLOCKING 0x0 ;  /* 0x0000000000007b1d */ /* 0x000fe20000010000 */
[----:B------:R-:W-:-:S05]  /*0db0*/  PLOP3.LUT P0, PT, PT, PT, PT, 0x8, 0x80 ;  /* 0x000000000080781c */ /* 0x000fca0003f0e170 */
[----:B0-----:R-:W-:-:S06]  /*0dc0*/  @!P1 DSETP.GEU.AND P2, PT, R18, R16, PT ;  /* 0x000000101200922a */ /* 0x001fcc0003f4e000 */
[----:B------:R-:W-:Y:S01]  /*0dd0*/  @!P1 ISETP.GE.OR P0, PT, R26, R3, !P2 ;  /* 0x000000031a00920c */ /* 0x000fe20005706670 */
[----:B------:R-:W-:-:S03]  /*0de0*/  IMAD.SHL.U32 R3, R2, 0x4, RZ ;  /* 0x0000000402037824 */ /* 0x000fc600078e00ff */
[----:B------:R-:W-:Y:S02]  /*0df0*/  FSEL R16, R18, R16, P0 ;  /* 0x0000001012107208 */ /* 0x000fe40000000000 */
[----:B------:R-:W-:Y:S02]  /*0e00*/  FSEL R17, R19, R17, P0 ;  /* 0x0000001113117208 */ /* 0x000fe40000000000 */
[----:B-1----:R-:W-:Y:S02]  /*0e10*/  FSEL R21, R23, R21, P0 ;  /* 0x0000001517157208 */ /* 0x002fe40000000000 */
[----:B------:R-:W-:Y:S01]  /*0e20*/  SEL R20, R22, R20, P0 ;  /* 0x0000001416147207 */ /* 0x000fe20000000000 */
[----:B------:R-:W-:Y:S06]  /*0e30*/  BRA.U !UP0, `(.L_x_59) ;  /* 0x0000000108947547 */ /* 0x000fec000b800000 */
[----:B------:R-:W0:Y:S01]  /*0e40*/  S2R R22, SR_LANEID ;  /* 0x0000000000167919 */ /* 0x000e220000000000 */
[----:B------:R-:W-:-:S05]  /*0e50*/  LOP3.LUT R3, R3, 0xf80, RZ, 0xc0, !PT ;  /* 0x00000f8003037812 */ /* 0x000fca00078ec0ff */
[----:B0-----:R-:W-:Y:S01]  /*0e60*/  IMAD R18, R22, 0x4, R3 ;  /* 0x0000000416127824 */ /* 0x001fe200078e0203 */
[----:B------:R-:W-:-:S04]  /*0e70*/  LOP3.LUT R3, R3, 0x1f, R2, 0xf8, !PT ;  /* 0x0000001f03037812 */ /* 0x000fc800078ef802 */
[----:B------:R-:W-:Y:S01]  /*0e80*/  LEA R23, R18, UR5, 0x4 ;  /* 0x0000000512177c11 */ /* 0x000fe2000f8e20ff */
[----:B------:R-:W0:Y:S01]  /*0e90*/  LDCU.64 UR4, c[0x0][0x3a0] ;  /* 0x00007400ff0477ac */ /* 0x000e220008000a00 */
[----:B------:R-:W-:-:S03]  /*0ea0*/  IADD3 R3, P0, PT, R0, R3, RZ ;  /* 0x0000000300037210 */ /* 0x000fc60007f1e0ff */
[----:B------:R-:W-:Y:S01]  /*0eb0*/  IMAD R22, R22, -0x30, R23 ;  /* 0xffffffd016167824 */ /* 0x000fe200078e0217 */
[----:B------:R-:W-:Y:S01]  /*0ec0*/  STS.64 [R23], R14 ;  /* 0x0000000e17007388 */ /* 0x000fe20000000a00 */
[----:B------:R-:W-:-:S03]  /*0ed0*/  IMAD.X R0, RZ, RZ, RZ, P0 ;  /* 0x000000ffff007224 */ /* 0x000fc600000e06ff */
[----:B------:R-:W-:Y:S04]  /*0ee0*/  STS.64 [R23+0x8], R12 ;  /* 0x0000080c17007388 */ /* 0x000fe80000000a00 */
[----:B------:R-:W-:Y:S04]  /*0ef0*/  STS.64 [R23+0x10], R10 ;  /* 0x0000100a17007388 */ /* 0x000fe80000000a00 */
[----:B------:R-:W-:Y:S01]  /*0f00*/  STS.64 [R23+0x18], R8 ;  /* 0x0000180817007388 */ /* 0x000fe20000000a00 */
[----:B0-----:R-:W-:-:S03]  /*0f10*/  LEA R2, P0, R3, UR4, 0x4 ;  /* 0x0000000403027c11 */ /* 0x001fc6000f8020ff */
[----:B------:R-:W-:Y:S01]  /*0f20*/  STS.64 [R23+0x20], R6 ;  /* 0x0000200617007388 */ /* 0x000fe20000000a00 */
[----:B------:R-:W-:-:S03]  /*0f30*/  LEA.HI.X R3, R3, UR5, R0, 0x4, P0 ;  /* 0x0000000503037c11 */ /* 0x000fc600080f2400 */
[----:B------:R-:W-:Y:S04]  /*0f40*/  STS.64 [R23+0x28], R4 ;  /* 0x0000280417007388 */ /* 0x000fe80000000a00 */
        /* <DEDUP_REMOVED lines=20> */
.L_x_59:
[----:B------:R-:W0:Y:S01]  /*1090*/  S2R R18, SR_LANEID ;  /* 0x0000000000127919 */ /* 0x000e220000000000 */
[----:B------:R-:W-:-:S05]  /*10a0*/  LOP3.LUT R3, R3, 0xf80, RZ, 0xc0, !PT ;  /* 0x00000f8003037812 */ /* 0x000fca00078ec0ff */
[----:B0-----:R-:W-:-:S05]  /*10b0*/  IMAD R19, R18, 0x4, R3 ;  /* 0x0000000412137824 */ /* 0x001fca00078e0203 */
[----:B------:R-:W-:Y:S01]  /*10c0*/  LEA R25, R19, UR5, 0x4 ;  /* 0x0000000513197c11 */ /* 0x000fe2000f8e20ff */
[----:B------:R-:W0:Y:S04]  /*10d0*/  LDCU.64 UR4, c[0x0][0x388] ;  /* 0x00007100ff0477ac */ /* 0x000e280008000a00 */
[----:B------:R-:W-:Y:S01]  /*10e0*/  IMAD R24, R18, -0x30, R25 ;  /* 0xffffffd012187824 */ /* 0x000fe200078e0219 */
[----:B------:R-:W-:Y:S04]  /*10f0*/  STS.64 [R25], R14 ;  /* 0x0000000e19007388 */ /* 0x000fe80000000a00 */
        /* <DEDUP_REMOVED lines=8> */
[----:B------:R-:W2:Y:S04]  /*1180*/  LDS.64 R22, [R24] ;  /* 0x0000000018167984 */ /* 0x000ea80000000a00 */
[----:B------:R-:W3:Y:S01]  /*1190*/  LDS.64 R18, [R24+0x8] ;  /* 0x0000080018127984 */ /* 0x000ee20000000a00 */
[----:B-1----:R-:W-:-:S03]  /*11a0*/  LOP3.LUT R17, R2, 0x1f, RZ, 0xc0, !PT ;  /* 0x0000001f02117812 */ /* 0x002fc600078ec0ff */
[----:B------:R-:W1:Y:S02]  /*11b0*/  LDS.64 R14, [R24+0x200] ;  /* 0x00020000180e7984 */ /* 0x000e640000000a00 */
[----:B------:R-:W-:Y:S02]  /*11c0*/  IMAD.IADD R0, R0, 0x1, R17 ;  /* 0x0000000100007824 */ /* 0x000fe400078e0211 */
[----:B------:R-:W4:Y:S03]  /*11d0*/  LDS.64 R12, [R24+0x208] ;  /* 0x00020800180c7984 */ /* 0x000f260000000a00 */
[----:B------:R-:W-:Y:S01]  /*11e0*/  IADD3 R0, P0, PT, R3, R0, RZ ;  /* 0x0000000003007210 */ /* 0x000fe20007f1e0ff */
[----:B------:R-:W5:Y:S04]  /*11f0*/  LDS.64 R10, [R24+0x400] ;  /* 0x00040000180a7984 */ /* 0x000f680000000a00 */
[----:B------:R-:W5:Y:S01]  /*1200*/  LDS.64 R8, [R24+0x408] ;  /* 0x0004080018087984 */ /* 0x000f620000000a00 */
[----:B------:R-:W-:Y:S01]  /*1210*/  IMAD.X R3, RZ, RZ, RZ, P0 ;  /* 0x000000ffff037224 */ /* 0x000fe200000e06ff */
[----:B0-----:R-:W-:-:S02]  /*1220*/  LEA R2, P0, R0, UR4, 0x4 ;  /* 0x0000000400027c11 */ /* 0x001fc4000f8020ff */
[----:B------:R-:W0:Y:S02]  /*1230*/  LDS.64 R6, [R24+0x600] ;  /* 0x0006000018067984 */ /* 0x000e240000000a00 */
[----:B------:R-:W-:Y:S02]  /*1240*/  LEA.HI.X R3, R0, UR5, R3, 0x4, P0 ;  /* 0x0000000500037c11 */ /* 0x000fe400080f2403 */
[----:B------:R-:W0:Y:S04]  /*1250*/  LDS.64 R4, [R24+0x608] ;  /* 0x0006080018047984 */ /* 0x000e280000000a00 */
[----:B--2---:R-:W-:Y:S04]  /*1260*/  STG.E.64 desc[UR8][R2.64], R22 ;  /* 0x0000001602007986 */ /* 0x004fe8000c101b08 */
[----:B---3--:R-:W-:Y:S04]  /*1270*/  STG.E.64 desc[UR8][R2.64+0x8], R18 ;  /* 0x0000081202007986 */ /* 0x008fe8000c101b08 */
[----:B-1----:R-:W-:Y:S04]  /*1280*/  STG.E.64 desc[UR8][R2.64+0x200], R14 ;  /* 0x0002000e02007986 */ /* 0x002fe8000c101b08 */
[----:B----4-:R-:W-:Y:S04]  /*1290*/  STG.E.64 desc[UR8][R2.64+0x208], R12 ;  /* 0x0002080c02007986 */ /* 0x010fe8000c101b08 */
[----:B-----5:R-:W-:Y:S04]  /*12a0*/  STG.E.64 desc[UR8][R2.64+0x400], R10 ;  /* 0x0004000a02007986 */ /* 0x020fe8000c101b08 */
[----:B------:R-:W-:Y:S04]  /*12b0*/  STG.E.64 desc[UR8][R2.64+0x408], R8 ;  /* 0x0004080802007986 */ /* 0x000fe8000c101b08 */
[----:B0-----:R-:W-:Y:S04]  /*12c0*/  STG.E.64 desc[UR8][R2.64+0x600], R6 ;  /* 0x0006000602007986 */ /* 0x001fe8000c101b08 */
[----:B------:R-:W-:Y:S01]  /*12d0*/  STG.E.64 desc[UR8][R2.64+0x608], R4 ;  /* 0x0006080402007986 */ /* 0x000fe2000c101b08 */
[----:B------:R-:W-:Y:S05]  /*12e0*/  EXIT ;  /* 0x000000000000794d */ /* 0x000fea0003800000 */
.L_x_53:
        /* <DEDUP_REMOVED lines=9> */
[----:B------:R-:W-:Y:S01]  /*1380*/  LOP3.LUT R10, R11, R10, RZ, 0xfc, !PT ;  /* 0x0000000a0b0a7212 */ /* 0x000fe200078efcff */
[----:B------:R-:W-:Y:S01]  /*1390*/  BSSY.RECONVERGENT B0, `(.L_x_60) ;  /* 0x000007d000007945 */ /* 0x000fe20003800200 */
[----:B------:R-:W-:Y:S01]  /*13a0*/  LOP3.LUT R9, R3, 0xfffffc00, RZ, 0xc0, !PT ;  /* 0xfffffc0003097812 */ /* 0x000fe200078ec0ff */
[----:B------:R-:W-:Y:S01]  /*13b0*/  IMAD.IADD R7, R11, 0x1, -R12 ;  /* 0x000000010b077824 */ /* 0x000fe200078e0a0c */
[----:B------:R-:W-:Y:S01]  /*13c0*/  ISETP.NE.AND P1, PT, R10, -0x1, PT ;  /* 0xffffffff0a00780c */ /* 0x000fe20003f25270 */
[----:B------:R-:W-:Y:S01]  /*13d0*/  UISETP.NE.AND UP0, UPT, UR4, URZ, UPT ;  /* 0x000000ff0400728c */ /* 0x000fe2000bf05270 */
[----:B------:R-:W-:Y:S01]  /*13e0*/  ACQBULK ;  /* 0x000000000000782e */ /* 0x000fe20000000000 */
[----:B------:R-:W-:-:S02]  /*13f0*/  IMAD.SHL.U32 R13, R7, 0x400, RZ ;  /* 0x00000400070d7824 */ /* 0x000fc400078e00ff */
[----:B------:R-:W-:Y:S02]  /*1400*/  IMAD.SHL.U32 R7, R12, 0x400, RZ ;  /* 0x000004000c077824 */ /* 0x000fe400078e00ff */
[C---:B0-----:R-:W-:Y:S01]  /*1410*/  VIADD R4, R13.reuse, 0x3ff ;  /* 0x000003ff0d047836 */ /* 0x041fe20000000000 */
[----:B------:R-:W-:Y:S01]  /*1420*/  ISETP.NE.AND P0, PT, R13, -0x400, PT ;  /* 0xfffffc000d00780c */ /* 0x000fe20003f05270 */
[----:B--2---:R-:W-:-:S12]  /*1430*/  IMAD.IADD R14, R14, 0x1, -R7 ;  /* 0x000000010e0e7824 */ /* 0x004fd800078e0a07 */
[----:B------:R-:W-:Y:S02]  /*1440*/  @P0 VIADD R4, R13, 0x400 ;  /* 0x000004000d040836 */ /* 0x000fe40000000000 */
[----:B---3--:R-:W-:Y:S01]  /*1450*/  IMAD.IADD R5, R8, 0x1, -R7 ;  /* 0x0000000108057824 */ /* 0x008fe200078e0a07 */
[----:B------:R-:W-:-:S03]  /*1460*/  VIMNMX.U32 R8, PT, PT, R9, R14, !PT ;  /* 0x0000000e09087248 */ /* 0x000fc60007fe0000 */
[----:B------:R-:W-:Y:S01]  /*1470*/  IMAD.IADD R4, R4, 0x1, -R5 ;  /* 0x0000000104047824 */ /* 0x000fe200078e0a05 */
[C---:B------:R-:W-:Y:S01]  /*1480*/  @!P1 VIMNMX.U32 R5, PT, PT, R9.reuse, R14, PT ;  /* 0x0000000e09059248 */ /* 0x040fe20003fe0000 */
[----:B----4-:R-:W-:Y:S02]  /*1490*/  IMAD.IADD R6, R6, 0x1, -R7 ;  /* 0x0000000106067824 */ /* 0x010fe400078e0a07 */
[----:B------:R-:W-:Y:S01]  /*14a0*/  IMAD.IADD R3, R8, 0x1, -R9 ;  /* 0x0000000108037824 */ /* 0x000fe200078e0a09 */
[----:B------:R-:W-:Y:S01]  /*14b0*/  SEL R4, R9, R4, !P1 ;  /* 0x0000000409047207 */ /* 0x000fe20004800000 */
[----:B------:R-:W-:-:S03]  /*14c0*/  IMAD.IADD R5, R5, 0x1, -R6 ;  /* 0x0000000105057824 */ /* 0x000fc600078e0a06 */
[----:B------:R-:W-:Y:S02]  /*14d0*/  VIADDMNMX.U32 R8, R13, -R6, R3, PT ;  /* 0x800000060d087246 */ /* 0x000fe40003800003 */
[----:B------:R-:W-:-:S05]  /*14e0*/  VIMNMX.U32 R3, PT, PT, R3, R4, PT ;  /* 0x0000000403037248 */ /* 0x000fca0003fe0000 */
[----:B------:R-:W-:Y:S01]  /*14f0*/  IMAD.IADD R4, R3, 0x1, -R8 ;  /* 0x0000000103047824 */ /* 0x000fe200078e0a08 */
[----:B------:R-:W-:Y:S06]  /*1500*/  BRA.U !UP0, `(.L_x_61) ;  /* 0x0000000108cc7547 */ /* 0x000fec000b800000 */
[----:B------:R-:W-:Y:S01]  /*1510*/  IMAD.IADD R3, R2, 0x1, -R5 ;  /* 0x0000000102037824 */ /* 0x000fe200078e0a05 */
[----:B------:R-:W-:Y:S01]  /*1520*/  IADD3 R8, P0, P1, R8, R7, R9 ;  /* 0x0000000708087210 */ /* 0x000fe2000791e009 */
[----:B------:R-:W0:Y:S01]  /*1530*/  LDCU.64 UR4, c[0x0][0x388] ;  /* 0x00007100ff0477ac */ /* 0x000e220008000a00 */
[----:B------:R-:W-:Y:S02]  /*1540*/  BSSY.RECONVERGENT B1, `(.L_x_62) ;  /* 0x0000012000017945 */ /* 0x000fe40003800200 */
[C---:B------:R-:W-:Y:S02]  /*1550*/  IADD3 R8, P2, PT, R3.reuse, R8, RZ ;  /* 0x0000000803087210 */ /* 0x040fe40007f5e0ff */
[----:B------:R-:W-:Y:S02]  /*1560*/  IADD3.X R10, PT, PT, RZ, RZ, RZ, P0, P1 ;  /* 0x000000ffff0a7210 */ /* 0x000fe400007e24ff */
[----:B------:R-:W-:Y:S02]  /*1570*/  IADD3 R6, P0, P1, R2, R6, R7 ;  /* 0x0000000602067210 */ /* 0x000fe4000791e007 */
[----:B------:R-:W-:Y:S01]  /*1580*/  LEA.HI.X.SX32 R7, R3, R10, 0x1, P2 ;  /* 0x0000000a03077211 */ /* 0x000fe200010f0eff */
[----:B------:R-:W-:Y:S01]  /*1590*/  IMAD.IADD R3, R5, 0x1, R4 ;  /* 0x0000000105037824 */ /* 0x000fe200078e0204 */
[----:B------:R-:W-:-:S04]  /*15a0*/  IADD3.X R9, PT, PT, RZ, RZ, RZ, P0, P1 ;  /* 0x000000ffff097210 */ /* 0x000fc800007e24ff */
[----:B------:R-:W-:Y:S02]  /*15b0*/  ISETP.GE.AND P0, PT, R2, R3, PT ;  /* 0x000000030200720c */ /* 0x000fe40003f06270 */
[----:B0-----:R-:W-:Y:S02]  /*15c0*/  LEA R22, P1, R6, UR4, 0x4 ;  /* 0x0000000406167c11 */ /* 0x001fe4000f8220ff */
[----:B------:R-:W-:Y:S02]  /*15d0*/  LEA R24, P2, R8, UR4, 0x4 ;  /* 0x0000000408187c11 */ /* 0x000fe4000f8420ff */
        /* <DEDUP_REMOVED lines=8> */
.L_x_63:
[----:B------:R-:W-:Y:S05]  /*1660*/  BSYNC.RECONVERGENT B1 ;  /* 0x0000000000017941 */ /* 0x000fea0003800200 */
.L_x_62:
        /* <DEDUP_REMOVED lines=9> */
.L_x_65:
[----:B------:R-:W-:Y:S05]  /*1700*/  BSYNC.RECONVERGENT B1 ;  /* 0x0000000000017941 */ /* 0x000fea0003800200 */
.L_x_64:
        /* <DEDUP_REMOVED lines=9> */
.L_x_67:
[----:B------:R-:W-:Y:S05]  /*17a0*/  BSYNC.RECONVERGENT B1 ;  /* 0x0000000000017941 */ /* 0x000fea0003800200 */
.L_x_66:
        /* <DEDUP_REMOVED lines=9> */
.L_x_61:
[----:B------:R-:W-:Y:S01]  /*1840*/  IADD3 R8, P0, P1, R8, R7, R9 ;  /* 0x0000000708087210 */ /* 0x000fe2000791e009 */
[C---:B------:R-:W-:Y:S01]  /*1850*/  IMAD.IADD R9, R2.reuse, 0x1, -R5 ;  /* 0x0000000102097824 */ /* 0x040fe200078e0a05 */
[----:B------:R-:W0:Y:S01]  /*1860*/  LDCU.64 UR4, c[0x0][0x3a0] ;  /* 0x00007400ff0477ac */ /* 0x000e220008000a00 */
[----:B------:R-:W-:Y:S01]  /*1870*/  BSSY.RECONVERGENT B1, `(.L_x_69) ;  /* 0x0000012000017945 */ /* 0x000fe20003800200 */
[----:B------:R-:W-:Y:S02]  /*1880*/  IADD3.X R3, PT, PT, RZ, RZ, RZ, P0, P1 ;  /* 0x000000ffff037210 */ /* 0x000fe400007e24ff */
[C---:B------:R-:W-:Y:S02]  /*1890*/  IADD3 R8, P2, PT, R9.reuse, R8, RZ ;  /* 0x0000000809087210 */ /* 0x040fe40007f5e0ff */
        /* <DEDUP_REMOVED lines=15> */
.L_x_70:
[----:B------:R-:W-:Y:S05]  /*1990*/  BSYNC.RECONVERGENT B1 ;  /* 0x0000000000017941 */ /* 0x000fea0003800200 */
.L_x_69:
        /* <DEDUP_REMOVED lines=9> */
.L_x_72:
[----:B------:R-:W-:Y:S05]  /*1a30*/  BSYNC.RECONVERGENT B1 ;  /* 0x0000000000017941 */ /* 0x000fea0003800200 */
.L_x_71:
        /* <DEDUP_REMOVED lines=9> */
.L_x_74:
[----:B------:R-:W-:Y:S05]  /*1ad0*/  BSYNC.RECONVERGENT B1 ;  /* 0x0000000000017941 */ /* 0x000fea0003800200 */
.L_x_73:
        /* <DEDUP_REMOVED lines=8> */
.L_x_68:
[----:B------:R-:W-:Y:S05]  /*1b60*/  BSYNC.RECONVERGENT B0 ;  /* 0x0000000000007941 */ /* 0x000fea0003800200 */
.L_x_60:
[----:B------:R-:W0:Y:S01]  /*1b70*/  S2UR UR5, SR_CgaCtaId ;  /* 0x00000000000579c3 */ /* 0x000e220000008800 */
[----:B------:R-:W-:Y:S02]  /*1b80*/  UMOV UR4, 0x400 ;  /* 0x0000040000047882 */ /* 0x000fe40000000000 */
[----:B0-----:R-:W-:-:S06]  /*1b90*/  ULEA UR4, UR5, UR4, 0x18 ;  /* 0x0000000405047291 */ /* 0x001fcc000f8ec0ff */
[----:B-1234-:R-:W-:-:S05]  /*1ba0*/  LEA R23, R2, UR4, 0x4 ;  /* 0x0000000402177c11 */ /* 0x01efca000f8e20ff */
[----:B-----5:R-:W-:Y:S04]  /*1bb0*/  STS.64 [R23], R8 ;  /* 0x0000000817007388 */ /* 0x020fe80000000a00 */
[----:B------:R-:W-:Y:S04]  /*1bc0*/  STS.64 [R23+0x8], R6 ;  /* 0x0000080617007388 */ /* 0x000fe80000000a00 */
        /* <DEDUP_REMOVED lines=10> */
[----:B------:R-:W-:-:S04]  /*1c70*/  VIMNMX R12, PT, PT, R12, R3, PT ;  /* 0x000000030c0c7248 */ /* 0x000fc80003fe0100 */
[C---:B------:R-:W-:Y:S01]  /*1c80*/  ISETP.GE.AND P0, PT, R12.reuse, R4, PT ;  /* 0x000000040c00720c */ /* 0x040fe20003f06270 */
[----:B------:R-:W-:Y:S01]  /*1c90*/  IMAD.IADD R4, R12, 0x1, -R4 ;  /* 0x000000010c047824 */ /* 0x000fe200078e0a04 */
[----:B------:R-:W-:-:S04]  /*1ca0*/  VIMNMX R7, PT, PT, R5, R12, PT ;  /* 0x0000000c05077248 */ /* 0x000fc80003fe0100 */
[----:B------:R-:W-:-:S04]  /*1cb0*/  SEL R4, R4, RZ, P0 ;  /* 0x000000ff04047207 */ /* 0x000fc80000000000 */
[----:B------:R-:W-:-:S13]  /*1cc0*/  ISETP.GE.AND P0, PT, R4, R7, PT ;  /* 0x000000070400720c */ /* 0x000fda0003f06270 */
[----:B-1----:R-:W-:Y:S05]  /*1cd0*/  @P0 BRA `(.L_x_76) ;  /* 0x0000000000400947 */ /* 0x002fea0003800000 */
[----:B------:R-:W-:Y:S02]  /*1ce0*/  IMAD.MOV.U32 R11, RZ, RZ, R7 ;  /* 0x000000ffff0b7224 */ /* 0x000fe400078e0007 */
[----:B------:R-:W-:-:S07]  /*1cf0*/  IMAD.IADD R13, R5, 0x1, R12 ;  /* 0x00000001050d7824 */ /* 0x000fce00078e020c */
.L_x_77:
        /* <DEDUP_REMOVED lines=14> */
.L_x_76:
[----:B------:R-:W-:Y:S05]  /*1de0*/  BSYNC.RECONVERGENT B0 ;  /* 0x0000000000007941 */ /* 0x000fea0003800200 */
.L_x_75:
        /* <DEDUP_REMOVED lines=40> */
[----:B------:R-:W-:Y:S02]  /*2070*/  @!P1 LEA R6, R28, UR4, 0x4 ;  /* 0x000000041c069c11 */ /* 0x000fe4000f8e20ff */
[----:B------:R-:W-:-:S03]  /*2080*/  @P1 LEA R7, R26, UR4, 0x4 ;  /* 0x000000041a071c11 */ /* 0x000fc6000f8e20ff */
[----:B------:R-:W-:Y:S04]  /*2090*/  @!P1 LDS.64 R22, [R6+0x8] ;  /* 0x0000080006169984 */ /* 0x000fe80000000a00 */
[----:B------:R-:W0:Y:S04]  /*20a0*/  @P1 LDS.64 R24, [R7+0x8] ;  /* 0x0000080007181984 */ /* 0x000e280000000a00 */
[----:B------:R1:W-:Y:S04]  /*20b0*/  @!P1 LDS.64 R20, [R6] ;  /* 0x0000000006149984 */ /* 0x0003e80000000a00 */
[----:B------:R2:W3:Y:S01]  /*20c0*/  @P1 LDS.64 R18, [R7] ;  /* 0x0000000007121984 */ /* 0x0004e20000000a00 */
[----:B------:R-:W-:-:S13]  /*20d0*/  ISETP.GE.AND P1, PT, R26, R3, PT ;  /* 0x000000031a00720c */ /* 0x000fda0003f26270 */
[----:B0-----:R-:W-:-:S06]  /*20e0*/  @!P1 DSETP.GEU.AND P2, PT, R24, R22, PT ;  /* 0x000000161800922a */ /* 0x001fcc0003f4e000 */
[----:B------:R-:W-:-:S04]  /*20f0*/  @!P1 ISETP.GE.OR P0, PT, R28, R5, !P2 ;  /* 0x000000051c00920c */ /* 0x000fc80005706670 */
[----:B-1----:R-:W-:Y:S02]  /*2100*/  FSEL R6, R24, R22, P0 ;  /* 0x0000001618067208 */ /* 0x002fe40000000000 */
[----:B--2---:R-:W-:Y:S02]  /*2110*/  FSEL R7, R25, R23, P0 ;  /* 0x0000001719077208 */ /* 0x004fe40000000000 */
[----:B---3--:R-:W-:Y:S02]  /*2120*/  FSEL R9, R19, R21, P0 ;  /* 0x0000001513097208 */ /* 0x008fe40000000000 */
[----:B------:R-:W-:-:S03]  /*2130*/  SEL R8, R18, R20, P0 ;  /* 0x0000001412087207 */ /* 0x000fc60000000000 */
[----:B------:R-:W-:Y:S02]  /*2140*/  @P0 IMAD.MOV R4, RZ, RZ, R28 ;  /* 0x000000ffff040224 */ /* 0x000fe400078e021c */
[----:B------:R-:W-:Y:S02]  /*2150*/  VIADD R28, R26, 0x1 ;  /* 0x000000011a1c7836 */ /* 0x000fe40000000000 */
[----:B------:R-:W-:Y:S01]  /*2160*/  @!P0 IMAD.MOV R28, RZ, RZ, R26 ;  /* 0x000000ffff1c8224 */ /* 0x000fe200078e021a */
[----:B------:R-:W-:-:S04]  /*2170*/  @!P0 LEA R27, R4, UR4, 0x4 ;  /* 0x00000004041b8c11 */ /* 0x000fc8000f8e20ff */
[C---:B------:R-:W-:Y:S01]  /*2180*/  @P0 LEA R26, R28.reuse, UR5, 0x4 ;  /* 0x000000051c1a0c11 */ /* 0x040fe2000f8e20ff */
[----:B------:R-:W-:Y:S01]  /*2190*/  @!P0 LDS.64 R22, [R27+0x8] ;  /* 0x000008001b168984 */ /* 0x000fe20000000a00 */
[----:B------:R-:W-:-:S03]  /*21a0*/  ISETP.GE.AND P1, PT, R28, R3, PT ;  /* 0x000000031c00720c */ /* 0x000fc60003f26270 */
        /* <DEDUP_REMOVED lines=28> */
[----:B------:R-:W-:Y:S04]  /*2370*/  LDS.64 R18, [R26+0x8] ;  /* 0x000008001a127984 */ /* 0x000fe80000000a00 */
[----:B------:R-:W-:Y:S01]  /*2380*/  LDS.64 R14, [R26+0x208] ;  /* 0x000208001a0e7984 */ /* 0x000fe20000000a00 */
[----:B0-----:R-:W-:-:S03]  /*2390*/  LOP3.LUT R23, R2, 0x1f, RZ, 0xc0, !PT ;  /* 0x0000001f02177812 */ /* 0x001fc600078ec0ff */
[----:B------:R-:W-:Y:S02]  /*23a0*/  LDS.64 R12, [R26+0x408] ;  /* 0x000408001a0c7984 */ /* 0x000fe40000000a00 */
[----:B------:R-:W-:Y:S02]  /*23b0*/  IMAD.IADD R4, R4, 0x1, R23 ;  /* 0x0000000104047824 */ /* 0x000fe400078e0217 */
[----:B------:R-:W-:Y:S02]  /*23c0*/  LDS.64 R10, [R26+0x608] ;  /* 0x000608001a0a7984 */ /* 0x000fe40000000a00 */
[----:B------:R-:W-:Y:S01]  /*23d0*/  VIADD R2, R4, 0x20 ;  /* 0x0000002004027836 */ /* 0x000fe20000000000 */
[----:B------:R-:W-:Y:S01]  /*23e0*/  IADD3 R22, P2, PT, R0, R4, RZ ;  /* 0x0000000400167210 */ /* 0x000fe20007f5e0ff */
[----:B------:R-:W-:Y:S01]  /*23f0*/  LDS.64 R20, [R26] ;  /* 0x000000001a147984 */ /* 0x000fe20000000a00 */
[----:B------:R-:W-:-:S03]  /*2400*/  VIADD R0, R4, 0x40 ;  /* 0x0000004004007836 */ /* 0x000fc60000000000 */
[----:B------:R-:W-:Y:S04]  /*2410*/  LDS.64 R16, [R26+0x200] ;  /* 0x000200001a107984 */ /* 0x000fe80000000a00 */
[----:B------:R-:W-:Y:S04]  /*2420*/  LDS.64 R8, [R26+0x400] ;  /* 0x000400001a087984 */ /* 0x000fe80000000a00 */
[----:B------:R-:W-:Y:S04]  /*2430*/  LDS.64 R6, [R26+0x600] ;  /* 0x000600001a067984 */ /* 0x000fe80000000a00 */
[----:B------:R0:W-:Y:S01]  /*2440*/  @!P0 STS [UR5+0x4000], R3 ;  /* 0x00400003ff008988 */ /* 0x0001e20008000805 */
[----:B------:R-:W-:Y:S01]  /*2450*/  BAR.SYNC.DEFER_BLOCKING 0x0 ;  /* 0x0000000000007b1d */ /* 0x000fe20000010000 */
[----:B0-----:R-:W-:-:S05]  /*2460*/  IMAD.X R3, RZ, RZ, RZ, P2 ;  /* 0x000000ffff037224 */ /* 0x001fca00010e06ff */
[----:B------:R-:W0:Y:S01]  /*2470*/  LDS R5, [UR5+0x4000] ;  /* 0x00400005ff057984 */ /* 0x000e220008000800 */
[----:B------:R-:W1:Y:S01]  /*2480*/  LDCU.64 UR4, c[0x0][0x3a0] ;  /* 0x00007400ff0477ac */ /* 0x000e620008000a00 */
[CC--:B0-----:R-:W-:Y:S01]  /*2490*/  ISETP.GE.AND P0, PT, R4.reuse, R5.reuse, PT ;  /* 0x000000050400720c */ /* 0x0c1fe20003f06270 */
[----:B------:R-:W-:Y:S01]  /*24a0*/  VIADD R4, R4, 0x60 ;  /* 0x0000006004047836 */ /* 0x000fe20000000000 */
[-C--:B------:R-:W-:Y:S02]  /*24b0*/  ISETP.GE.AND P1, PT, R2, R5.reuse, PT ;  /* 0x000000050200720c */ /* 0x080fe40003f26270 */
[----:B-1----:R-:W-:Y:S02]  /*24c0*/  LEA R2, P3, R22, UR4, 0x4 ;  /* 0x0000000416027c11 */ /* 0x002fe4000f8620ff */
[----:B------:R-:W-:Y:S02]  /*24d0*/  ISETP.GE.AND P2, PT, R0, R5, PT ;  /* 0x000000050000720c */ /* 0x000fe40003f46270 */
[----:B------:R-:W-:-:S05]  /*24e0*/  LEA.HI.X R3, R22, UR5, R3, 0x4, P3 ;  /* 0x0000000516037c11 */ /* 0x000fca00098f2403 */
        /* <DEDUP_REMOVED lines=11> */
.L_x_78:
        /* <DEDUP_REMOVED lines=19> */
[--C-:B------:R-:W-:Y:S02]  /*26d0*/  IMAD.IADD R22, R4, 0x1, R23.reuse ;  /* 0x0000000104167824 */ /* 0x100fe400078e0217 */
[----:B------:R-:W-:Y:S01]  /*26e0*/  LDS.64 R10, [R26+0x608] ;  /* 0x000608001a0a7984 */ /* 0x000fe20000000a00 */
[----:B------:R-:W-:Y:S02]  /*26f0*/  IMAD.IADD R23, R0, 0x1, R23 ;  /* 0x0000000100177824 */ /* 0x000fe400078e0217 */
[----:B------:R-:W-:Y:S01]  /*2700*/  VIADD R0, R22, 0x20 ;  /* 0x0000002016007836 */ /* 0x000fe20000000000 */
[----:B------:R-:W-:Y:S02]  /*2710*/  LDS.64 R8, [R26] ;  /* 0x000000001a087984 */ /* 0x000fe40000000a00 */
[----:B------:R-:W-:Y:S01]  /*2720*/  IADD3 R23, P2, PT, R4, R23, RZ ;  /* 0x0000001704177210 */ /* 0x000fe20007f5e0ff */
[----:B------:R-:W-:Y:S01]  /*2730*/  VIADD R4, R22, 0x40 ;  /* 0x0000004016047836 */ /* 0x000fe20000000000 */
[----:B------:R-:W-:Y:S04]  /*2740*/  LDS.64 R6, [R26+0x200] ;  /* 0x000200001a067984 */ /* 0x000fe80000000a00 */
[----:B------:R-:W-:Y:S04]  /*2750*/  LDS.64 R18, [R26+0x400] ;  /* 0x000400001a127984 */ /* 0x000fe80000000a00 */
[----:B------:R-:W-:Y:S04]  /*2760*/  LDS.64 R20, [R26+0x600] ;  /* 0x000600001a147984 */ /* 0x000fe80000000a00 */
[----:B------:R-:W-:Y:S01]  /*2770*/  @!P0 STS [UR5+0x4000], R3 ;  /* 0x00400003ff008988 */ /* 0x000fe20008000805 */
[----:B------:R-:W-:Y:S06]  /*2780*/  BAR.SYNC.DEFER_BLOCKING 0x0 ;  /* 0x0000000000007b1d */ /* 0x000fec0000010000 */
[----:B------:R-:W0:Y:S01]  /*2790*/  LDS R5, [UR5+0x4000] ;  /* 0x00400005ff057984 */ /* 0x000e220008000800 */
[----:B------:R-:W1:Y:S02]  /*27a0*/  LDCU.64 UR4, c[0x0][0x388] ;  /* 0x00007100ff0477ac */ /* 0x000e640008000a00 */
[----:B-1----:R-:W-:-:S02]  /*27b0*/  LEA R2, P3, R23, UR4, 0x4 ;  /* 0x0000000417027c11 */ /* 0x002fc4000f8620ff */
[-C--:B0-----:R-:W-:Y:S01]  /*27c0*/  ISETP.GE.AND P1, PT, R0, R5.reuse, PT ;  /* 0x000000050000720c */ /* 0x081fe20003f26270 */
[----:B------:R-:W-:Y:S01]  /*27d0*/  IMAD.X R0, RZ, RZ, RZ, P2 ;  /* 0x000000ffff007224 */ /* 0x000fe200010e06ff */
[CC--:B------:R-:W-:Y:S01]  /*27e0*/  ISETP.GE.AND P0, PT, R22.reuse, R5.reuse, PT ;  /* 0x000000051600720c */ /* 0x0c0fe20003f06270 */
[----:B------:R-:W-:Y:S01]  /*27f0*/  VIADD R22, R22, 0x60 ;  /* 0x0000006016167836 */ /* 0x000fe20000000000 */
[-C--:B------:R-:W-:Y:S02]  /*2800*/  ISETP.GE.AND P2, PT, R4, R5.reuse, PT ;  /* 0x000000050400720c */ /* 0x080fe40003f46270 */
[----:B------:R-:W-:Y:S02]  /*2810*/  LEA.HI.X R3, R23, UR5, R0, 0x4, P3 ;  /* 0x0000000517037c11 */ /* 0x000fe400098f2400 */
[----:B------:R-:W-:-:S05]  /*2820*/  ISETP.GE.AND P3, PT, R22, R5, PT ;  /* 0x000000051600720c */ /* 0x000fca0003f66270 */
        /* <DEDUP_REMOVED lines=10> */
.L_x_79:
        /* <DEDUP_REMOVED lines=11> */
.L_x_110:


//--------------------- .text._ZN3cub18CUB_300001_SM_10006detail10merge_sort30DeviceMergeSortPartitionKernelIN6thrust24THRUST_300001_SM_1000_NS6detail15normal_iteratorINS5_10device_ptrI7elementEEEEjN4cuda3std3__44lessIS9_EES9_EEvbT_PT2_T0_SK_PSK_T1_SK_i --------------------------
	.section	.text._ZN3cub18CUB_300001_SM_10006detail10merge_sort30DeviceMergeSortPartitionKernelIN6thrust24THRUST_300001_SM_1000_NS6detail15normal_iteratorINS5_10device_ptrI7elementEEEEjN4cuda3std3__44lessIS9_EES9_EEvbT_PT2_T0_SK_PSK_T1_SK_i,"ax",@progbits
	.align	128
        .global         _ZN3cub18CUB_300001_SM_10006detail10merge_sort30DeviceMergeSortPartitionKernelIN6thrust24THRUST_300001_SM_1000_NS6detail15normal_iteratorINS5_10device_ptrI7elementEEEEjN4cuda3std3__44lessIS9_EES9_EEvbT_PT2_T0_SK_PSK_T1_SK_i
        .type           _ZN3cub18CUB_300001_SM_10006detail10merge_sort30DeviceMergeSortPartitionKernelIN6thrust24THRUST_300001_SM_1000_NS6detail15normal_iteratorINS5_10device_ptrI7elementEEEEjN4cuda3std3__44lessIS9_EES9_EEvbT_PT2_T0_SK_PSK_T1_SK_i,@function
        .size           _ZN3cub18CUB_300001_SM_10006detail10merge_sort30DeviceMergeSortPartitionKernelIN6thrust24THRUST_300001_SM_1000_NS6detail15normal_iteratorINS5_10device_ptrI7elementEEEEjN4cuda3std3__44lessIS9_EES9_EEvbT_PT2_T0_SK_PSK_T1_SK_i,(.L_x_111 - _ZN3cub18CUB_300001_SM_10006detail10merge_sort30DeviceMergeSortPartitionKernelIN6thrust24THRUST_300001_SM_1000_NS6detail15normal_iteratorINS5_10device_ptrI7elementEEEEjN4cuda3std3__44lessIS9_EES9_EEvbT_PT2_T0_SK_PSK_T1_SK_i)
        .other          _ZN3cub18CUB_300001_SM_10006detail10merge_sort30DeviceMergeSortPartitionKernelIN6thrust24THRUST_300001_SM_1000_NS6detail15normal_iteratorINS5_10device_ptrI7elementEEEEjN4cuda3std3__44lessIS9_EES9_EEvbT_PT2_T0_SK_PSK_T1_SK_i,@"STO_CUDA_ENTRY STV_DEFAULT"
_ZN3cub18CUB_300001_SM_10006detail10merge_sort30DeviceMergeSortPartitionKernelIN6thrust24THRUST_300001_SM_1000_NS6detail15normal_iteratorINS5_10device_ptrI7elementEEEEjN4cuda3std3__44lessIS9_EES9_EEvbT_PT2_T0_SK_PSK_T1_SK_i:
.text._ZN3cub18CUB_300001_SM_10006detail10merge_sort30DeviceMergeSortPartitionKernelIN6thrust24THRUST_300001_SM_1000_NS6detail15normal_iteratorINS5_10device_ptrI7elementEEEEjN4cuda3std3__44lessIS9_EES9_EEvbT_PT2_T0_SK_PSK_T1_SK_i:
[----:B------:R-:W-:Y:S01]  /*0000*/  LDC R1, c[0x0][0x37c] ;  /* 0x0000df00ff017b82 */ /* 0x000fe20000000800 */
[----:B------:R-:W0:Y:S01]  /*0010*/  S2R R0, SR_CTAID.X ;  /* 0x0000000000007919 */ /* 0x000e220000002500 */
[----:B------:R-:W0:Y:S01]  /*0020*/  LDCU UR4, c[0x0][0x360] ;  /* 0x00006c00ff0477ac */ /* 0x000e220008000800 */
[----:B------:R-:W0:Y:S01]  /*0030*/  S2R R3, SR_TID.X ;  /* 0x0000000000037919 */ /* 0x000e220000002100 */
[----:B------:R-:W1:Y:S01]  /*0040*/  LDCU UR6, c[0x0][0x39c] ;  /* 0x00007380ff0677ac */ /* 0x000e620008000800 */
[----:B0-----:R-:W-:-:S05]  /*0050*/  IMAD R0, R0, UR4, R3 ;  /* 0x0000000400007c24 */ /* 0x001fca000f8e0203 */
[----:B-1----:R-:W-:-:S13]  /*0060*/  ISETP.GE.U32.AND P0, PT, R0, UR6, PT ;  /* 0x0000000600007c0c */ /* 0x002fda000bf06070 */
[----:B------:R-:W-:Y:S05]  /*0070*/  @P0 EXIT ;  /* 0x000000000000094d */ /* 0x000fea0003800000 */
[----:B------:R-:W0:Y:S01]  /*0080*/  LDCU UR5, c[0x0][0x3ac] ;  /* 0x00007580ff0577ac */ /* 0x000e220008000800 */
[----:B------:R-:W-:Y:S01]  /*0090*/  VIADD R2, R0, 0x1 ;  /* 0x0000000100027836 */ /* 0x000fe20000000000 */
[----:B------:R-:W-:Y:S01]  /*00a0*/  ACQBULK ;  /* 0x000000000000782e */ /* 0x000fe20000000000 */
[----:B------:R-:W1:Y:S03]  /*00b0*/  LDCU UR7, c[0x0][0x3b0] ;  /* 0x00007600ff0777ac */ /* 0x000e660008000800 */
[----:B------:R-:W-:Y:S01]  /*00c0*/  ISETP.NE.AND P0, PT, R2, UR6, PT ;  /* 0x0000000602007c0c */ /* 0x000fe2000bf05270 */
[----:B------:R-:W2:Y:S01]  /*00d0*/  LDCU UR10, c[0x0][0x398] ;  /* 0x00007300ff0a77ac */ /* 0x000ea20008000800 */
[----:B------:R-:W3:Y:S01]  /*00e0*/  LDCU.64 UR8, c[0x0][0x358] ;  /* 0x00006b00ff0877ac */ /* 0x000ee20008000a00 */
[----:B0-----:R-:W-:-:S10]  /*00f0*/  UIADD3 UR4, UPT, UPT, -UR5, URZ, URZ ;  /* 0x000000ff05047290 */ /* 0x001fd4000fffe1ff */
[----:B------:R-:W0:Y:S01]  /*0100*/  @!P0 LDC.64 R4, c[0x0][0x3a0] ;  /* 0x0000e800ff048b82 */ /* 0x000e220000000a00 */
[----:B------:R-:W-:Y:S01]  /*0110*/  LOP3.LUT R2, R0, UR4, RZ, 0xc0, !PT ;  /* 0x0000000400027c12 */ /* 0x000fe2000f8ec0ff */
[----:B------:R-:W-:-:S04]  /*0120*/  USHF.R.U32.HI UR4, URZ, 0x1, UR5 ;  /* 0x00000001ff047899 */ /* 0x000fc80008011605 */
[----:B-1----:R-:W-:Y:S01]  /*0130*/  IMAD R3, R2, UR7, RZ ;  /* 0x0000000702037c24 */ /* 0x002fe2000f8e02ff */
[----:B------:R-:W-:-:S04]  /*0140*/  UIMAD UR4, UR4, UR7, URZ ;  /* 0x00000007040472a4 */ /* 0x000fc8000f8e02ff */
[----:B------:R-:W-:-:S04]  /*0150*/  LOP3.LUT R2, RZ, R3, RZ, 0x33, !PT ;  /* 0x00000003ff027212 */ /* 0x000fc800078e33ff */
[----:B------:R-:W-:-:S04]  /*0160*/  VIMNMX.U32 R2, PT, PT, R2, UR4, PT ;  /* 0x0000000402027c48 */ /* 0x000fc8000bfe0000 */
[----:B--2---:R-:W-:Y:S01]  /*0170*/  VIADDMNMX.U32 R2, R2, R3, UR10, PT ;  /* 0x0000000a02027e46 */ /* 0x004fe2000b800003 */
[----:B0-----:R-:W-:Y:S01]  /*0180*/  @!P0 IMAD.WIDE.U32 R4, R0, 0x4, R4 ;  /* 0x0000000400048825 */ /* 0x001fe200078e0004 */
[----:B------:R-:W-:Y:S02]  /*0190*/  VIMNMX.U32 R3, PT, PT, R3, UR10, PT ;  /* 0x0000000a03037c48 */ /* 0x000fe4000bfe0000 */
[----:B------:R-:W-:Y:S02]  /*01a0*/  LOP3.LUT R6, RZ, R2, RZ, 0x33, !PT ;  /* 0x00000002ff067212 */ /* 0x000fe400078e33ff */
[----:B---3--:R0:W-:Y:S02]  /*01b0*/  @!P0 STG.E desc[UR8][R4.64], R2 ;  /* 0x0000000204008986 */ /* 0x0081e4000c101908 */
[----:B------:R-:W-:-:S04]  /*01c0*/  VIMNMX.U32 R7, PT, PT, R6, UR4, PT ;  /* 0x0000000406077c48 */ /* 0x000fc8000bfe0000 */
[----:B------:R-:W-:Y:S01]  /*01d0*/  VIADDMNMX.U32 R7, R7, R2, UR10, PT ;  /* 0x0000000a07077e46 */ /* 0x000fe2000b800002 */
[----:B------:R-:W-:Y:S06]  /*01e0*/  @!P0 EXIT ;  /* 0x000000000000894d */ /* 0x000fec0003800000 */
[----:B------:R-:W1:Y:S01]  /*01f0*/  LDCU.U8 UR6, c[0x0][0x380] ;  /* 0x00007000ff0677ac */ /* 0x000e620008000000 */
[----:B------:R-:W-:Y:S01]  /*0200*/  BSSY.RECONVERGENT B0, `(.L_x_80) ;  /* 0x0000040000007945 */ /* 0x000fe20003800200 */
[----:B------:R-:W-:-:S06]  /*0210*/  UIADD3 UR4, UPT, UPT, UR5, -0x1, URZ ;  /* 0xffffffff05047890 */ /* 0x000fcc000fffe0ff */
[----:B0-----:R-:W-:-:S05]  /*0220*/  LOP3.LUT R4, R0, UR4, RZ, 0xc0, !PT ;  /* 0x0000000400047c12 */ /* 0x001fca000f8ec0ff */
[----:B------:R-:W-:Y:S01]  /*0230*/  IMAD R4, R4, UR7, RZ ;  /* 0x0000000704047c24 */ /* 0x000fe2000f8e02ff */
[----:B-1----:R-:W-:-:S04]  /*0240*/  UPRMT UR6, UR6, 0x8880, URZ ;  /* 0x0000888006067896 */ /* 0x002fc800080000ff */
[----:B------:R-:W-:-:S03]  /*0250*/  VIADDMNMX.U32 R4, R7, -R3, R4, PT ;  /* 0x8000000307047246 */ /* 0x000fc60003800004 */
[----:B------:R-:W-:Y:S02]  /*0260*/  UMOV UR4, UR6 ;  /* 0x0000000600047c82 */ /* 0x000fe40008000000 */
[----:B------:R-:W-:-:S09]  /*0270*/  UISETP.NE.AND UP0, UPT, UR4, URZ, UPT ;  /* 0x000000ff0400728c */ /* 0x000fd2000bf05270 */
[----:B------:R-:W-:Y:S05]  /*0280*/  BRA.U !UP0, `(.L_x_81) ;  /* 0x0000000108747547 */ /* 0x000fea000b800000 */
[----:B------:R-:W-:Y:S01]  /*0290*/  IMAD.IADD R7, R7, 0x1, -R2 ;  /* 0x0000000107077824 */ /* 0x000fe200078e0a02 */
[----:B------:R-:W-:Y:S01]  /*02a0*/  VIADDMNMX.U32 R5, R2, -R3, R4, PT ;  /* 0x8000000302057246 */ /* 0x000fe20003800004 */
[----:B------:R-:W0:Y:S01]  /*02b0*/  LDCU.64 UR4, c[0x0][0x388] ;  /* 0x00007100ff0477ac */ /* 0x000e220008000a00 */
[----:B------:R-:W-:Y:S02]  /*02c0*/  BSSY.RECONVERGENT B1, `(.L_x_82) ;  /* 0x0000018000017945 */ /* 0x000fe40003800200 */
[----:B------:R-:W-:-:S05]  /*02d0*/  VIMNMX.U32 R6, PT, PT, R4, R7, !PT ;  /* 0x0000000704067248 */ /* 0x000fca0007fe0000 */
[----:B------:R-:W-:-:S05]  /*02e0*/  IMAD.IADD R6, R6, 0x1, -R7 ;  /* 0x0000000106067824 */ /* 0x000fca00078e0a07 */
[----:B------:R-:W-:-:S13]  /*02f0*/  ISETP.GE.U32.AND P0, PT, R6, R5, PT ;  /* 0x000000050600720c */ /* 0x000fda0003f06070 */
[----:B0-----:R-:W-:Y:S05]  /*0300*/  @P0 BRA `(.L_x_83) ;  /* 0x00000000004c0947 */ /* 0x001fea0003800000 */
.L_x_84:
[----:B------:R-:W-:-:S05]  /*0310*/  IMAD.IADD R7, R5, 0x1, -R6 ;  /* 0x0000000105077824 */ /* 0x000fca00078e0a06 */
[----:B------:R-:W-:-:S04]  /*0320*/  LEA.HI R12, R7, R6, RZ, 0x1f ;  /* 0x00000006070c7211 */ /* 0x000fc800078ff8ff */
[-C--:B------:R-:W-:Y:S02]  /*0330*/  LOP3.LUT R7, RZ, R12.reuse, RZ, 0x33, !PT ;  /* 0x0000000cff077212 */ /* 0x080fe400078e33ff */
[----:B------:R-:W-:-:S03]  /*0340*/  IADD3 R9, P1, PT, R3, R12, RZ ;  /* 0x0000000c03097210 */ /* 0x000fc60007f3e0ff */
[----:B------:R-:W-:Y:S02]  /*0350*/  IMAD.IADD R7, R4, 0x1, R7 ;  /* 0x0000000104077824 */ /* 0x000fe400078e0207 */
[----:B------:R-:W-:Y:S01]  /*0360*/  IMAD.X R16, RZ, RZ, RZ, P1 ;  /* 0x000000ffff107224 */ /* 0x000fe200008e06ff */
[C---:B------:R-:W-:Y:S02]  /*0370*/  LEA R8, P1, R9.reuse, UR4, 0x4 ;  /* 0x0000000409087c11 */ /* 0x040fe4000f8220ff */
[----:B------:R-:W-:Y:S02]  /*0380*/  IADD3 R7, P0, PT, R2, R7, RZ ;  /* 0x0000000702077210 */ /* 0x000fe40007f1e0ff */
[----:B------:R-:W-:-:S03]  /*0390*/  LEA.HI.X R9, R9, UR5, R16, 0x4, P1 ;  /* 0x0000000509097c11 */ /* 0x000fc600088f2410 */
[----:B------:R-:W-:Y:S01]  /*03a0*/  IMAD.X R14, RZ, RZ, RZ, P0 ;  /* 0x000000ffff0e7224 */ /* 0x000fe200000e06ff */
[C---:B------:R-:W-:Y:S02]  /*03b0*/  LEA R10, P0, R7.reuse, UR4, 0x4 ;  /* 0x00000004070a7c11 */ /* 0x040fe4000f8020ff */
[----:B------:R-:W2:Y:S02]  /*03c0*/  LDG.E.64 R8, desc[UR8][R8.64+0x8] ;  /* 0x0000080808087981 */ /* 0x000ea4000c1e1b00 */
[----:B------:R-:W-:-:S06]  /*03d0*/  LEA.HI.X R11, R7, UR5, R14, 0x4, P0 ;  /* 0x00000005070b7c11 */ /* 0x000fcc00080f240e */
[----:B------:R-:W2:Y:S02]  /*03e0*/  LDG.E.64 R10, desc[UR8][R10.64+0x8] ;  /* 0x000008080a0a7981 */ /* 0x000ea4000c1e1b00 */
[----:B--2---:R-:W-:-:S06]  /*03f0*/  DSETP.GEU.AND P0, PT, R10, R8, PT ;  /* 0x000000080a00722a */ /* 0x004fcc0003f0e000 */
[----:B------:R-:W-:-:S08]  /*0400*/  SEL R5, R5, R12, P0 ;  /* 0x0000000c05057207 */ /* 0x000fd00000000000 */
[----:B------:R-:W-:-:S05]  /*0410*/  @P0 VIADD R6, R12, 0x1 ;  /* 0x000000010c060836 */ /* 0x000fca0000000000 */
[----:B------:R-:W-:-:S13]  /*0420*/  ISETP.GE.U32.AND P0, PT, R6, R5, PT ;  /* 0x000000050600720c */ /* 0x000fda0003f06070 */
[----:B------:R-:W-:Y:S05]  /*0430*/  @!P0 BRA `(.L_x_84) ;  /* 0xfffffffc00b48947 */ /* 0x000fea000383ffff */
.L_x_83:
[----:B------:R-:W-:Y:S05]  /*0440*/  BSYNC.RECONVERGENT B1 ;  /* 0x0000000000017941 */ /* 0x000fea0003800200 */
.L_x_82:
[----:B------:R-:W-:Y:S05]  /*0450*/  BRA `(.L_x_85) ;  /* 0x0000000000687947 */ /* 0x000fea0003800000 */
.L_x_81:
[----:B------:R-:W-:Y:S01]  /*0460*/  IMAD.IADD R7, R7, 0x1, -R2 ;  /* 0x0000000107077824 */ /* 0x000fe200078e0a02 */
[----:B------:R-:W-:Y:S01]  /*0470*/  VIADDMNMX.U32 R5, R2, -R3, R4, PT ;  /* 0x8000000302057246 */ /* 0x000fe20003800004 */
[----:B------:R-:W0:Y:S03]  /*0480*/  LDCU.64 UR4, c[0x0][0x390] ;  /* 0x00007200ff0477ac */ /* 0x000e260008000a00 */
[----:B------:R-:W-:-:S05]  /*0490*/  VIMNMX.U32 R6, PT, PT, R4, R7, !PT ;  /* 0x0000000704067248 */ /* 0x000fca0007fe0000 */
[----:B------:R-:W-:-:S05]  /*04a0*/  IMAD.IADD R6, R6, 0x1, -R7 ;  /* 0x0000000106067824 */ /* 0x000fca00078e0a07 */
[----:B------:R-:W-:-:S13]  /*04b0*/  ISETP.GE.U32.AND P0, PT, R6, R5, PT ;  /* 0x000000050600720c */ /* 0x000fda0003f06070 */
[----:B0-----:R-:W-:Y:S05]  /*04c0*/  @P0 BRA `(.L_x_85) ;  /* 0x00000000004c0947 */ /* 0x001fea0003800000 */
.L_x_86:
        /* <DEDUP_REMOVED lines=19> */
.L_x_85:
[----:B------:R-:W-:Y:S05]  /*0600*/  BSYNC.RECONVERGENT B0 ;  /* 0x0000000000007941 */ /* 0x000fea0003800200 */
.L_x_80:
[----:B------:R-:W0:Y:S01]  /*0610*/  LDC.64 R4, c[0x0][0x3a0] ;  /* 0x0000e800ff047b82 */ /* 0x000e220000000a00 */
[----:B------:R-:W-:Y:S02]  /*0620*/  IMAD.IADD R3, R3, 0x1, R6 ;  /* 0x0000000103037824 */ /* 0x000fe400078e0206 */
[----:B0-----:R-:W-:-:S05]  /*0630*/  IMAD.WIDE.U32 R4, R0, 0x4, R4 ;  /* 0x0000000400047825 */ /* 0x001fca00078e0004 */
[----:B------:R-:W-:Y:S01]  /*0640*/  STG.E desc[UR8][R4.64], R3 ;  /* 0x0000000304007986 */ /* 0x000fe2000c101908 */
[----:B------:R-:W-:Y:S05]  /*0650*/  EXIT ;  /* 0x000000000000794d */ /* 0x000fea0003800000 */
.L_x_87:
        /* <DEDUP_REMOVED lines=10> */
.L_x_111:


//--------------------- .text._ZN3cub18CUB_300001_SM_10006detail10merge_sort30DeviceMergeSortBlockSortKernelINS2_10policy_hubIN6thrust24THRUST_300001_SM_1000_NS6detail15normal_iteratorINS6_10device_ptrI7elementEEEEE9Policy600ESC_PNS0_8NullTypeESC_SG_jN4cuda3std3__44lessISA_EESA_SF_EEvbT0_T1_T2_T3_T4_PT6_PT7_T5_NS1_7vsmem_tE --------------------------
	.section	.text._ZN3cub18CUB_300001_SM_10006detail10merge_sort30DeviceMergeSortBlockSortKernelINS2_10policy_hubIN6thrust24THRUST_300001_SM_1000_NS6detail15normal_iteratorINS6_10device_ptrI7elementEEEEE9Policy600ESC_PNS0_8NullTypeESC_SG_jN4cuda3std3__44lessISA_EESA_SF_EEvbT0_T1_T2_T3_T4_PT6_PT7_T5_NS1_7vsmem_tE,"ax",@progbits
	.align	128
        .global         _ZN3cub18CUB_300001_SM_10006detail10merge_sort30DeviceMergeSortBlockSortKernelINS2_10policy_hubIN6thrust24THRUST_300001_SM_1000_NS6detail15normal_iteratorINS6_10device_ptrI7elementEEEEE9Policy600ESC_PNS0_8NullTypeESC_SG_jN4cuda3std3__44lessISA_EESA_SF_EEvbT0_T1_T2_T3_T4_PT6_PT7_T5_NS1_7vsmem_tE
        .type           _ZN3cub18CUB_300001_SM_10006detail10merge_sort30DeviceMergeSortBlockSortKernelINS2_10policy_hubIN6thrust24THRUST_300001_SM_1000_NS6detail15normal_iteratorINS6_10device_ptrI7elementEEEEE9Policy600ESC_PNS0_8NullTypeESC_SG_jN4cuda3std3__44lessISA_EESA_SF_EEvbT0_T1_T2_T3_T4_PT6_PT7_T5_NS1_7vsmem_tE,@function
        .size           _ZN3cub18CUB_300001_SM_10006detail10merge_sort30DeviceMergeSortBlockSortKernelINS2_10policy_hubIN6thrust24THRUST_300001_SM_1000_NS6detail15normal_iteratorINS6_10device_ptrI7elementEEEEE9Policy600ESC_PNS0_8NullTypeESC_SG_jN4cuda3std3__44lessISA_EESA_SF_EEvbT0_T1_T2_T3_T4_PT6_PT7_T5_NS1_7vsmem_tE,(.L_x_112 - _ZN3cub18CUB_300001_SM_10006detail10merge_sort30DeviceMergeSortBlockSortKernelINS2_10policy_hubIN6thrust24THRUST_300001_SM_1000_NS6detail15normal_iteratorINS6_10device_ptrI7elementEEEEE9Policy600ESC_PNS0_8NullTypeESC_SG_jN4cuda3std3__44lessISA_EESA_SF_EEvbT0_T1_T2_T3_T4_PT6_PT7_T5_NS1_7vsmem_tE)
        .other          _ZN3cub18CUB_300001_SM_10006detail10merge_sort30DeviceMergeSortBlockSortKernelINS2_10policy_hubIN6thrust24THRUST_300001_SM_1000_NS6detail15normal_iteratorINS6_10device_ptrI7elementEEEEE9Policy600ESC_PNS0_8NullTypeESC_SG_jN4cuda3std3__44lessISA_EESA_SF_EEvbT0_T1_T2_T3_T4_PT6_PT7_T5_NS1_7vsmem_tE,@"STO_CUDA_ENTRY STV_DEFAULT"
_ZN3cub18CUB_300001_SM_10006detail10merge_sort30DeviceMergeSortBlockSortKernelINS2_10policy_hubIN6thrust24THRUST_300001_SM_1000_NS6detail15normal_iteratorINS6_10device_ptrI7elementEEEEE9Policy600ESC_PNS0_8NullTypeESC_SG_jN4cuda3std3__44lessISA_EESA_SF_EEvbT0_T1_T2_T3_T4_PT6_PT7_T5_NS1_7vsmem_tE:
.text._ZN3cub18CUB_300001_SM_10006detail10merge_sort30DeviceMergeSortBlockSortKernelINS2_10policy_hubIN6thrust24THRUST_300001_SM_1000_NS6detail15normal_iteratorINS6_10device_ptrI7elementEEEEE9Policy600ESC_PNS0_8NullTypeESC_SG_jN4cuda3std3__44lessISA_EESA_SF_EEvbT0_T1_T2_T3_T4_PT6_PT7_T5_NS1_7vsmem_tE:
[----:B------:R-:W-:Y:S01]  /*0000*/  LDC R1, c[0x0][0x37c] ;  /* 0x0000df00ff017b82 */ /* 0x000fe20000000800 */
[----:B------:R-:W0:Y:S01]  /*0010*/  S2R R3, SR_CTAID.X ;  /* 0x0000000000037919 */ /* 0x000e220000002500 */
[----:B------:R-:W1:Y:S01]  /*0020*/  LDCU UR4, c[0x0][0x370] ;  /* 0x00006e00ff0477ac */ /* 0x000e620008000800 */
[----:B------:R-:W2:Y:S01]  /*0030*/  LDCU.64 UR8, c[0x0][0x358] ;  /* 0x00006b00ff0877ac */ /* 0x000ea20008000a00 */
[----:B-1----:R-:W-:-:S06]  /*0040*/  UIADD3 UR4, UPT, UPT, UR4, -0x1, URZ ;  /* 0xffffffff04047890 */ /* 0x002fcc000fffe0ff */
[C---:B0-----:R-:W-:Y:S01]  /*0050*/  ISETP.GE.U32.AND P0, PT, R3.reuse, UR4, PT ;  /* 0x0000000403007c0c */ /* 0x041fe2000bf06070 */
[----:B------:R-:W-:-:S12]  /*0060*/  IMAD.SHL.U32 R3, R3, 0x400, RZ ;  /* 0x0000040003037824 */ /* 0x000fd800078e00ff */
[----:B--2---:R-:W-:Y:S05]  /*0070*/  @P0 BRA `(.L_x_88) ;  /* 0x00000014001c0947 */ /* 0x004fea0003800000 */
[----:B------:R-:W0:Y:S01]  /*0080*/  S2R R17, SR_TID.X ;  /* 0x0000000000117919 */ /* 0x000e220000002100 */
[----:B------:R-:W1:Y:S01]  /*0090*/  LDCU.64 UR4, c[0x0][0x388] ;  /* 0x00007100ff0477ac */ /* 0x000e620008000a00 */
[----:B------:R-:W-:Y:S01]  /*00a0*/  ACQBULK ;  /* 0x000000000000782e */ /* 0x000fe20000000000 */
[----:B0-----:R-:W-:-:S05]  /*00b0*/  IMAD.SHL.U32 R0, R17, 0x4, RZ ;  /* 0x0000000411007824 */ /* 0x001fca00078e00ff */
[----:B------:R-:W-:-:S04]  /*00c0*/  LOP3.LUT R4, R0, 0xf80, RZ, 0xc0, !PT ;  /* 0x00000f8000047812 */ /* 0x000fc800078ec0ff */
[----:B------:R-:W-:-:S04]  /*00d0*/  LOP3.LUT R0, R4, 0x1f, R17, 0xf8, !PT ;  /* 0x0000001f04007812 */ /* 0x000fc800078ef811 */
[----:B------:R-:W-:-:S05]  /*00e0*/  IADD3 R0, P0, PT, R3, R0, RZ ;  /* 0x0000000003007210 */ /* 0x000fca0007f1e0ff */
[----:B------:R-:W-:Y:S02]  /*00f0*/  IMAD.X R3, RZ, RZ, RZ, P0 ;  /* 0x000000ffff037224 */ /* 0x000fe400000e06ff */
        /* <DEDUP_REMOVED lines=97> */
[----:B------:R-:W-:Y:S02]  /*0710*/  @!P1 IMAD.MOV.U32 R21, RZ, RZ, R25 ;  /* 0x000000ffff159224 */ /* 0x000fe400078e0019 */
        /* <DEDUP_REMOVED lines=15> */
[----:B------:R-:W-:Y:S01]  /*0810*/  @!P3 IMAD.MOV.U32 R14, RZ, RZ, R21 ;  /* 0x000000ffff0eb224 */ /* 0x000fe200078e0015 */
[----:B------:R-:W-:Y:S01]  /*0820*/  LEA R21, R17, UR4, 0x6 ;  /* 0x0000000411157c11 */ /* 0x000fe2000f8e30ff */
[----:B------:R-:W-:Y:S02]  /*0830*/  @!P0 IMAD.MOV.U32 R3, RZ, RZ, R22 ;  /* 0x000000ffff038224 */ /* 0x000fe400078e0016 */
[----:B------:R-:W-:Y:S02]  /*0840*/  @!P0 IMAD.MOV.U32 R2, RZ, RZ, R23 ;  /* 0x000000ffff028224 */ /* 0x000fe400078e0017 */
[----:B------:R-:W-:-:S07]  /*0850*/  IMAD.MOV.U32 R20, RZ, RZ, 0x2 ;  /* 0x00000002ff147424 */ /* 0x000fce00078e00ff */
.L_x_92:
[----:B------:R-:W-:Y:S01]  /*0860*/  IMAD.MOV R22, RZ, RZ, -R20 ;  /* 0x000000ffff167224 */ /* 0x000fe200078e0a14 */
[----:B------:R-:W-:Y:S01]  /*0870*/  BAR.SYNC.DEFER_BLOCKING 0x0 ;  /* 0x0000000000007b1d */ /* 0x000fe20000010000 */
[----:B------:R-:W-:-:S03]  /*0880*/  IMAD.SHL.U32 R24, R20, 0x2, RZ ;  /* 0x0000000214187824 */ /* 0x000fc600078e00ff */
[----:B------:R-:W-:Y:S02]  /*0890*/  LOP3.LUT R22, R17, R22, RZ, 0xc0, !PT ;  /* 0x0000001611167212 */ /* 0x000fe400078ec0ff */
[----:B------:R-:W-:Y:S02]  /*08a0*/  BSSY.RECONVERGENT B0, `(.L_x_89) ;  /* 0x000002c000007945 */ /* 0x000fe40003800200 */
[----:B------:R-:W-:Y:S01]  /*08b0*/  SHF.L.U32 R25, R22, 0x2, RZ ;  /* 0x0000000216197819 */ /* 0x000fe200000006ff */
[----:B------:R-:W-:-:S03]  /*08c0*/  VIADD R22, R20, 0xffffffff ;  /* 0xffffffff14167836 */ /* 0x000fc60000000000 */
[----:B------:R-:W-:Y:S02]  /*08d0*/  VIMNMX.U32 R25, PT, PT, R25, 0x400, PT ;  /* 0x0000040019197848 */ /* 0x000fe40003fe0000 */
[----:B------:R-:W-:Y:S02]  /*08e0*/  LOP3.LUT R23, R22, R17, RZ, 0xc0, !PT ;  /* 0x0000001116177212 */ /* 0x000fe400078ec0ff */
[----:B------:R-:W-:-:S03]  /*08f0*/  VIADDMNMX.U32 R22, R25, R24, 0x400, PT ;  /* 0x0000040019167446 */ /* 0x000fc60003800018 */
[----:B------:R-:W-:Y:S01]  /*0900*/  IMAD.SHL.U32 R27, R23, 0x4, RZ ;  /* 0x00000004171b7824 */ /* 0x000fe200078e00ff */
[----:B------:R-:W-:-:S04]  /*0910*/  VIADDMNMX.U32 R23, R22, R24, 0x400, PT ;  /* 0x0000040016177446 */ /* 0x000fc80003800018 */
[----:B------:R-:W-:Y:S01]  /*0920*/  VIMNMX.U32 R27, PT, PT, R27, 0x400, PT ;  /* 0x000004001b1b7848 */ /* 0x000fe20003fe0000 */
[----:B------:R-:W-:Y:S01]  /*0930*/  IMAD.IADD R24, R23, 0x1, -R22 ;  /* 0x0000000117187824 */ /* 0x000fe200078e0a16 */
[----:B------:R0:W-:Y:S02]  /*0940*/  STS.64 [R21], R2 ;  /* 0x0000000215007388 */ /* 0x0001e40000000a00 */
[----:B------:R-:W-:Y:S02]  /*0950*/  VIADDMNMX R29, R22, -R25, R27, PT ;  /* 0x80000019161d7246 */ /* 0x000fe4000380011b */
        /* <DEDUP_REMOVED lines=17> */
.L_x_91:
        /* <DEDUP_REMOVED lines=15> */
.L_x_90:
[----:B------:R-:W-:Y:S05]  /*0b60*/  BSYNC.RECONVERGENT B0 ;  /* 0x0000000000007941 */ /* 0x000fea0003800200 */
.L_x_89:
        /* <DEDUP_REMOVED lines=19> */
[----:B------:R-:W-:-:S07]  /*0ca0*/  FSEL R5, R27, R7, P0 ;  /* 0x000000071b057208 */ /* 0x000fce0000000000 */
[----:B------:R-:W-:Y:S01]  /*0cb0*/  @P0 LDS.64 R26, [R29+0x18] ;  /* 0x000018001d1a0984 */ /* 0x000fe20000000a00 */
[----:B------:R-:W-:Y:S01]  /*0cc0*/  @!P0 IADD3 R2, PT, PT, R8, RZ, RZ ;  /* 0x000000ff08028210 */ /* 0x000fe20007ffe0ff */
[----:B------:R-:W-:Y:S01]  /*0cd0*/  @P0 IMAD.MOV R9, RZ, RZ, R3 ;  /* 0x000000ffff090224 */ /* 0x000fe200078e0203 */
[----:B-1----:R-:W-:Y:S01]  /*0ce0*/  FSEL R3, R25, R11, P0 ;  /* 0x0000000b19037208 */ /* 0x002fe20000000000 */
[----:B------:R-:W0:Y:S01]  /*0cf0*/  @!P0 LDS.64 R6, [R28+0x18] ;  /* 0x000018001c068984 */ /* 0x000e220000000a00 */
[C---:B------:R-:W-:Y:S01]  /*0d00*/  ISETP.GE.AND P2, PT, R2.reuse, R23, PT ;  /* 0x000000170200720c */ /* 0x040fe20003f46270 */
[----:B------:R-:W-:Y:S02]  /*0d10*/  VIADD R13, R9, 0x1 ;  /* 0x00000001090d7836 */ /* 0x000fe40000000000 */
[----:B------:R-:W-:-:S10]  /*0d20*/  VIADD R12, R2, 0x1 ;  /* 0x00000001020c7836 */ /* 0x000fd40000000000 */
[----:B0-----:R-:W-:-:S06]  /*0d30*/  @!P2 DSETP.GEU.AND P3, PT, R26, R6, PT ;  /* 0x000000061a00a22a */ /* 0x001fcc0003f6e000 */
[----:B------:R-:W-:-:S04]  /*0d40*/  @!P2 ISETP.GE.OR P1, PT, R9, R22, !P3 ;  /* 0x000000160900a20c */ /* 0x000fc80005f26670 */
[----:B------:R-:W-:-:S09]  /*0d50*/  FSEL R8, R26, R6, P1 ;  /* 0x000000061a087208 */ /* 0x000fd20000800000 */
[----:B------:R-:W-:Y:S01]  /*0d60*/  @P1 IMAD.MOV R13, RZ, RZ, R9 ;  /* 0x000000ffff0d1224 */ /* 0x000fe200078e0209 */
[----:B------:R-:W-:Y:S02]  /*0d70*/  @!P1 IADD3 R12, PT, PT, R2, RZ, RZ ;  /* 0x000000ff020c9210 */ /* 0x000fe40007ffe0ff */
[----:B------:R-:W-:Y:S02]  /*0d80*/  SEL R2, R24, R10, P0 ;  /* 0x0000000a18027207 */ /* 0x000fe40000000000 */
[----:B------:R-:W-:Y:S01]  /*0d90*/  @!P1 LEA R18, R13, UR4, 0x4 ;  /* 0x000000040d129c11 */ /* 0x000fe2000f8e20ff */
[----:B------:R0:W-:Y:S01]  /*0da0*/  @P0 LDS.64 R24, [R29+0x10] ;  /* 0x000010001d180984 */ /* 0x0001e20000000a00 */
[C---:B------:R-:W-:Y:S02]  /*0db0*/  @P1 LEA R19, R12.reuse, UR4, 0x4 ;  /* 0x000000040c131c11 */ /* 0x040fe4000f8e20ff */
[----:B------:R-:W-:Y:S01]  /*0dc0*/  FSEL R9, R27, R7, P1 ;  /* 0x000000071b097208 */ /* 0x000fe20000800000 */
[----:B------:R1:W2:Y:S01]  /*0dd0*/  @!P0 LDS.64 R10, [R28+0x10] ;  /* 0x000010001c0a8984 */ /* 0x0002a20000000a00 */
[----:B------:R-:W-:-:S02]  /*0de0*/  ISETP.GE.AND P2, PT, R12, R23, PT ;  /* 0x000000170c00720c */ /* 0x000fc40003f46270 */
[----:B------:R-:W-:Y:S01]  /*0df0*/  PLOP3.LUT P0, PT, PT, PT, PT, 0x8, 0x80 ;  /* 0x000000000080781c */ /* 0x000fe20003f0e170 */
[----:B------:R-:W-:Y:S01]  /*0e00*/  @!P1 LDS.64 R6, [R18+0x8] ;  /* 0x0000080012069984 */ /* 0x000fe20000000a00 */
[----:B0-----:R-:W-:-:S03]  /*0e10*/  VIADD R29, R13, 0x1 ;  /* 0x000000010d1d7836 */ /* 0x001fc60000000000 */
[----:B------:R-:W0:Y:S01]  /*0e20*/  @P1 LDS.64 R26, [R19+0x8] ;  /* 0x00000800131a1984 */ /* 0x000e220000000a00 */
[----:B-1----:R-:W-:Y:S01]  /*0e30*/  VIADD R28, R12, 0x1 ;  /* 0x000000010c1c7836 */ /* 0x002fe20000000000 */
[----:B--2---:R-:W-:Y:S02]  /*0e40*/  FSEL R15, R25, R11, P1 ;  /* 0x0000000b190f7208 */ /* 0x004fe40000800000 */
[----:B------:R-:W-:Y:S02]  /*0e50*/  SEL R14, R24, R10, P1 ;  /* 0x0000000a180e7207 */ /* 0x000fe40000800000 */
[----:B------:R-:W-:Y:S04]  /*0e60*/  @!P1 LDS.64 R10, [R18] ;  /* 0x00000000120a9984 */ /* 0x000fe80000000a00 */
[----:B------:R-:W1:Y:S01]  /*0e70*/  @P1 LDS.64 R24, [R19] ;  /* 0x0000000013181984 */ /* 0x000e620000000a00 */
[----:B0-----:R-:W-:-:S06]  /*0e80*/  @!P2 DSETP.GEU.AND P1, PT, R26, R6, PT ;  /* 0x000000061a00a22a */ /* 0x001fcc0003f2e000 */
[----:B------:R-:W-:-:S13]  /*0e90*/  @!P2 ISETP.GE.OR P0, PT, R13, R22, !P1 ;  /* 0x000000160d00a20c */ /* 0x000fda0004f06670 */
[----:B------:R-:W-:Y:S01]  /*0ea0*/  @P0 IMAD.MOV R29, RZ, RZ, R13 ;  /* 0x000000ffff1d0224 */ /* 0x000fe200078e020d */
[----:B------:R-:W-:Y:S02]  /*0eb0*/  @!P0 IADD3 R28, PT, PT, R12, RZ, RZ ;  /* 0x000000ff0c1c8210 */ /* 0x000fe40007ffe0ff */
[----:B------:R-:W-:Y:S02]  /*0ec0*/  FSEL R12, R26, R6, P0 ;  /* 0x000000061a0c7208 */ /* 0x000fe40000000000 */
[----:B------:R-:W-:Y:S02]  /*0ed0*/  @!P0 LEA R30, R29, UR4, 0x4 ;  /* 0x000000041d1e8c11 */ /* 0x000fe4000f8e20ff */
[C---:B------:R-:W-:Y:S02]  /*0ee0*/  @P0 LEA R31, R28.reuse, UR4, 0x4 ;  /* 0x000000041c1f0c11 */ /* 0x040fe4000f8e20ff */
[----:B------:R-:W-:Y:S02]  /*0ef0*/  FSEL R13, R27, R7, P0 ;  /* 0x000000071b0d7208 */ /* 0x000fe40000000000 */
[----:B------:R-:W-:Y:S01]  /*0f00*/  @!P0 LDS.64 R6, [R30+0x8] ;  /* 0x000008001e068984 */ /* 0x000fe20000000a00 */
[----:B------:R-:W-:-:S03]  /*0f10*/  ISETP.GE.AND P1, PT, R28, R23, PT ;  /* 0x000000171c00720c */ /* 0x000fc60003f26270 */
[----:B------:R-:W0:Y:S01]  /*0f20*/  @P0 LDS.64 R26, [R31+0x8] ;  /* 0x000008001f1a0984 */ /* 0x000e220000000a00 */
[----:B-1----:R-:W-:Y:S02]  /*0f30*/  FSEL R19, R25, R11, P0 ;  /* 0x0000000b19137208 */ /* 0x002fe40000000000 */
[----:B------:R-:W-:Y:S02]  /*0f40*/  SEL R18, R24, R10, P0 ;  /* 0x0000000a18127207 */ /* 0x000fe40000000000 */
        /* <DEDUP_REMOVED lines=38> */
[----:B------:R-:W3:Y:S04]  /*11b0*/  LDS.64 R22, [R17] ;  /* 0x0000000011167984 */ /* 0x000ee80000000a00 */
[----:B------:R-:W4:Y:S01]  /*11c0*/  LDS.64 R2, [R17+0x8] ;  /* 0x0000080011027984 */ /* 0x000f220000000a00 */
[----:B--2---:R-:W-:-:S03]  /*11d0*/  LOP3.LUT R7, R21, 0x1f, RZ, 0xc0, !PT ;  /* 0x0000001f15077812 */ /* 0x004fc600078ec0ff */
[----:B------:R-:W2:Y:S02]  /*11e0*/  LDS.64 R24, [R17+0x200] ;  /* 0x0002000011187984 */ /* 0x000ea40000000a00 */
[----:B0-----:R-:W-:Y:S02]  /*11f0*/  IMAD R7, R0, 0x400, R7 ;  /* 0x0000040000077824 */ /* 0x001fe400078e0207 */
[----:B------:R-:W0:Y:S03]  /*1200*/  LDS.64 R4, [R17+0x208] ;  /* 0x0002080011047984 */ /* 0x000e260000000a00 */
[----:B------:R-:W-:Y:S01]  /*1210*/  IADD3 R7, P0, PT, R20, R7, RZ ;  /* 0x0000000714077210 */ /* 0x000fe20007f1e0ff */
[----:B------:R-:W5:Y:S03]  /*1220*/  LDS.64 R14, [R17+0x400] ;  /* 0x00040000110e7984 */ /* 0x000f660000000a00 */
[----:B------:R-:W-:Y:S01]  /*1230*/  IADD3.X R0, PT, PT, RZ, RZ, RZ, P0, !PT ;  /* 0x000000ffff007210 */ /* 0x000fe200007fe4ff */
[----:B------:R-:W5:Y:S01]  /*1240*/  LDS.64 R8, [R17+0x408] ;  /* 0x0004080011087984 */ /* 0x000f620000000a00 */
[----:B-1----:R-:W-:-:S03]  /*1250*/  LEA R6, P0, R7, UR4, 0x4 ;  /* 0x0000000407067c11 */ /* 0x002fc6000f8020ff */
[----:B------:R-:W1:Y:S01]  /*1260*/  LDS.64 R18, [R17+0x600] ;  /* 0x0006000011127984 */ /* 0x000e620000000a00 */
[----:B------:R-:W-:-:S03]  /*1270*/  LEA.HI.X R7, R7, UR5, R0, 0x4, P0 ;  /* 0x0000000507077c11 */ /* 0x000fc600080f2400 */
[----:B------:R-:W1:Y:S04]  /*1280*/  LDS.64 R12, [R17+0x608] ;  /* 0x00060800110c7984 */ /* 0x000e680000000a00 */
[----:B---3--:R-:W-:Y:S04]  /*1290*/  STG.E.64 desc[UR8][R6.64], R22 ;  /* 0x0000001606007986 */ /* 0x008fe8000c101b08 */
[----:B----4-:R-:W-:Y:S04]  /*12a0*/  STG.E.64 desc[UR8][R6.64+0x8], R2 ;  /* 0x0000080206007986 */ /* 0x010fe8000c101b08 */
[----:B--2---:R-:W-:Y:S04]  /*12b0*/  STG.E.64 desc[UR8][R6.64+0x200], R24 ;  /* 0x0002001806007986 */ /* 0x004fe8000c101b08 */
[----:B0-----:R-:W-:Y:S04]  /*12c0*/  STG.E.64 desc[UR8][R6.64+0x208], R4 ;  /* 0x0002080406007986 */ /* 0x001fe8000c101b08 */
[----:B-----5:R-:W-:Y:S04]  /*12d0*/  STG.E.64 desc[UR8][R6.64+0x400], R14 ;  /* 0x0004000e06007986 */ /* 0x020fe8000c101b08 */
[----:B------:R-:W-:Y:S04]  /*12e0*/  STG.E.64 desc[UR8][R6.64+0x408], R8 ;  /* 0x0004080806007986 */ /* 0x000fe8000c101b08 */
[----:B-1----:R-:W-:Y:S04]  /*12f0*/  STG.E.64 desc[UR8][R6.64+0x600], R18 ;  /* 0x0006001206007986 */ /* 0x002fe8000c101b08 */
[----:B------:R-:W-:Y:S01]  /*1300*/  STG.E.64 desc[UR8][R6.64+0x608], R12 ;  /* 0x0006080c06007986 */ /* 0x000fe2000c101b08 */
[----:B------:R-:W-:Y:S05]  /*1310*/  EXIT ;  /* 0x000000000000794d */ /* 0x000fea0003800000 */
.L_x_93:
[----:B------:R-:W-:Y:S01]  /*1320*/  STS.64 [R27], R2 ;  /* 0x000000021b007388 */ /* 0x000fe20000000a00 */
[----:B------:R-:W0:Y:S03]  /*1330*/  LDCU.64 UR4, c[0x0][0x3b0] ;  /* 0x00007600ff0477ac */ /* 0x000e260008000a00 */
        /* <DEDUP_REMOVED lines=10> */
[----:B0-----:R-:W-:-:S03]  /*13e0*/  IADD3 R6, P0, PT, R16, UR4, RZ ;  /* 0x0000000410067c10 */ /* 0x001fc6000ff1e0ff */
[----:B------:R-:W0:Y:S01]  /*13f0*/  LDS.64 R24, [R17+0x200] ;  /* 0x0002000011187984 */ /* 0x000e220000000a00 */
[----:B------:R-:W-:-:S03]  /*1400*/  IADD3.X R7, PT, PT, R0, UR5, RZ, P0, !PT ;  /* 0x0000000500077c10 */ /* 0x000fc600087fe4ff */
        /* <DEDUP_REMOVED lines=14> */
.L_x_88:
[----:B------:R-:W0:Y:S01]  /*14f0*/  LDC.64 R10, c[0x0][0x388] ;  /* 0x0000e200ff0a7b82 */ /* 0x000e220000000a00 */
[----:B------:R-:W-:Y:S01]  /*1500*/  ACQBULK ;  /* 0x000000000000782e */ /* 0x000fe20000000000 */
[----:B------:R-:W1:Y:S06]  /*1510*/  S2R R20, SR_TID.X ;  /* 0x0000000000147919 */ /* 0x000e6c0000002100 */
[----:B------:R-:W2:Y:S01]  /*1520*/  LDC R0, c[0x0][0x3a8] ;  /* 0x0000ea00ff007b82 */ /* 0x000ea20000000800 */
[----:B0-----:R-:W-:-:S05]  /*1530*/  IMAD.WIDE.U32 R10, R3, 0x10, R10 ;  /* 0x00000010030a7825 */ /* 0x001fca00078e000a */
[----:B------:R-:W3:Y:S04]  /*1540*/  LDG.E.64 R6, desc[UR8][R10.64+0x8] ;  /* 0x000008080a067981 */ /* 0x000ee8000c1e1b00 */
[----:B------:R0:W4:Y:S01]  /*1550*/  LDG.E.64 R4, desc[UR8][R10.64] ;  /* 0x000000080a047981 */ /* 0x000122000c1e1b00 */
[----:B-1----:R-:W-:Y:S02]  /*1560*/  IMAD.SHL.U32 R2, R20, 0x4, RZ ;  /* 0x0000000414027824 */ /* 0x002fe400078e00ff */
[----:B------:R-:W-:-:S03]  /*1570*/  IMAD.MOV R19, RZ, RZ, -R3 ;  /* 0x000000ffff137224 */ /* 0x000fc600078e0a03 */
[----:B------:R-:W-:Y:S02]  /*1580*/  LOP3.LUT R15, R2, 0xf80, RZ, 0xc0, !PT ;  /* 0x00000f80020f7812 */ /* 0x000fe400078ec0ff */
[----:B--2---:R-:W-:Y:S02]  /*1590*/  VIADDMNMX R19, R19, R0, 0x400, PT ;  /* 0x0000040013137446 */ /* 0x004fe40003800100 */
[----:B------:R-:W-:-:S04]  /*15a0*/  LOP3.LUT R3, R15, 0x1f, R20, 0xf8, !PT ;  /* 0x0000001f0f037812 */ /* 0x000fc800078ef814 */
[CC--:B------:R-:W-:Y:S01]  /*15b0*/  ISETP.GE.AND P0, PT, R3.reuse, R19.reuse, PT ;  /* 0x000000130300720c */ /* 0x0c0fe20003f06270 */
[C---:B------:R-:W-:Y:S01]  /*15c0*/  VIADD R0, R3.reuse, 0x20 ;  /* 0x0000002003007836 */ /* 0x040fe20000000000 */
[C---:B0-----:R-:W-:Y:S01]  /*15d0*/  LEA R10, P4, R3.reuse, R10, 0x4 ;  /* 0x0000000a030a7211 */ /* 0x041fe200078820ff */
[C---:B------:R-:W-:Y:S02]  /*15e0*/  VIADD R8, R3.reuse, 0x40 ;  /* 0x0000004003087836 */ /* 0x040fe40000000000 */
[----:B------:R-:W-:Y:S01]  /*15f0*/  VIADD R18, R3, 0x60 ;  /* 0x0000006003127836 */ /* 0x000fe20000000000 */
[-C--:B------:R-:W-:Y:S02]  /*1600*/  ISETP.GE.AND P1, PT, R0, R19.reuse, PT ;  /* 0x000000130000720c */ /* 0x080fe40003f26270 */
[-C--:B------:R-:W-:Y:S02]  /*1610*/  ISETP.GE.AND P2, PT, R8, R19.reuse, PT ;  /* 0x000000130800720c */ /* 0x080fe40003f46270 */
[----:B------:R-:W-:-:S02]  /*1620*/  ISETP.GE.AND P3, PT, R18, R19, PT ;  /* 0x000000131200720c */ /* 0x000fc40003f66270 */
[----:B------:R-:W-:Y:S01]  /*1630*/  IADD3.X R11, PT, PT, RZ, R11, RZ, P4, !PT ;  /* 0x0000000bff0b7210 */ /* 0x000fe200027fe4ff */
[----:B------:R-:W0:Y:S01]  /*1640*/  S2R R3, SR_LANEID ;  /* 0x0000000000037919 */ /* 0x000e220000000000 */
[----:B---3--:R-:W-:Y:S01]  /*1650*/  MOV R8, R6 ;  /* 0x0000000600087202 */ /* 0x008fe20000000f00 */
[----:B------:R-:W-:Y:S02]  /*1660*/  IMAD.MOV.U32 R9, RZ, RZ, R7 ;  /* 0x000000ffff097224 */ /* 0x000fe400078e0007 */
[----:B------:R-:W2:Y:S01]  /*1670*/  @!P0 LDG.E.64 R6, desc[UR8][R10.64+0x8] ;  /* 0x000008080a068981 */ /* 0x000ea2000c1e1b00 */
[----:B----4-:R-:W-:Y:S02]  /*1680*/  IMAD.MOV.U32 R13, RZ, RZ, R5 ;  /* 0x000000ffff0d7224 */ /* 0x010fe400078e0005 */
[----:B------:R-:W-:Y:S02]  /*1690*/  IMAD.MOV.U32 R12, RZ, RZ, R4 ;  /* 0x000000ffff0c7224 */ /* 0x000fe400078e0004 */
[----:B------:R-:W-:Y:S01]  /*16a0*/  IMAD.MOV.U32 R16, RZ, RZ, R8 ;  /* 0x000000ffff107224 */ /* 0x000fe200078e0008 */
[----:B------:R-:W-:Y:S01]  /*16b0*/  MOV R25, R13 ;  /* 0x0000000d00197202 */ /* 0x000fe20000000f00 */
[----:B------:R-:W-:Y:S01]  /*16c0*/  IMAD.MOV.U32 R17, RZ, RZ, R9 ;  /* 0x000000ffff117224 */ /* 0x000fe200078e0009 */
[----:B------:R-:W3:Y:S01]  /*16d0*/  @!P0 LDG.E.64 R4, desc[UR8][R10.64] ;  /* 0x000000080a048981 */ /* 0x000ee2000c1e1b00 */
[----:B------:R-:W-:-:S02]  /*16e0*/  IMAD.MOV.U32 R23, RZ, RZ, R13 ;  /* 0x000000ffff177224 */ /* 0x000fc400078e000d */
[--C-:B------:R-:W-:Y:S02]  /*16f0*/  IMAD.MOV.U32 R22, RZ, RZ, R12.reuse ;  /* 0x000000ffff167224 */ /* 0x100fe400078e000c */
[----:B------:R-:W-:Y:S01]  /*1700*/  IMAD.MOV.U32 R24, RZ, RZ, R12 ;  /* 0x000000ffff187224 */ /* 0x000fe200078e000c */
[----:B------:R-:W4:Y:S01]  /*1710*/  @!P1 LDG.E.64 R16, desc[UR8][R10.64+0x208] ;  /* 0x000208080a109981 */ /* 0x000f22000c1e1b00 */
[----:B------:R-:W-:Y:S02]  /*1720*/  IMAD.MOV.U32 R32, RZ, RZ, R8 ;  /* 0x000000ffff207224 */ /* 0x000fe400078e0008 */
        /* <DEDUP_REMOVED lines=12> */
[----:B--2---:R-:W-:Y:S04]  /*17f0*/  STS.64 [R0+0x8], R6 ;  /* 0x0000080600007388 */ /* 0x004fe80000000a00 */
[----:B---3--:R0:W-:Y:S04]  /*1800*/  STS.64 [R0], R4 ;  /* 0x0000000400007388 */ /* 0x0081e80000000a00 */
        /* <DEDUP_REMOVED lines=16> */
[C---:B0-----:R-:W-:Y:S01]  /*1910*/  IADD3 R4, PT, PT, R2.reuse, 0x1, RZ ;  /* 0x0000000102047810 */ /* 0x041fe20007ffe0ff */
[----:B------:R-:W-:-:S06]  /*1920*/  VIADD R6, R2, 0x2 ;  /* 0x0000000202067836 */ /* 0x000fcc0000000000 */
[----:B------:R-:W-:Y:S01]  /*1930*/  PREEXIT ;  /* 0x000000000000782d */ /* 0x000fe20000000000 */
[----:B-1----:R-:W-:Y:S01]  /*1940*/  VIADD R8, R2, 0x3 ;  /* 0x0000000302087836 */ /* 0x002fe20000000000 */
[-C--:B------:R-:W-:Y:S01]  /*1950*/  ISETP.GE.U32.AND P2, PT, R4, R19.reuse, PT ;  /* 0x000000130400720c */ /* 0x080fe20003f46070 */
[----:B------:R-:W-:Y:S01]  /*1960*/  BSSY.RECONVERGENT B0, `(.L_x_94) ;  /* 0x0000016000007945 */ /* 0x000fe20003800200 */
[-C--:B------:R-:W-:Y:S01]  /*1970*/  ISETP.GE.U32.AND P3, PT, R6, R19.reuse, PT ;  /* 0x000000130600720c */ /* 0x080fe20003f66070 */
[----:B--2---:R-:W-:Y:S01]  /*1980*/  IMAD.MOV.U32 R10, RZ, RZ, R14 ;  /* 0x000000ffff0a7224 */ /* 0x004fe200078e000e */
[-C--:B------:R-:W-:Y:S01]  /*1990*/  ISETP.GE.U32.AND P1, PT, R8, R19.reuse, PT ;  /* 0x000000130800720c */ /* 0x080fe20003f26070 */
[--C-:B------:R-:W-:Y:S01]  /*19a0*/  IMAD.MOV.U32 R11, RZ, RZ, R15.reuse ;  /* 0x000000ffff0b7224 */ /* 0x100fe200078e000f */
[----:B------:R-:W-:Y:S01]  /*19b0*/  ISETP.GE.U32.AND P0, PT, R2, R19, PT ;  /* 0x000000130200720c */ /* 0x000fe20003f06070 */
[----:B------:R-:W-:Y:S01]  /*19c0*/  IMAD.MOV.U32 R9, RZ, RZ, R15 ;  /* 0x000000ffff097224 */ /* 0x000fe200078e000f */
[----:B------:R-:W-:Y:S01]  /*19d0*/  MOV R8, R14 ;  /* 0x0000000e00087202 */ /* 0x000fe20000000f00 */
[----:B---3--:R-:W-:Y:S01]  /*19e0*/  IMAD.MOV.U32 R7, RZ, RZ, R13 ;  /* 0x000000ffff077224 */ /* 0x008fe200078e000d */
[----:B------:R-:W-:Y:S01]  /*19f0*/  MOV R5, R13 ;  /* 0x0000000d00057202 */ /* 0x000fe20000000f00 */
[----:B------:R-:W-:-:S02]  /*1a00*/  IMAD.MOV.U32 R6, RZ, RZ, R12 ;  /* 0x000000ffff067224 */ /* 0x000fc400078e000c */
[----:B------:R-:W-:Y:S01]  /*1a10*/  IMAD.MOV.U32 R4, RZ, RZ, R12 ;  /* 0x000000ffff047224 */ /* 0x000fe200078e000c */
[----:B------:R-:W-:Y:S06]  /*1a20*/  @P2 BRA `(.L_x_95) ;  /* 0x0000000000242947 */ /* 0x000fec0003800000 */
[----:B------:R-:W-:Y:S01]  /*1a30*/  DSETP.GEU.AND P2, PT, R14, R28, PT ;  /* 0x0000001c0e00722a */ /* 0x000fe20003f4e000 */
[----:B----4-:R-:W-:Y:S02]  /*1a40*/  IMAD.MOV.U32 R7, RZ, RZ, R31 ;  /* 0x000000ffff077224 */ /* 0x010fe400078e001f */
[----:B------:R-:W-:Y:S02]  /*1a50*/  IMAD.MOV.U32 R6, RZ, RZ, R30 ;  /* 0x000000ffff067224 */ /* 0x000fe400078e001e */
[----:B------:R-:W-:Y:S02]  /*1a60*/  IMAD.MOV.U32 R10, RZ, RZ, R28 ;  /* 0x000000ffff0a7224 */ /* 0x000fe400078e001c */
[----:B------:R-:W-:-:S07]  /*1a70*/  IMAD.MOV.U32 R11, RZ, RZ, R29 ;  /* 0x000000ffff0b7224 */ /* 0x000fce00078e001d */
[----:B------:R-:W-:Y:S01]  /*1a80*/  @!P2 IMAD.MOV.U32 R4, RZ, RZ, R30 ;  /* 0x000000ffff04a224 */ /* 0x000fe200078e001e */
[----:B------:R-:W-:Y:S01]  /*1a90*/  @!P2 MOV R9, R29 ;  /* 0x0000001d0009a202 */ /* 0x000fe20000000f00 */
[----:B------:R-:W-:Y:S02]  /*1aa0*/  @!P2 IMAD.MOV.U32 R8, RZ, RZ, R28 ;  /* 0x000000ffff08a224 */ /* 0x000fe400078e001c */
[----:B------:R-:W-:-:S07]  /*1ab0*/  @!P2 IMAD.MOV.U32 R5, RZ, RZ, R7 ;  /* 0x000000ffff05a224 */ /* 0x000fce00078e0007 */
.L_x_95:
[----:B------:R-:W-:Y:S05]  /*1ac0*/  BSYNC.RECONVERGENT B0 ;  /* 0x0000000000007941 */ /* 0x000fea0003800200 */
.L_x_94:
[----:B------:R-:W-:Y:S01]  /*1ad0*/  BSSY.RECONVERGENT B0, `(.L_x_96) ;  /* 0x000000f000007945 */ /* 0x000fe20003800200 */
[----:B------:R-:W-:Y:S01]  /*1ae0*/  IMAD.MOV.U32 R21, RZ, RZ, R4 ;  /* 0x000000ffff157224 */ /* 0x000fe200078e0004 */
[----:B------:R-:W-:Y:S01]  /*1af0*/  MOV R28, R5 ;  /* 0x00000005001c7202 */ /* 0x000fe20000000f00 */
[----:B------:R-:W-:Y:S02]  /*1b00*/  IMAD.MOV.U32 R2, RZ, RZ, R8 ;  /* 0x000000ffff027224 */ /* 0x000fe400078e0008 */
[----:B----4-:R-:W-:Y:S01]  /*1b10*/  IMAD.MOV.U32 R3, RZ, RZ, R9 ;  /* 0x000000ffff037224 */ /* 0x010fe200078e0009 */
[----:B------:R-:W-:Y:S06]  /*1b20*/  @P3 BRA `(.L_x_97) ;  /* 0x0000000000243947 */ /* 0x000fec0003800000 */
[----:B------:R-:W-:Y:S01]  /*1b30*/  DSETP.GEU.AND P2, PT, R8, R22, PT ;  /* 0x000000160800722a */ /* 0x000fe20003f4e000 */
[----:B------:R-:W-:Y:S01]  /*1b40*/  IMAD.MOV.U32 R5, RZ, RZ, R27 ;  /* 0x000000ffff057224 */ /* 0x000fe200078e001b */
[----:B------:R-:W-:Y:S01]  /*1b50*/  MOV R9, R23 ;  /* 0x0000001700097202 */ /* 0x000fe20000000f00 */
[----:B------:R-:W-:Y:S02]  /*1b60*/  IMAD.MOV.U32 R4, RZ, RZ, R26 ;  /* 0x000000ffff047224 */ /* 0x000fe400078e001a */
[----:B------:R-:W-:-:S09]  /*1b70*/  IMAD.MOV.U32 R8, RZ, RZ, R22 ;  /* 0x000000ffff087224 */ /* 0x000fd200078e0016 */
[----:B------:R-:W-:Y:S01]  /*1b80*/  @!P2 MOV R21, R26 ;  /* 0x0000001a0015a202 */ /* 0x000fe20000000f00 */
[----:B------:R-:W-:Y:S02]  /*1b90*/  @!P2 IMAD.MOV.U32 R28, RZ, RZ, R5 ;  /* 0x000000ffff1ca224 */ /* 0x000fe400078e0005 */
[----:B------:R-:W-:Y:S02]  /*1ba0*/  @!P2 IMAD.MOV.U32 R2, RZ, RZ, R22 ;  /* 0x000000ffff02a224 */ /* 0x000fe400078e0016 */
[----:B------:R-:W-:-:S07]  /*1bb0*/  @!P2 IMAD.MOV.U32 R3, RZ, RZ, R23 ;  /* 0x000000ffff03a224 */ /* 0x000fce00078e0017 */
.L_x_97:
[----:B------:R-:W-:Y:S05]  /*1bc0*/  BSYNC.RECONVERGENT B0 ;  /* 0x0000000000007941 */ /* 0x000fea0003800200 */
.L_x_96:
        /* <DEDUP_REMOVED lines=9> */
[----:B------:R-:W-:Y:S02]  /*1c60*/  IMAD.MOV.U32 R27, RZ, RZ, R3 ;  /* 0x000000ffff1b7224 */ /* 0x000fe400078e0003 */
[----:B------:R-:W-:Y:S02]  /*1c70*/  IMAD.MOV.U32 R24, RZ, RZ, R10 ;  /* 0x000000ffff187224 */ /* 0x000fe400078e000a */
[----:B------:R-:W-:Y:S02]  /*1c80*/  IMAD.MOV.U32 R25, RZ, RZ, R11 ;  /* 0x000000ffff197224 */ /* 0x000fe400078e000b */
[----:B------:R-:W-:-:S05]  /*1c90*/  IMAD.MOV.U32 R21, RZ, RZ, R7 ;  /* 0x000000ffff157224 */ /* 0x000fca00078e0007 */
        /* <DEDUP_REMOVED lines=8> */
[----:B------:R-:W-:Y:S01]  /*1d20*/  MOV R3, R27 ;  /* 0x0000001b00037202 */ /* 0x000fe20000000f00 */
[----:B------:R-:W-:-:S02]  /*1d30*/  IMAD.MOV.U32 R22, RZ, RZ, R8 ;  /* 0x000000ffff167224 */ /* 0x000fc400078e0008 */
[----:B------:R-:W-:Y:S01]  /*1d40*/  DSETP.GEU.AND P3, PT, R8, R24, PT ;  /* 0x000000180800722a */ /* 0x000fe20003f6e000 */
[----:B------:R-:W-:Y:S02]  /*1d50*/  IMAD.MOV.U32 R23, RZ, RZ, R9 ;  /* 0x000000ffff177224 */ /* 0x000fe400078e0009 */
[----:B------:R-:W-:Y:S02]  /*1d60*/  IMAD.MOV.U32 R2, RZ, RZ, R26 ;  /* 0x000000ffff027224 */ /* 0x000fe400078e001a */
[----:B------:R-:W-:Y:S02]  /*1d70*/  @!P1 IMAD.MOV.U32 R21, RZ, RZ, R13 ;  /* 0x000000ffff159224 */ /* 0x000fe400078e000d */
[----:B------:R-:W-:-:S07]  /*1d80*/  @!P1 IMAD.MOV.U32 R13, RZ, RZ, R7 ;  /* 0x000000ffff0d9224 */ /* 0x000fce00078e0007 */
[----:B------:R-:W-:Y:S02]  /*1d90*/  @!P3 IMAD.MOV.U32 R22, RZ, RZ, R24 ;  /* 0x000000ffff16b224 */ /* 0x000fe400078e0018 */
[----:B------:R-:W-:Y:S02]  /*1da0*/  @!P3 IMAD.MOV.U32 R23, RZ, RZ, R25 ;  /* 0x000000ffff17b224 */ /* 0x000fe400078e0019 */
[----:B------:R-:W-:Y:S02]  /*1db0*/  @!P3 IMAD.MOV.U32 R24, RZ, RZ, R8 ;  /* 0x000000ffff18b224 */ /* 0x000fe400078e0008 */
[----:B------:R-:W-:Y:S01]  /*1dc0*/  @!P3 IMAD.MOV.U32 R25, RZ, RZ, R9 ;  /* 0x000000ffff19b224 */ /* 0x000fe200078e0009 */
[----:B------:R-:W-:Y:S01]  /*1dd0*/  MOV R9, R16 ;  /* 0x0000001000097202 */ /* 0x000fe20000000f00 */
[----:B------:R-:W-:Y:S01]  /*1de0*/  DSETP.GEU.AND P2, PT, R26, R22, PT ;  /* 0x000000161a00722a */ /* 0x000fe20003f4e000 */
[----:B------:R-:W-:Y:S02]  /*1df0*/  IMAD.MOV.U32 R10, RZ, RZ, R24 ;  /* 0x000000ffff0a7224 */ /* 0x000fe400078e0018 */
[----:B------:R-:W-:Y:S01]  /*1e00*/  IMAD.MOV.U32 R11, RZ, RZ, R25 ;  /* 0x000000ffff0b7224 */ /* 0x000fe200078e0019 */
[----:B------:R-:W-:Y:S01]  /*1e10*/  DSETP.GEU.AND P0, PT, R24, R14, PT ;  /* 0x0000000e1800722a */ /* 0x000fe20003f0e000 */
[----:B------:R-:W-:-:S02]  /*1e20*/  IMAD.MOV.U32 R8, RZ, RZ, R17 ;  /* 0x000000ffff087224 */ /* 0x000fc400078e0011 */
[----:B------:R-:W-:Y:S02]  /*1e30*/  @!P4 IMAD.MOV.U32 R8, RZ, RZ, R5 ;  /* 0x000000ffff08c224 */ /* 0x000fe400078e0005 */
[----:B------:R-:W-:Y:S02]  /*1e40*/  @!P4 IMAD.MOV.U32 R9, RZ, RZ, R4 ;  /* 0x000000ffff09c224 */ /* 0x000fe400078e0004 */
        /* <DEDUP_REMOVED lines=9> */
[----:B------:R-:W-:Y:S01]  /*1ee0*/  IMAD.MOV.U32 R26, RZ, RZ, R6 ;  /* 0x000000ffff1a7224 */ /* 0x000fe200078e0006 */
[----:B------:R-:W-:Y:S01]  /*1ef0*/  MOV R16, R9 ;  /* 0x0000000900107202 */ /* 0x000fe20000000f00 */
[----:B------:R-:W-:-:S02]  /*1f00*/  @!P1 IMAD.MOV.U32 R26, RZ, RZ, R12 ;  /* 0x000000ffff1a9224 */ /* 0x000fc400078e000c */
[----:B------:R-:W-:Y:S01]  /*1f10*/  DSETP.GEU.AND P4, PT, R22, R10, PT ;  /* 0x0000000a1600722a */ /* 0x000fe20003f8e000 */
[----:B------:R-:W-:Y:S02]  /*1f20*/  IMAD.MOV.U32 R27, RZ, RZ, R5 ;  /* 0x000000ffff1b7224 */ /* 0x000fe400078e0005 */
[----:B------:R-:W-:Y:S02]  /*1f30*/  @!P3 IMAD.MOV.U32 R27, RZ, RZ, R21 ;  /* 0x000000ffff1bb224 */ /* 0x000fe400078e0015 */
[----:B------:R-:W-:Y:S02]  /*1f40*/  @!P3 IMAD.MOV.U32 R21, RZ, RZ, R5 ;  /* 0x000000ffff15b224 */ /* 0x000fe400078e0005 */
[----:B------:R-:W-:Y:S02]  /*1f50*/  @!P3 IMAD.MOV.U32 R28, RZ, RZ, R26 ;  /* 0x000000ffff1cb224 */ /* 0x000fe400078e001a */
[----:B------:R-:W-:Y:S01]  /*1f60*/  @!P3 IMAD.MOV.U32 R26, RZ, RZ, R4 ;  /* 0x000000ffff1ab224 */ /* 0x000fe200078e0004 */
[----:B------:R-:W-:Y:S01]  /*1f70*/  MOV R7, R21 ;  /* 0x0000001500077202 */ /* 0x000fe20000000f00 */
[----:B------:R-:W-:-:S02]  /*1f80*/  IMAD.MOV.U32 R17, RZ, RZ, R8 ;  /* 0x000000ffff117224 */ /* 0x000fc400078e0008 */
[----:B------:R-:W-:Y:S02]  /*1f90*/  @!P1 IMAD.MOV.U32 R12, RZ, RZ, R6 ;  /* 0x000000ffff0c9224 */ /* 0x000fe400078e0006 */
[----:B------:R-:W-:Y:S01]  /*1fa0*/  @!P2 IMAD.MOV.U32 R17, RZ, RZ, R27 ;  /* 0x000000ffff11a224 */ /* 0x000fe200078e001b */
[----:B------:R-:W-:Y:S01]  /*1fb0*/  @!P2 MOV R27, R8 ;  /* 0x00000008001ba202 */ /* 0x000fe20000000f00 */
[----:B------:R-:W-:Y:S02]  /*1fc0*/  @!P2 IMAD.MOV.U32 R16, RZ, RZ, R28 ;  /* 0x000000ffff10a224 */ /* 0x000fe400078e001c */
[----:B------:R-:W-:Y:S01]  /*1fd0*/  @!P2 IMAD.MOV.U32 R28, RZ, RZ, R9 ;  /* 0x000000ffff1ca224 */ /* 0x000fe200078e0009 */
[----:B------:R-:W-:Y:S01]  /*1fe0*/  MOV R9, R23 ;  /* 0x0000001700097202 */ /* 0x000fe20000000f00 */
[----:B------:R-:W-:Y:S02]  /*1ff0*/  IMAD.MOV.U32 R6, RZ, RZ, R26 ;  /* 0x000000ffff067224 */ /* 0x000fe400078e001a */
[----:B------:R-:W-:Y:S01]  /*2000*/  @!P0 IMAD.MOV.U32 R7, RZ, RZ, R13 ;  /* 0x000000ffff078224 */ /* 0x000fe200078e000d */
[----:B------:R-:W-:Y:S01]  /*2010*/  @!P0 MOV R13, R21 ;  /* 0x00000015000d8202 */ /* 0x000fe20000000f00 */
[----:B------:R-:W-:Y:S01]  /*2020*/  @!P0 IMAD.MOV.U32 R6, RZ, RZ, R12 ;  /* 0x000000ffff068224 */ /* 0x000fe200078e000c */
[----:B------:R-:W-:Y:S01]  /*2030*/  @!P0 MOV R12, R26 ;  /* 0x0000001a000c8202 */ /* 0x000fe20000000f00 */
[----:B------:R-:W-:-:S02]  /*2040*/  IMAD.MOV.U32 R8, RZ, RZ, R22 ;  /* 0x000000ffff087224 */ /* 0x000fc400078e0016 */
[----:B------:R-:W-:Y:S02]  /*2050*/  IMAD.MOV.U32 R5, RZ, RZ, R27 ;  /* 0x000000ffff057224 */ /* 0x000fe400078e001b */
[----:B------:R-:W-:Y:S02]  /*2060*/  IMAD.MOV.U32 R4, RZ, RZ, R28 ;  /* 0x000000ffff047224 */ /* 0x000fe400078e001c */
[----:B------:R-:W-:Y:S02]  /*2070*/  @!P4 IMAD.MOV.U32 R8, RZ, RZ, R10 ;  /* 0x000000ffff08c224 */ /* 0x000fe400078e000a */
[----:B------:R-:W-:Y:S01]  /*2080*/  @!P4 IMAD.MOV.U32 R9, RZ, RZ, R11 ;  /* 0x000000ffff09c224 */ /* 0x000fe200078e000b */
[----:B------:R-:W-:Y:S01]  /*2090*/  @!P4 MOV R11, R23 ;  /* 0x00000017000bc202 */ /* 0x000fe20000000f00 */
[----:B------:R-:W-:Y:S02]  /*20a0*/  @!P4 IMAD.MOV.U32 R5, RZ, RZ, R7 ;  /* 0x000000ffff05c224 */ /* 0x000fe400078e0007 */
[----:B------:R-:W-:Y:S01]  /*20b0*/  @!P4 IMAD.MOV.U32 R4, RZ, RZ, R6 ;  /* 0x000000ffff04c224 */ /* 0x000fe200078e0006 */
[----:B------:R-:W-:Y:S01]  /*20c0*/  @!P4 MOV R6, R28 ;  /* 0x0000001c0006c202 */ /* 0x000fe20000000f00 */
[----:B------:R-:W-:-:S02]  /*20d0*/  @!P0 IMAD.MOV.U32 R14, RZ, RZ, R24 ;  /* 0x000000ffff0e8224 */ /* 0x000fc400078e0018 */
[----:B------:R-:W-:Y:S02]  /*20e0*/  @!P0 IMAD.MOV.U32 R15, RZ, RZ, R25 ;  /* 0x000000ffff0f8224 */ /* 0x000fe400078e0019 */
[----:B------:R-:W-:Y:S02]  /*20f0*/  @!P4 IMAD.MOV.U32 R10, RZ, RZ, R22 ;  /* 0x000000ffff0ac224 */ /* 0x000fe400078e0016 */
[----:B------:R-:W-:-:S07]  /*2100*/  @!P4 IMAD.MOV.U32 R7, RZ, RZ, R27 ;  /* 0x000000ffff07c224 */ /* 0x000fce00078e001b */
.L_x_99:
[----:B------:R-:W-:Y:S05]  /*2110*/  BSYNC.RECONVERGENT B0 ;  /* 0x0000000000007941 */ /* 0x000fea0003800200 */
.L_x_98:
[----:B------:R-:W-:-:S07]  /*2120*/  IMAD.MOV.U32 R21, RZ, RZ, 0x2 ;  /* 0x00000002ff157424 */ /* 0x000fce00078e00ff */
.L_x_103:
[----:B------:R-:W-:Y:S01]  /*2130*/  IMAD.MOV R23, RZ, RZ, -R21 ;  /* 0x000000ffff177224 */ /* 0x000fe200078e0a15 */
[----:B------:R-:W0:Y:S08]  /*2140*/  S2UR UR5, SR_CgaCtaId ;  /* 0x00000000000579c3 */ /* 0x000e300000008800 */
[----:B------:R-:W-:Y:S01]  /*2150*/  BAR.SYNC.DEFER_BLOCKING 0x0 ;  /* 0x0000000000007b1d */ /* 0x000fe20000010000 */
[----:B------:R-:W-:Y:S01]  /*2160*/  LOP3.LUT R22, R20, R23, RZ, 0xc0, !PT ;  /* 0x0000001714167212 */ /* 0x000fe200078ec0ff */
[----:B------:R-:W-:-:S04]  /*2170*/  VIADD R23, R21, 0xffffffff ;  /* 0xffffffff15177836 */ /* 0x000fc80000000000 */
[----:B------:R-:W-:Y:S01]  /*2180*/  UMOV UR4, 0x400 ;  /* 0x0000040000047882 */ /* 0x000fe20000000000 */
[----:B------:R-:W-:Y:S01]  /*2190*/  BSSY.RECONVERGENT B0, `(.L_x_100) ;  /* 0x000002c000007945 */ /* 0x000fe20003800200 */
[----:B------:R-:W-:Y:S01]  /*21a0*/  IMAD.SHL.U32 R22, R22, 0x4, RZ ;  /* 0x0000000416167824 */ /* 0x000fe200078e00ff */
[----:B------:R-:W-:-:S04]  /*21b0*/  LOP3.LUT R23, R23, R20, RZ, 0xc0, !PT ;  /* 0x0000001417177212 */ /* 0x000fc800078ec0ff */
[----:B------:R-:W-:Y:S01]  /*21c0*/  VIMNMX R24, PT, PT, R19, R22, PT ;  /* 0x0000001613187248 */ /* 0x000fe20003fe0100 */
[----:B------:R-:W-:-:S03]  /*21d0*/  IMAD.SHL.U32 R26, R23, 0x4, RZ ;  /* 0x00000004171a7824 */ /* 0x000fc600078e00ff */
[----:B------:R-:W-:Y:S02]  /*21e0*/  LEA R22, R21, R24, 0x1 ;  /* 0x0000001815167211 */ /* 0x000fe400078e08ff */
[C---:B------:R-:W-:Y:S02]  /*21f0*/  VIMNMX R25, PT, PT, R19.reuse, R26, PT ;  /* 0x0000001a13197248 */ /* 0x040fe40003fe0100 */
[----:B------:R-:W-:Y:S01]  /*2200*/  VIMNMX R22, PT, PT, R19, R22, PT ;  /* 0x0000001613167248 */ /* 0x000fe20003fe0100 */
[----:B0-----:R-:W-:-:S04]  /*2210*/  ULEA UR4, UR5, UR4, 0x18 ;  /* 0x0000000405047291 */ /* 0x001fc8000f8ec0ff */
[----:B------:R-:W-:Y:S02]  /*2220*/  IMAD R28, R21, 0x2, R22 ;  /* 0x00000002151c7824 */ /* 0x000fe400078e0216 */
[----:B------:R-:W-:-:S03]  /*2230*/  LEA R29, R20, UR4, 0x6 ;  /* 0x00000004141d7c11 */ /* 0x000fc6000f8e30ff */
[----:B------:R-:W-:Y:S02]  /*2240*/  VIMNMX R23, PT, PT, R19, R28, PT ;  /* 0x0000001c13177248 */ /* 0x000fe40003fe0100 */
[C---:B------:R-:W-:Y:S01]  /*2250*/  VIADDMNMX R28, R22.reuse, -R24, R25, PT ;  /* 0x80000018161c7246 */ /* 0x040fe20003800119 */
[----:B------:R0:W-:Y:S01]  /*2260*/  STS.64 [R29], R12 ;  /* 0x0000000c1d007388 */ /* 0x0001e20000000a00 */
[----:B------:R-:W-:-:S03]  /*2270*/  IADD3 R26, PT, PT, -R22, R23, RZ ;  /* 0x00000017161a7210 */ /* 0x000fc60007ffe1ff */
[----:B------:R0:W-:Y:S01]  /*2280*/  STS.64 [R29+0x8], R14 ;  /* 0x0000080e1d007388 */ /* 0x0001e20000000a00 */
[C---:B------:R-:W-:Y:S01]  /*2290*/  ISETP.GE.AND P0, PT, R25.reuse, R26, PT ;  /* 0x0000001a1900720c */ /* 0x040fe20003f06270 */
[----:B------:R-:W-:Y:S02]  /*22a0*/  IMAD.IADD R26, R25, 0x1, -R26 ;  /* 0x00000001191a7824 */ /* 0x000fe400078e0a1a */
        /* <DEDUP_REMOVED lines=10> */
[----:B0-----:R-:W-:-:S07]  /*2350*/  IMAD.IADD R6, R25, 0x1, R22 ;  /* 0x0000000119067824 */ /* 0x001fce00078e0216 */
.L_x_102:
[----:B------:R-:W-:-:S05]  /*2360*/  IMAD.IADD R2, R28, 0x1, -R27 ;  /* 0x000000011c027824 */ /* 0x000fca00078e0a1b */
[----:B------:R-:W-:-:S04]  /*2370*/  LEA.HI R2, R2, R2, RZ, 0x1 ;  /* 0x0000000202027211 */ /* 0x000fc800078f08ff */
[----:B------:R-:W-:-:S04]  /*2380*/  LEA.HI.SX32 R7, R2, R27, 0x1f ;  /* 0x0000001b02077211 */ /* 0x000fc800078ffaff */
[-C--:B------:R-:W-:Y:S02]  /*2390*/  LOP3.LUT R3, RZ, R7.reuse, RZ, 0x33, !PT ;  /* 0x00000007ff037212 */ /* 0x080fe400078e33ff */
[----:B------:R-:W-:-:S03]  /*23a0*/  IADD3 R2, PT, PT, R24, R7, RZ ;  /* 0x0000000718027210 */ /* 0x000fc60007ffe0ff */
        /* <DEDUP_REMOVED lines=10> */
.L_x_101:
[----:B------:R-:W-:Y:S05]  /*2450*/  BSYNC.RECONVERGENT B0 ;  /* 0x0000000000007941 */ /* 0x000fea0003800200 */
.L_x_100:
[----:B0-----:R-:W-:Y:S01]  /*2460*/  IMAD.IADD R7, R24, 0x1, R27 ;  /* 0x0000000118077824 */ /* 0x001fe200078e021b */
[----:B------:R-:W-:Y:S02]  /*2470*/  IADD3 R6, PT, PT, -R27, R22, R25 ;  /* 0x000000161b067210 */ /* 0x000fe40007ffe119 */
[----:B------:R-:W-:Y:S01]  /*2480*/  PLOP3.LUT P0, PT, PT, PT, PT, 0x8, 0x80 ;  /* 0x000000000080781c */ /* 0x000fe20003f0e170 */
[C---:B------:R-:W-:Y:S01]  /*2490*/  VIADD R5, R7.reuse, 0x1 ;  /* 0x0000000107057836 */ /* 0x040fe20000000000 */
[----:B------:R-:W-:Y:S02]  /*24a0*/  LEA R28, R7, UR4, 0x4 ;  /* 0x00000004071c7c11 */ /* 0x000fe4000f8e20ff */
[C---:B------:R-:W-:Y:S02]  /*24b0*/  LEA R29, R6.reuse, UR4, 0x4 ;  /* 0x00000004061d7c11 */ /* 0x040fe4000f8e20ff */
[C---:B------:R-:W-:Y:S01]  /*24c0*/  ISETP.GE.AND P1, PT, R6.reuse, R23, PT ;  /* 0x000000170600720c */ /* 0x040fe20003f26270 */
[----:B------:R-:W-:Y:S01]  /*24d0*/  LDS.64 R2, [R28+0x8] ;  /* 0x000008001c027984 */ /* 0x000fe20000000a00 */
[----:B------:R-:W-:-:S03]  /*24e0*/  IADD3 R4, PT, PT, R6, 0x1, RZ ;  /* 0x0000000106047810 */ /* 0x000fc60007ffe0ff */
        /* <DEDUP_REMOVED lines=11> */
[----:B------:R-:W-:Y:S02]  /*25a0*/  @!P0 IMAD.MOV R4, RZ, RZ, R6 ;  /* 0x000000ffff048224 */ /* 0x000fe400078e0206 */
[----:B------:R-:W-:Y:S01]  /*25b0*/  @P0 IMAD.MOV R5, RZ, RZ, R7 ;  /* 0x000000ffff050224 */ /* 0x000fe200078e0207 */
[----:B------:R-:W0:Y:S02]  /*25c0*/  @!P0 LDS.64 R2, [R28+0x18] ;  /* 0x000018001c028984 */ /* 0x000e240000000a00 */
        /* <DEDUP_REMOVED lines=9> */
[----:B------:R-:W-:Y:S02]  /*2660*/  FSEL R11, R27, R3, P1 ;  /* 0x000000031b0b7208 */ /* 0x000fe40000800000 */
[----:B-1----:R-:W-:Y:S02]  /*2670*/  FSEL R7, R25, R17, P1 ;  /* 0x0000001119077208 */ /* 0x002fe40000800000 */
[----:B------:R-:W-:-:S03]  /*2680*/  SEL R6, R24, R16, P1 ;  /* 0x0000001018067207 */ /* 0x000fc60000800000 */
[----:B------:R-:W-:Y:S02]  /*2690*/  @!P1 IMAD.MOV R8, RZ, RZ, R4 ;  /* 0x000000ffff089224 */ /* 0x000fe400078e0204 */
[----:B------:R-:W-:Y:S02]  /*26a0*/  @P1 IMAD.MOV R9, RZ, RZ, R5 ;  /* 0x000000ffff091224 */ /* 0x000fe400078e0205 */
[C---:B------:R-:W-:Y:S01]  /*26b0*/  VIADD R28, R8.reuse, 0x1 ;  /* 0x00000001081c7836 */ /* 0x040fe20000000000 */
[C---:B------:R-:W-:Y:S02]  /*26c0*/  @P1 LEA R5, R8.reuse, UR4, 0x4 ;  /* 0x0000000408051c11 */ /* 0x040fe4000f8e20ff */
[C---:B------:R-:W-:Y:S02]  /*26d0*/  @!P1 LEA R4, R9.reuse, UR4, 0x4 ;  /* 0x0000000409049c11 */ /* 0x040fe4000f8e20ff */
[----:B------:R-:W-:Y:S01]  /*26e0*/  ISETP.GE.AND P2, PT, R8, R23, PT ;  /* 0x000000170800720c */ /* 0x000fe20003f46270 */
[----:B------:R-:W-:Y:S01]  /*26f0*/  @P1 LDS.64 R26, [R5+0x8] ;  /* 0x00000800051a1984 */ /* 0x000fe20000000a00 */
[----:B------:R-:W-:-:S03]  /*2700*/  IADD3 R29, PT, PT, R9, 0x1, RZ ;  /* 0x00000001091d7810 */ /* 0x000fc60007ffe0ff */
[----:B------:R-:W0:Y:S04]  /*2710*/  @!P1 LDS.64 R2, [R4+0x8] ;  /* 0x0000080004029984 */ /* 0x000e280000000a00 */
[----:B------:R-:W-:Y:S04]  /*2720*/  @!P1 LDS.64 R16, [R4] ;  /* 0x0000000004109984 */ /* 0x000fe80000000a00 */
[----:B------:R-:W1:Y:S01]  /*2730*/  @P1 LDS.64 R24, [R5] ;  /* 0x0000000005181984 */ /* 0x000e620000000a00 */
[----:B0-----:R-:W-:-:S06]  /*2740*/  @!P2 DSETP.GEU.AND P1, PT, R26, R2, PT ;  /* 0x000000021a00a22a */ /* 0x001fcc0003f2e000 */
[----:B------:R-:W-:-:S04]  /*2750*/  @!P2 ISETP.GE.OR P0, PT, R9, R22, !P1 ;  /* 0x000000160900a20c */ /* 0x000fc80004f06670 */
[----:B-1----:R-:W-:Y:S02]  /*2760*/  FSEL R5, R25, R17, P0 ;  /* 0x0000001119057208 */ /* 0x002fe40000000000 */
[----:B------:R-:W-:-:S07]  /*2770*/  SEL R4, R24, R16, P0 ;  /* 0x0000001018047207 */ /* 0x000fce0000000000 */
        /* <DEDUP_REMOVED lines=14> */
[C---:B------:R-:W-:Y:S02]  /*2860*/  ISETP.GE.U32.AND P1, PT, R21.reuse, 0x81, PT ;  /* 0x000000811500780c */ /* 0x040fe40003f26070 */
[----:B------:R-:W-:Y:S02]  /*2870*/  SHF.L.U32 R21, R21, 0x1, RZ ;  /* 0x0000000115157819 */ /* 0x000fe400000006ff */
[----:B------:R-:W-:Y:S02]  /*2880*/  FSEL R2, R26, R2, P0 ;  /* 0x000000021a027208 */ /* 0x000fe40000000000 */
[----:B------:R-:W-:Y:S02]  /*2890*/  FSEL R3, R27, R3, P0 ;  /* 0x000000031b037208 */ /* 0x000fe40000000000 */
[----:B-1----:R-:W-:-:S02]  /*28a0*/  FSEL R17, R25, R17, P0 ;  /* 0x0000001119117208 */ /* 0x002fc40000000000 */
[----:B------:R-:W-:-:S03]  /*28b0*/  SEL R16, R24, R16, P0 ;  /* 0x0000001018107207 */ /* 0x000fc60000000000 */
[----:B------:R-:W-:Y:S05]  /*28c0*/  @!P1 BRA `(.L_x_103) ;  /* 0xfffffff800189947 */ /* 0x000fea000383ffff */
[----:B------:R-:W0:Y:S01]  /*28d0*/  S2R R24, SR_TID.X ;  /* 0x0000000000187919 */ /* 0x000e220000002100 */
[----:B------:R-:W1:Y:S01]  /*28e0*/  LDCU.U8 UR5, c[0x0][0x380] ;  /* 0x00007000ff0577ac */ /* 0x000e620008000000 */
[----:B------:R-:W2:Y:S01]  /*28f0*/  S2R R23, SR_LANEID ;  /* 0x0000000000177919 */ /* 0x000ea20000000000 */
[----:B-1----:R-:W-:-:S04]  /*2900*/  UPRMT UR5, UR5, 0x8880, URZ ;  /* 0x0000888005057896 */ /* 0x002fc800080000ff */
[----:B------:R-:W-:Y:S01]  /*2910*/  UISETP.NE.AND UP0, UPT, UR5, URZ, UPT ;  /* 0x000000ff0500728c */ /* 0x000fe2000bf05270 */
[----:B0-----:R-:W-:Y:S02]  /*2920*/  IMAD.SHL.U32 R21, R24, 0x4, RZ ;  /* 0x0000000418157824 */ /* 0x001fe400078e00ff */
[----:B--2---:R-:W-:-:S03]  /*2930*/  IMAD R31, R23, 0x30, R0 ;  /* 0x00000030171f7824 */ /* 0x004fc600078e0200 */
[----:B------:R-:W-:-:S04]  /*2940*/  LOP3.LUT R21, R21, 0xf80, RZ, 0xc0, !PT ;  /* 0x00000f8015157812 */ /* 0x000fc800078ec0ff */
[----:B------:R-:W-:-:S05]  /*2950*/  LOP3.LUT R25, R21, 0x1f, R24, 0xf8, !PT ;  /* 0x0000001f15197812 */ /* 0x000fca00078ef818 */
[C---:B------:R-:W-:Y:S02]  /*2960*/  VIADD R22, R25.reuse, 0x40 ;  /* 0x0000004019167836 */ /* 0x040fe40000000000 */
[----:B------:R-:W-:Y:S01]  /*2970*/  VIADD R23, R25, 0x20 ;  /* 0x0000002019177836 */ /* 0x000fe20000000000 */
[----:B------:R-:W-:Y:S06]  /*2980*/  BAR.SYNC.DEFER_BLOCKING 0x0 ;  /* 0x0000000000007b1d */ /* 0x000fec0000010000 */
[----:B------:R-:W-:Y:S05]  /*2990*/  BRA.U !UP0, `(.L_x_104) ;  /* 0x0000000108ac7547 */ /* 0x000fea000b800000 */
[----:B------:R-:W-:Y:S01]  /*29a0*/  ISETP.NE.AND P0, PT, R20, RZ, PT ;  /* 0x000000ff1400720c */ /* 0x000fe20003f05270 */
        /* <DEDUP_REMOVED lines=12> */
[----:B-1----:R-:W-:-:S03]  /*2a70*/  LOP3.LUT R3, R24, 0x1f, RZ, 0xc0, !PT ;  /* 0x0000001f18037812 */ /* 0x002fc600078ec0ff */
[----:B------:R-:W-:Y:S04]  /*2a80*/  LDS.64 R12, [R0+0x408] ;  /* 0x00040800000c7984 */ /* 0x000fe80000000a00 */
[----:B------:R-:W-:Y:S04]  /*2a90*/  LDS.64 R6, [R0+0x608] ;  /* 0x0006080000067984 */ /* 0x000fe80000000a00 */
[----:B------:R-:W-:Y:S04]  /*2aa0*/  LDS.64 R14, [R0] ;  /* 0x00000000000e7984 */ /* 0x000fe80000000a00 */
[----:B------:R-:W-:Y:S04]  /*2ab0*/  LDS.64 R10, [R0+0x200] ;  /* 0x00020000000a7984 */ /* 0x000fe80000000a00 */
[----:B------:R-:W-:Y:S04]  /*2ac0*/  LDS.64 R4, [R0+0x400] ;  /* 0x0004000000047984 */ /* 0x000fe80000000a00 */
[----:B------:R1:W-:Y:S04]  /*2ad0*/  LDS.64 R8, [R0+0x600] ;  /* 0x0006000000087984 */ /* 0x0003e80000000a00 */
[----:B------:R-:W-:Y:S01]  /*2ae0*/  @!P0 STS [UR4+0x4000], R19 ;  /* 0x00400013ff008988 */ /* 0x000fe20008000804 */
[----:B------:R-:W-:Y:S06]  /*2af0*/  BAR.SYNC.DEFER_BLOCKING 0x0 ;  /* 0x0000000000007b1d */ /* 0x000fec0000010000 */
[----:B------:R-:W2:Y:S01]  /*2b00*/  S2R R2, SR_CTAID.X ;  /* 0x0000000000027919 */ /* 0x000ea20000002500 */
[----:B------:R-:W3:Y:S01]  /*2b10*/  LDS R16, [UR4+0x4000] ;  /* 0x00400004ff107984 */ /* 0x000ee20008000800 */
[----:B--2---:R-:W-:-:S04]  /*2b20*/  LEA R2, R2, R3, 0xa ;  /* 0x0000000302027211 */ /* 0x004fc800078e50ff */
[----:B------:R-:W-:-:S04]  /*2b30*/  IADD3 R21, P2, PT, R21, R2, RZ ;  /* 0x0000000215157210 */ /* 0x000fc80007f5e0ff */
[----:B0-----:R-:W-:Y:S01]  /*2b40*/  LEA R2, P3, R21, UR6, 0x4 ;  /* 0x0000000615027c11 */ /* 0x001fe2000f8620ff */
[----:B-1----:R-:W-:-:S05]  /*2b50*/  IMAD.X R0, RZ, RZ, RZ, P2 ;  /* 0x000000ffff007224 */ /* 0x002fca00010e06ff */
[----:B------:R-:W-:Y:S02]  /*2b60*/  LEA.HI.X R3, R21, UR7, R0, 0x4, P3 ;  /* 0x0000000715037c11 */ /* 0x000fe400098f2400 */
[-C--:B---3--:R-:W-:Y:S02]  /*2b70*/  ISETP.GE.AND P0, PT, R25, R16.reuse, PT ;  /* 0x000000101900720c */ /* 0x088fe40003f06270 */
        /* <DEDUP_REMOVED lines=13> */
.L_x_104:
        /* <DEDUP_REMOVED lines=21> */
[----:B-1----:R-:W1:Y:S01]  /*2da0*/  S2R R2, SR_CTAID.X ;  /* 0x0000000000027919 */ /* 0x002e620000002500 */
[----:B------:R-:W2:Y:S01]  /*2db0*/  LDS R16, [UR4+0x4000] ;  /* 0x00400004ff107984 */ /* 0x000ea20008000800 */
[----:B-1----:R-:W-:-:S04]  /*2dc0*/  LEA R3, P2, R2, R25, 0xa ;  /* 0x0000001902037211 */ /* 0x002fc800078450ff */
[----:B0-----:R-:W-:Y:S01]  /*2dd0*/  LEA R2, P3, R3, UR6, 0x4 ;  /* 0x0000000603027c11 */ /* 0x001fe2000f8620ff */
[----:B------:R-:W-:-:S05]  /*2de0*/  IMAD.X R24, RZ, RZ, RZ, P2 ;  /* 0x000000ffff187224 */ /* 0x000fca00010e06ff */
[----:B------:R-:W-:Y:S02]  /*2df0*/  LEA.HI.X R3, R3, UR7, R24, 0x4, P3 ;  /* 0x0000000703037c11 */ /* 0x000fe400098f2418 */
[-C--:B--2---:R-:W-:Y:S02]  /*2e00*/  ISETP.GE.AND P0, PT, R25, R16.reuse, PT ;  /* 0x000000101900720c */ /* 0x084fe40003f06270 */
        /* <DEDUP_REMOVED lines=13> */
.L_x_105:
        /* <DEDUP_REMOVED lines=10> */
.L_x_112:


//--------------------- .text._ZN3cub18CUB_300001_SM_10006detail11EmptyKernelIvEEvv --------------------------
	.section	.text._ZN3cub18CUB_300001_SM_10006detail11EmptyKernelIvEEvv,"ax",@progbits
	.align	128
        .global         _ZN3cub18CUB_300001_SM_10006detail11EmptyKernelIvEEvv
        .type           _ZN3cub18CUB_300001_SM_10006detail11EmptyKernelIvEEvv,@function
        .size           _ZN3cub18CUB_300001_SM_10006detail11EmptyKernelIvEEvv,(.L_x_113 - _ZN3cub18CUB_300001_SM_10006detail11EmptyKernelIvEEvv)
        .other          _ZN3cub18CUB_300001_SM_10006detail11EmptyKernelIvEEvv,@"STO_CUDA_ENTRY STV_DEFAULT"
_ZN3cub18CUB_300001_SM_10006detail11EmptyKernelIvEEvv:
.text._ZN3cub18CUB_300001_SM_10006detail11EmptyKernelIvEEvv:
[----:B------:R-:W-:Y:S01]  /*0000*/  LDC R1, c[0x0][0x37c] ;  /* 0x0000df00ff017b82 */ /* 0x000fe20000000800 */
[----:B------:R-:W-:Y:S05]  /*0010*/  EXIT ;  /* 0x000000000000794d */ /* 0x000fea0003800000 */
.L_x_106:
        /* <DEDUP_REMOVED lines=14> */
.L_x_113:


//--------------------- .nv.shared._ZN3cub18CUB_300001_SM_10006detail10merge_sort26DeviceMergeSortMergeKernelINS2_10policy_hubIN6thrust24THRUST_300001_SM_1000_NS6detail15normal_iteratorINS6_10device_ptrI7elementEEEEE9Policy600ESC_PNS0_8NullTypeESC_SG_mN4cuda3std3__44lessISA_EESA_SF_EEvbT2_T3_T4_PT6_PT7_T5_PSO_SO_NS1_7vsmem_tE --------------------------
	.section	.nv.shared._ZN3cub18CUB_300001_SM_10006detail10merge_sort26DeviceMergeSortMergeKernelINS2_10policy_hubIN6thrust24THRUST_300001_SM_1000_NS6detail15normal_iteratorINS6_10device_ptrI7elementEEEEE9Policy600ESC_PNS0_8NullTypeESC_SG_mN4cuda3std3__44lessISA_EESA_SF_EEvbT2_T3_T4_PT6_PT7_T5_PSO_SO_NS1_7vsmem_tE,"aw",@nobits
	.sectionflags	@""
	.align	16
.nv.shared._ZN3cub18CUB_300001_SM_10006detail10merge_sort26DeviceMergeSortMergeKernelINS2_10policy_hubIN6thrust24THRUST_300001_SM_1000_NS6detail15normal_iteratorINS6_10device_ptrI7elementEEEEE9Policy600ESC_PNS0_8NullTypeESC_SG_mN4cuda3std3__44lessISA_EESA_SF_EEvbT2_T3_T4_PT6_PT7_T5_PSO_SO_NS1_7vsmem_tE:
	.zero		17424


//--------------------- .nv.shared.reserved.0     --------------------------
	.section	.nv.shared.reserved.0,"aw",@nobits
	.weak		__nv_reservedSMEM_offset_0_alias
	.size		__nv_reservedSMEM_offset_0_alias, 0, 64
	.other		__nv_reservedSMEM_offset_0_alias,@"STO_CUDA_RESERVED_SHARED STV_DEFAULT"
__nv_reservedSMEM_offset_0_alias:
	.zero		0
	.zero		64


//--------------------- .nv.global                --------------------------
	.section	.nv.global,"aw",@nobits
.nv.global:
	.type		_ZN34_INTERNAL_10771a5f_4_k_cu_122390a46thrust24THRUST_300001_SM_1000_NS12placeholders2_8E,@object
	.size		_ZN34_INTERNAL_10771a5f_4_k_cu_122390a46thrust24THRUST_300001_SM_1000_NS12placeholders2_8E,(_ZN34_INTERNAL_10771a5f_4_k_cu_122390a44cuda3std3__436_GLOBAL__N__10771a5f_4_k_cu_122390a46ignoreE - _ZN34_INTERNAL_10771a5f_4_k_cu_122390a46thrust24THRUST_300001_SM_1000_NS12placeholders2_8E)
_ZN34_INTERNAL_10771a5f_4_k_cu_122390a46thrust24THRUST_300001_SM_1000_NS12placeholders2_8E:
	.zero		1
	.type		_ZN34_INTERNAL_10771a5f_4_k_cu_122390a44cuda3std3__436_GLOBAL__N__10771a5f_4_k_cu_122390a46ignoreE,@object
	.size		_ZN34_INTERNAL_10771a5f_4_k_cu_122390a44cuda3std3__436_GLOBAL__N__10771a5f_4_k_cu_122390a46ignoreE,(_ZN34_INTERNAL_10771a5f_4_k_cu_122390a44cuda3std6ranges3__45__cpo4dataE - _ZN34_INTERNAL_10771a5f_4_k_cu_122390a44cuda3std3__436_GLOBAL__N__10771a5f_4_k_cu_122390a46ignoreE)
_ZN34_INTERNAL_10771a5f_4_k_cu_122390a44cuda3std3__436_GLOBAL__N__10771a5f_4_k_cu_122390a46ignoreE:
	.zero		1
	.type		_ZN34_INTERNAL_10771a5f_4_k_cu_122390a44cuda3std6ranges3__45__cpo4dataE,@object
	.size		_ZN34_INTERNAL_10771a5f_4_k_cu_122390a44cuda3std6ranges3__45__cpo4dataE,(_ZN34_INTERNAL_10771a5f_4_k_cu_122390a46thrust24THRUST_300001_SM_1000_NS6system3cpp3parE - _ZN34_INTERNAL_10771a5f_4_k_cu_122390a44cuda3std6ranges3__45__cpo4dataE)
_ZN34_INTERNAL_10771a5f_4_k_cu_122390a44cuda3std6ranges3__45__cpo4dataE:
	.zero		1
	.type		_ZN34_INTERNAL_10771a5f_4_k_cu_122390a46thrust24THRUST_300001_SM_1000_NS6system3cpp3parE,@object
	.size		_ZN34_INTERNAL_10771a5f_4_k_cu_122390a46thrust24THRUST_300001_SM_1000_NS6system3cpp3parE,(_ZN34_INTERNAL_10771a5f_4_k_cu_122390a44cuda3std3__45__cpo5beginE - _ZN34_INTERNAL_10771a5f_4_k_cu_122390a46thrust24THRUST_300001_SM_1000_NS6system3cpp3parE)
_ZN34_INTERNAL_10771a5f_4_k_cu_122390a46thrust24THRUST_300001_SM_1000_NS6system3cpp3parE:
	.zero		1
	.type		_ZN34_INTERNAL_10771a5f_4_k_cu_122390a44cuda3std3__45__cpo5beginE,@object
	.size		_ZN34_INTERNAL_10771a5f_4_k_cu_122390a44cuda3std3__45__cpo5beginE,(_ZN34_INTERNAL_10771a5f_4_k_cu_122390a44cuda3std6ranges3__45__cpo5beginE - _ZN34_INTERNAL_10771a5f_4_k_cu_122390a44cuda3std3__45__cpo5beginE)
_ZN34_INTERNAL_10771a5f_4_k_cu_122390a44cuda3std3__45__cpo5beginE:
	.zero		1
	.type		_ZN34_INTERNAL_10771a5f_4_k_cu_122390a44cuda3std6ranges3__45__cpo5beginE,@object
	.size		_ZN34_INTERNAL_10771a5f_4_k_cu_122390a44cuda3std6ranges3__45__cpo5beginE,(_ZN34_INTERNAL_10771a5f_4_k_cu_122390a46thrust24THRUST_300001_SM_1000_NS6deviceE - _ZN34_INTERNAL_10771a5f_4_k_cu_122390a44cuda3std6ranges3__45__cpo5beginE)
_ZN34_INTERNAL_10771a5f_4_k_cu_122390a44cuda3std6ranges3__45__cpo5beginE:
	.zero		1
	.type		_ZN34_INTERNAL_10771a5f_4_k_cu_122390a46thrust24THRUST_300001_SM_1000_NS6deviceE,@object
	.size		_ZN34_INTERNAL_10771a5f_4_k_cu_122390a46thrust24THRUST_300001_SM_1000_NS6deviceE,(_ZN34_INTERNAL_10771a5f_4_k_cu_122390a44cuda3std3__47nulloptE - _ZN34_INTERNAL_10771a5f_4_k_cu_122390a46thrust24THRUST_300001_SM_1000_NS6deviceE)
_ZN34_INTERNAL_10771a5f_4_k_cu_122390a46thrust24THRUST_300001_SM_1000_NS6deviceE:
	.zero		1
	.type		_ZN34_INTERNAL_10771a5f_4_k_cu_122390a44cuda3std3__47nulloptE,@object
	.size		_ZN34_INTERNAL_10771a5f_4_k_cu_122390a44cuda3std3__47nulloptE,(_ZN34_INTERNAL_10771a5f_4_k_cu_122390a44cuda3std6ranges3__45__cpo8distanceE - _ZN34_INTERNAL_10771a5f_4_k_cu_122390a44cuda3std3__47nulloptE)
_ZN34_INTERNAL_10771a5f_4_k_cu_122390a44cuda3std3__47nulloptE:
	.zero		1
	.type		_ZN34_INTERNAL_10771a5f_4_k_cu_122390a44cuda3std6ranges3__45__cpo8distanceE,@object
	.size		_ZN34_INTERNAL_10771a5f_4_k_cu_122390a44cuda3std6ranges3__45__cpo8distanceE,(_ZN34_INTERNAL_10771a5f_4_k_cu_122390a46thrust24THRUST_300001_SM_1000_NS12placeholders2_4E - _ZN34_INTERNAL_10771a5f_4_k_cu_122390a44cuda3std6ranges3__45__cpo8distanceE)
_ZN34_INTERNAL_10771a5f_4_k_cu_122390a44cuda3std6ranges3__45__cpo8distanceE:
	.zero		1
	.type		_ZN34_INTERNAL_10771a5f_4_k_cu_122390a46thrust24THRUST_300001_SM_1000_NS12placeholders2_4E,@object
	.size		_ZN34_INTERNAL_10771a5f_4_k_cu_122390a46thrust24THRUST_300001_SM_1000_NS12placeholders2_4E,(_ZN34_INTERNAL_10771a5f_4_k_cu_122390a44cuda3std3__45__cpo6rbeginE - _ZN34_INTERNAL_10771a5f_4_k_cu_122390a46thrust24THRUST_300001_SM_1000_NS12placeholders2_4E)
_ZN34_INTERNAL_10771a5f_4_k_cu_122390a46thrust24THRUST_300001_SM_1000_NS12placeholders2_4E:
	.zero		1
	.type		_ZN34_INTERNAL_10771a5f_4_k_cu_122390a44cuda3std3__45__cpo6rbeginE,@object
	.size		_ZN34_INTERNAL_10771a5f_4_k_cu_122390a44cuda3std3__45__cpo6rbeginE,(_ZN34_INTERNAL_10771a5f_4_k_cu_122390a44cuda3std6ranges3__45__cpo7advanceE - _ZN34_INTERNAL_10771a5f_4_k_cu_122390a44cuda3std3__45__cpo6rbeginE)
_ZN34_INTERNAL_10771a5f_4_k_cu_122390a44cuda3std3__45__cpo6rbeginE:
	.zero		1
	.type		_ZN34_INTERNAL_10771a5f_4_k_cu_122390a44cuda3std6ranges3__45__cpo7advanceE,@object
	.size		_ZN34_INTERNAL_10771a5f_4_k_cu_122390a44cuda3std6ranges3__45__cpo7advanceE,(_ZN34_INTERNAL_10771a5f_4_k_cu_122390a46thrust24THRUST_300001_SM_1000_NS12placeholders3_10E - _ZN34_INTERNAL_10771a5f_4_k_cu_122390a44cuda3std6ranges3__45__cpo7advanceE)
_ZN34_INTERNAL_10771a5f_4_k_cu_122390a44cuda3std6ranges3__45__cpo7advanceE:
	.zero		1
	.type		_ZN34_INTERNAL_10771a5f_4_k_cu_122390a46thrust24THRUST_300001_SM_1000_NS12placeholders3_10E,@object
	.size		_ZN34_INTERNAL_10771a5f_4_k_cu_122390a46thrust24THRUST_300001_SM_1000_NS12placeholders3_10E,(_ZN34_INTERNAL_10771a5f_4_k_cu_122390a44cuda3std3__48in_placeE - _ZN34_INTERNAL_10771a5f_4_k_cu_122390a46thrust24THRUST_300001_SM_1000_NS12placeholders3_10E)
_ZN34_INTERNAL_10771a5f_4_k_cu_122390a46thrust24THRUST_300001_SM_1000_NS12placeholders3_10E:
	.zero		1
	.type		_ZN34_INTERNAL_10771a5f_4_k_cu_122390a44cuda3std3__48in_placeE,@object
	.size		_ZN34_INTERNAL_10771a5f_4_k_cu_122390a44cuda3std3__48in_placeE,(_ZN34_INTERNAL_10771a5f_4_k_cu_122390a44cuda3std6ranges3__45__cpo4sizeE - _ZN34_INTERNAL_10771a5f_4_k_cu_122390a44cuda3std3__48in_placeE)
_ZN34_INTERNAL_10771a5f_4_k_cu_122390a44cuda3std3__48in_placeE:
	.zero		1
	.type		_ZN34_INTERNAL_10771a5f_4_k_cu_122390a44cuda3std6ranges3__45__cpo4sizeE,@object
	.size		_ZN34_INTERNAL_10771a5f_4_k_cu_122390a44cuda3std6ranges3__45__cpo4sizeE,(_ZN34_INTERNAL_10771a5f_4_k_cu_122390a46thrust24THRUST_300001_SM_1000_NS12placeholders2_2E - _ZN34_INTERNAL_10771a5f_4_k_cu_122390a44cuda3std6ranges3__45__cpo4sizeE)
_ZN34_INTERNAL_10771a5f_4_k_cu_122390a44cuda3std6ranges3__45__cpo4sizeE:
	.zero		1
	.type		_ZN34_INTERNAL_10771a5f_4_k_cu_122390a46thrust24THRUST_300001_SM_1000_NS12placeholders2_2E,@object
	.size		_ZN34_INTERNAL_10771a5f_4_k_cu_122390a46thrust24THRUST_300001_SM_1000_NS12placeholders2_2E,(_ZN34_INTERNAL_10771a5f_4_k_cu_122390a44cuda3std3__45__cpo6cbeginE - _ZN34_INTERNAL_10771a5f_4_k_cu_122390a46thrust24THRUST_300001_SM_1000_NS12placeholders2_2E)
_ZN34_INTERNAL_10771a5f_4_k_cu_122390a46thrust24THRUST_300001_SM_1000_NS12placeholders2_2E:
	.zero		1
	.type		_ZN34_INTERNAL_10771a5f_4_k_cu_122390a44cuda3std3__45__cpo6cbeginE,@object
	.size		_ZN34_INTERNAL_10771a5f_4_k_cu_122390a44cuda3std3__45__cpo6cbeginE,(_ZN34_INTERNAL_10771a5f_4_k_cu_122390a44cuda3std6ranges3__45__cpo6cbeginE - _ZN34_INTERNAL_10771a5f_4_k_cu_122390a44cuda3std3__45__cpo6cbeginE)
_ZN34_INTERNAL_10771a5f_4_k_cu_122390a44cuda3std3__45__cpo6cbeginE:
	.zero		1
	.type		_ZN34_INTERNAL_10771a5f_4_k_cu_122390a44cuda3std6ranges3__45__cpo6cbeginE,@object
	.size		_ZN34_INTERNAL_10771a5f_4_k_cu_122390a44cuda3std6ranges3__45__cpo6cbeginE,(_ZN34_INTERNAL_10771a5f_4_k_cu_122390a46thrust24THRUST_300001_SM_1000_NS12placeholders2_6E - _ZN34_INTERNAL_10771a5f_4_k_cu_122390a44cuda3std6ranges3__45__cpo6cbeginE)
_ZN34_INTERNAL_10771a5f_4_k_cu_122390a44cuda3std6ranges3__45__cpo6cbeginE:
	.zero		1
	.type		_ZN34_INTERNAL_10771a5f_4_k_cu_122390a46thrust24THRUST_300001_SM_1000_NS12placeholders2_6E,@object
	.size		_ZN34_INTERNAL_10771a5f_4_k_cu_122390a46thrust24THRUST_300001_SM_1000_NS12placeholders2_6E,(_ZN34_INTERNAL_10771a5f_4_k_cu_122390a44cuda3std3__45__cpo7crbeginE - _ZN34_INTERNAL_10771a5f_4_k_cu_122390a46thrust24THRUST_300001_SM_1000_NS12placeholders2_6E)
_ZN34_INTERNAL_10771a5f_4_k_cu_122390a46thrust24THRUST_300001_SM_1000_NS12placeholders2_6E:
	.zero		1
	.type		_ZN34_INTERNAL_10771a5f_4_k_cu_122390a44cuda3std3__45__cpo7crbeginE,@object
	.size		_ZN34_INTERNAL_10771a5f_4_k_cu_122390a44cuda3std3__45__cpo7crbeginE,(_ZN34_INTERNAL_10771a5f_4_k_cu_122390a44cuda3std6ranges3__45__cpo4nextE - _ZN34_INTERNAL_10771a5f_4_k_cu_122390a44cuda3std3__45__cpo7crbeginE)
_ZN34_INTERNAL_10771a5f_4_k_cu_122390a44cuda3std3__45__cpo7crbeginE:
	.zero		1
	.type		_ZN34_INTERNAL_10771a5f_4_k_cu_122390a44cuda3std6ranges3__45__cpo4nextE,@object
	.size		_ZN34_INTERNAL_10771a5f_4_k_cu_122390a44cuda3std6ranges3__45__cpo4nextE,(_ZN34_INTERNAL_10771a5f_4_k_cu_122390a44cuda3std6ranges3__45__cpo4swapE - _ZN34_INTERNAL_10771a5f_4_k_cu_122390a44cuda3std6ranges3__45__cpo4nextE)
_ZN34_INTERNAL_10771a5f_4_k_cu_122390a44cuda3std6ranges3__45__cpo4nextE:
	.zero		1
	.type		_ZN34_INTERNAL_10771a5f_4_k_cu_122390a44cuda3std6ranges3__45__cpo4swapE,@object
	.size		_ZN34_INTERNAL_10771a5f_4_k_cu_122390a44cuda3std6ranges3__45__cpo4swapE,(_ZN34_INTERNAL_10771a5f_4_k_cu_122390a46thrust24THRUST_300001_SM_1000_NS8cuda_cub10par_nosyncE - _ZN34_INTERNAL_10771a5f_4_k_cu_122390a44cuda3std6ranges3__45__cpo4swapE)
_ZN34_INTERNAL_10771a5f_4_k_cu_122390a44cuda3std6ranges3__45__cpo4swapE:
	.zero		1
	.type		_ZN34_INTERNAL_10771a5f_4_k_cu_122390a46thrust24THRUST_300001_SM_1000_NS8cuda_cub10par_nosyncE,@object
	.size		_ZN34_INTERNAL_10771a5f_4_k_cu_122390a46thrust24THRUST_300001_SM_1000_NS8cuda_cub10par_nosyncE,(_ZN34_INTERNAL_10771a5f_4_k_cu_122390a46thrust24THRUST_300001_SM_1000_NS3seqE - _ZN34_INTERNAL_10771a5f_4_k_cu_122390a46thrust24THRUST_300001_SM_1000_NS8cuda_cub10par_nosyncE)
_ZN34_INTERNAL_10771a5f_4_k_cu_122390a46thrust24THRUST_300001_SM_1000_NS8cuda_cub10par_nosyncE:
	.zero		1
	.type		_ZN34_INTERNAL_10771a5f_4_k_cu_122390a46thrust24THRUST_300001_SM_1000_NS3seqE,@object
	.size		_ZN34_INTERNAL_10771a5f_4_k_cu_122390a46thrust24THRUST_300001_SM_1000_NS3seqE,(_ZN34_INTERNAL_10771a5f_4_k_cu_122390a44cuda3std3__420unreachable_sentinelE - _ZN34_INTERNAL_10771a5f_4_k_cu_122390a46thrust24THRUST_300001_SM_1000_NS3seqE)
_ZN34_INTERNAL_10771a5f_4_k_cu_122390a46thrust24THRUST_300001_SM_1000_NS3seqE:
	.zero		1
	.type		_ZN34_INTERNAL_10771a5f_4_k_cu_122390a44cuda3std3__420unreachable_sentinelE,@object
	.size		_ZN34_INTERNAL_10771a5f_4_k_cu_122390a44cuda3std3__420unreachable_sentinelE,(_ZN34_INTERNAL_10771a5f_4_k_cu_122390a44cuda3std6ranges3__45__cpo5ssizeE - _ZN34_INTERNAL_10771a5f_4_k_cu_122390a44cuda3std3__420unreachable_sentinelE)
_ZN34_INTERNAL_10771a5f_4_k_cu_122390a44cuda3std3__420unreachable_sentinelE:
	.zero		1
	.type		_ZN34_INTERNAL_10771a5f_4_k_cu_122390a44cuda3std6ranges3__45__cpo5ssizeE,@object
	.size		_ZN34_INTERNAL_10771a5f_4_k_cu_122390a44cuda3std6ranges3__45__cpo5ssizeE,(_ZN34_INTERNAL_10771a5f_4_k_cu_122390a46thrust24THRUST_300001_SM_1000_NS12placeholders2_3E - _ZN34_INTERNAL_10771a5f_4_k_cu_122390a44cuda3std6ranges3__45__cpo5ssizeE)
_ZN34_INTERNAL_10771a5f_4_k_cu_122390a44cuda3std6ranges3__45__cpo5ssizeE:
	.zero		1
	.type		_ZN34_INTERNAL_10771a5f_4_k_cu_122390a46thrust24THRUST_300001_SM_1000_NS12placeholders2_3E,@object
	.size		_ZN34_INTERNAL_10771a5f_4_k_cu_122390a46thrust24THRUST_300001_SM_1000_NS12placeholders2_3E,(_ZN34_INTERNAL_10771a5f_4_k_cu_122390a44cuda3std3__45__cpo4cendE - _ZN34_INTERNAL_10771a5f_4_k_cu_122390a46thrust24THRUST_300001_SM_1000_NS12placeholders2_3E)
_ZN34_INTERNAL_10771a5f_4_k_cu_122390a46thrust24THRUST_300001_SM_1000_NS12placeholders2_3E:
	.zero		1
	.type		_ZN34_INTERNAL_10771a5f_4_k_cu_122390a44cuda3std3__45__cpo4cendE,@object
	.size		_ZN34_INTERNAL_10771a5f_4_k_cu_122390a44cuda3std3__45__cpo4cendE,(_ZN34_INTERNAL_10771a5f_4_k_cu_122390a44cuda3std6ranges3__45__cpo4cendE - _ZN34_INTERNAL_10771a5f_4_k_cu_122390a44cuda3std3__45__cpo4cendE)
_ZN34_INTERNAL_10771a5f_4_k_cu_122390a44cuda3std3__45__cpo4cendE:
	.zero		1
	.type		_ZN34_INTERNAL_10771a5f_4_k_cu_122390a44cuda3std6ranges3__45__cpo4cendE,@object
	.size		_ZN34_INTERNAL_10771a5f_4_k_cu_122390a44cuda3std6ranges3__45__cpo4cendE,(_ZN34_INTERNAL_10771a5f_4_k_cu_122390a46thrust24THRUST_300001_SM_1000_NS12placeholders2_7E - _ZN34_INTERNAL_10771a5f_4_k_cu_122390a44cuda3std6ranges3__45__cpo4cendE)
_ZN34_INTERNAL_10771a5f_4_k_cu_122390a44cuda3std6ranges3__45__cpo4cendE:
	.zero		1
	.type		_ZN34_INTERNAL_10771a5f_4_k_cu_122390a46thrust24THRUST_300001_SM_1000_NS12placeholders2_7E,@object
	.size		_ZN34_INTERNAL_10771a5f_4_k_cu_122390a46thrust24THRUST_300001_SM_1000_NS12placeholders2_7E,(_ZN34_INTERNAL_10771a5f_4_k_cu_122390a44cuda3std3__45__cpo5crendE - _ZN34_INTERNAL_10771a5f_4_k_cu_122390a46thrust24THRUST_300001_SM_1000_NS12placeholders2_7E)
_ZN34_INTERNAL_10771a5f_4_k_cu_122390a46thrust24THRUST_300001_SM_1000_NS12placeholders2_7E:
	.zero		1
	.type		_ZN34_INTERNAL_10771a5f_4_k_cu_122390a44cuda3std3__45__cpo5crendE,@object
	.size		_ZN34_INTERNAL_10771a5f_4_k_cu_122390a44cuda3std3__45__cpo5crendE,(_ZN34_INTERNAL_10771a5f_4_k_cu_122390a44cuda3std6ranges3__45__cpo4prevE - _ZN34_INTERNAL_10771a5f_4_k_cu_122390a44cuda3std3__45__cpo5crendE)
_ZN34_INTERNAL_10771a5f_4_k_cu_122390a44cuda3std3__45__cpo5crendE:
	.zero		1
	.type		_ZN34_INTERNAL_10771a5f_4_k_cu_122390a44cuda3std6ranges3__45__cpo4prevE,@object
	.size		_ZN34_INTERNAL_10771a5f_4_k_cu_122390a44cuda3std6ranges3__45__cpo4prevE,(_ZN34_INTERNAL_10771a5f_4_k_cu_122390a44cuda3std6ranges3__45__cpo9iter_moveE - _ZN34_INTERNAL_10771a5f_4_k_cu_122390a44cuda3std6ranges3__45__cpo4prevE)
_ZN34_INTERNAL_10771a5f_4_k_cu_122390a44cuda3std6ranges3__45__cpo4prevE:
	.zero		1
	.type		_ZN34_INTERNAL_10771a5f_4_k_cu_122390a44cuda3std6ranges3__45__cpo9iter_moveE,@object
	.size		_ZN34_INTERNAL_10771a5f_4_k_cu_122390a44cuda3std6ranges3__45__cpo9iter_moveE,(_ZN34_INTERNAL_10771a5f_4_k_cu_122390a46thrust24THRUST_300001_SM_1000_NS6system6detail10sequential3seqE - _ZN34_INTERNAL_10771a5f_4_k_cu_122390a44cuda3std6ranges3__45__cpo9iter_moveE)
_ZN34_INTERNAL_10771a5f_4_k_cu_122390a44cuda3std6ranges3__45__cpo9iter_moveE:
	.zero		1
	.type		_ZN34_INTERNAL_10771a5f_4_k_cu_122390a46thrust24THRUST_300001_SM_1000_NS6system6detail10sequential3seqE,@object
	.size		_ZN34_INTERNAL_10771a5f_4_k_cu_122390a46thrust24THRUST_300001_SM_1000_NS6system6detail10sequential3seqE,(_ZN34_INTERNAL_10771a5f_4_k_cu_122390a46thrust24THRUST_300001_SM_1000_NS12placeholders2_9E - _ZN34_INTERNAL_10771a5f_4_k_cu_122390a46thrust24THRUST_300001_SM_1000_NS6system6detail10sequential3seqE)
_ZN34_INTERNAL_10771a5f_4_k_cu_122390a46thrust24THRUST_300001_SM_1000_NS6system6detail10sequential3seqE:
	.zero		1
	.type		_ZN34_INTERNAL_10771a5f_4_k_cu_122390a46thrust24THRUST_300001_SM_1000_NS12placeholders2_9E,@object
	.size		_ZN34_INTERNAL_10771a5f_4_k_cu_122390a46thrust24THRUST_300001_SM_1000_NS12placeholders2_9E,(_ZN34_INTERNAL_10771a5f_4_k_cu_122390a44cuda3std3__419piecewise_constructE - _ZN34_INTERNAL_10771a5f_4_k_cu_122390a46thrust24THRUST_300001_SM_1000_NS12placeholders2_9E)
_ZN34_INTERNAL_10771a5f_4_k_cu_122390a46thrust24THRUST_300001_SM_1000_NS12placeholders2_9E:
	.zero		1
	.type		_ZN34_INTERNAL_10771a5f_4_k_cu_122390a44cuda3std3__419piecewise_constructE,@object
	.size		_ZN34_INTERNAL_10771a5f_4_k_cu_122390a44cuda3std3__419piecewise_constructE,(_ZN34_INTERNAL_10771a5f_4_k_cu_122390a44cuda3std6ranges3__45__cpo5cdataE - _ZN34_INTERNAL_10771a5f_4_k_cu_122390a44cuda3std3__419piecewise_constructE)
_ZN34_INTERNAL_10771a5f_4_k_cu_122390a44cuda3std3__419piecewise_constructE:
	.zero		1
	.type		_ZN34_INTERNAL_10771a5f_4_k_cu_122390a44cuda3std6ranges3__45__cpo5cdataE,@object
	.size		_ZN34_INTERNAL_10771a5f_4_k_cu_122390a44cuda3std6ranges3__45__cpo5cdataE,(_ZN34_INTERNAL_10771a5f_4_k_cu_122390a46thrust24THRUST_300001_SM_1000_NS12placeholders2_1E - _ZN34_INTERNAL_10771a5f_4_k_cu_122390a44cuda3std6ranges3__45__cpo5cdataE)
_ZN34_INTERNAL_10771a5f_4_k_cu_122390a44cuda3std6ranges3__45__cpo5cdataE:
	.zero		1
	.type		_ZN34_INTERNAL_10771a5f_4_k_cu_122390a46thrust24THRUST_300001_SM_1000_NS12placeholders2_1E,@object
	.size		_ZN34_INTERNAL_10771a5f_4_k_cu_122390a46thrust24THRUST_300001_SM_1000_NS12placeholders2_1E,(_ZN34_INTERNAL_10771a5f_4_k_cu_122390a44cuda3std3__45__cpo3endE - _ZN34_INTERNAL_10771a5f_4_k_cu_122390a46thrust24THRUST_300001_SM_1000_NS12placeholders2_1E)
_ZN34_INTERNAL_10771a5f_4_k_cu_122390a46thrust24THRUST_300001_SM_1000_NS12placeholders2_1E:
	.zero		1
	.type		_ZN34_INTERNAL_10771a5f_4_k_cu_122390a44cuda3std3__45__cpo3endE,@object
	.size		_ZN34_INTERNAL_10771a5f_4_k_cu_122390a44cuda3std3__45__cpo3endE,(_ZN34_INTERNAL_10771a5f_4_k_cu_122390a44cuda3std6ranges3__45__cpo3endE - _ZN34_INTERNAL_10771a5f_4_k_cu_122390a44cuda3std3__45__cpo3endE)
_ZN34_INTERNAL_10771a5f_4_k_cu_122390a44cuda3std3__45__cpo3endE:
	.zero		1
	.type		_ZN34_INTERNAL_10771a5f_4_k_cu_122390a44cuda3std6ranges3__45__cpo3endE,@object
	.size		_ZN34_INTERNAL_10771a5f_4_k_cu_122390a44cuda3std6ranges3__45__cpo3endE,(_ZN34_INTERNAL_10771a5f_4_k_cu_122390a46thrust24THRUST_300001_SM_1000_NS12placeholders2_5E - _ZN34_INTERNAL_10771a5f_4_k_cu_122390a44cuda3std6ranges3__45__cpo3endE)
_ZN34_INTERNAL_10771a5f_4_k_cu_122390a44cuda3std6ranges3__45__cpo3endE:
	.zero		1
	.type		_ZN34_INTERNAL_10771a5f_4_k_cu_122390a46thrust24THRUST_300001_SM_1000_NS12placeholders2_5E,@object
	.size		_ZN34_INTERNAL_10771a5f_4_k_cu_122390a46thrust24THRUST_300001_SM_1000_NS12placeholders2_5E,(_ZN34_INTERNAL_10771a5f_4_k_cu_122390a44cuda3std3__45__cpo4rendE - _ZN34_INTERNAL_10771a5f_4_k_cu_122390a46thrust24THRUST_300001_SM_1000_NS12placeholders2_5E)
_ZN34_INTERNAL_10771a5f_4_k_cu_122390a46thrust24THRUST_300001_SM_1000_NS12placeholders2_5E:
	.zero		1
	.type		_ZN34_INTERNAL_10771a5f_4_k_cu_122390a44cuda3std3__45__cpo4rendE,@object
	.size		_ZN34_INTERNAL_10771a5f_4_k_cu_122390a44cuda3std3__45__cpo4rendE,(_ZN34_INTERNAL_10771a5f_4_k_cu_122390a44cuda3std6ranges3__45__cpo9iter_swapE - _ZN34_INTERNAL_10771a5f_4_k_cu_122390a44cuda3std3__45__cpo4rendE)
_ZN34_INTERNAL_10771a5f_4_k_cu_122390a44cuda3std3__45__cpo4rendE:
	.zero		1
	.type		_ZN34_INTERNAL_10771a5f_4_k_cu_122390a44cuda3std6ranges3__45__cpo9iter_swapE,@object
	.size		_ZN34_INTERNAL_10771a5f_4_k_cu_122390a44cuda3std6ranges3__45__cpo9iter_swapE,(_ZN34_INTERNAL_10771a5f_4_k_cu_122390a44cuda3std3__48unexpectE - _ZN34_INTERNAL_10771a5f_4_k_cu_122390a44cuda3std6ranges3__45__cpo9iter_swapE)
_ZN34_INTERNAL_10771a5f_4_k_cu_122390a44cuda3std6ranges3__45__cpo9iter_swapE:
	.zero		1
	.type		_ZN34_INTERNAL_10771a5f_4_k_cu_122390a44cuda3std3__48unexpectE,@object
	.size		_ZN34_INTERNAL_10771a5f_4_k_cu_122390a44cuda3std3__48unexpectE,(_ZN34_INTERNAL_10771a5f_4_k_cu_122390a46thrust24THRUST_300001_SM_1000_NS8cuda_cub3parE - _ZN34_INTERNAL_10771a5f_4_k_cu_122390a44cuda3std3__48unexpectE)
_ZN34_INTERNAL_10771a5f_4_k_cu_122390a44cuda3std3__48unexpectE:
	.zero		1
	.type		_ZN34_INTERNAL_10771a5f_4_k_cu_122390a46thrust24THRUST_300001_SM_1000_NS8cuda_cub3parE,@object
	.size		_ZN34_INTERNAL_10771a5f_4_k_cu_122390a46thrust24THRUST_300001_SM_1000_NS8cuda_cub3parE,(.L_29 - _ZN34_INTERNAL_10771a5f_4_k_cu_122390a46thrust24THRUST_300001_SM_1000_NS8cuda_cub3parE)
_ZN34_INTERNAL_10771a5f_4_k_cu_122390a46thrust24THRUST_300001_SM_1000_NS8cuda_cub3parE:
	.zero		1
.L_29:


//--------------------- .nv.shared._ZN3cub18CUB_300001_SM_10006detail10merge_sort30DeviceMergeSortBlockSortKernelINS2_10policy_hubIN6thrust24THRUST_300001_SM_1000_NS6detail15normal_iteratorINS6_10device_ptrI7elementEEEEE9Policy600ESC_PNS0_8NullTypeESC_SG_mN4cuda3std3__44lessISA_EESA_SF_EEvbT0_T1_T2_T3_T4_PT6_PT7_T5_NS1_7vsmem_tE --------------------------
	.section	.nv.shared._ZN3cub18CUB_300001_SM_10006detail10merge_sort30DeviceMergeSortBlockSortKernelINS2_10policy_hubIN6thrust24THRUST_300001_SM_1000_NS6detail15normal_iteratorINS6_10device_ptrI7elementEEEEE9Policy600ESC_PNS0_8NullTypeESC_SG_mN4cuda3std3__44lessISA_EESA_SF_EEvbT0_T1_T2_T3_T4_PT6_PT7_T5_NS1_7vsmem_tE,"aw",@nobits
	.sectionflags	@""
	.align	16
.nv.shared._ZN3cub18CUB_300001_SM_10006detail10merge_sort30DeviceMergeSortBlockSortKernelINS2_10policy_hubIN6thrust24THRUST_300001_SM_1000_NS6detail15normal_iteratorINS6_10device_ptrI7elementEEEEE9Policy600ESC_PNS0_8NullTypeESC_SG_mN4cuda3std3__44lessISA_EESA_SF_EEvbT0_T1_T2_T3_T4_PT6_PT7_T5_NS1_7vsmem_tE:
	.zero		17424


//--------------------- .nv.shared._ZN3cub18CUB_300001_SM_10006detail10merge_sort26DeviceMergeSortMergeKernelINS2_10policy_hubIN6thrust24THRUST_300001_SM_1000_NS6detail15normal_iteratorINS6_10device_ptrI7elementEEEEE9Policy600ESC_PNS0_8NullTypeESC_SG_jN4cuda3std3__44lessISA_EESA_SF_EEvbT2_T3_T4_PT6_PT7_T5_PSO_SO_NS1_7vsmem_tE --------------------------
	.section	.nv.shared._ZN3cub18CUB_300001_SM_10006detail10merge_sort26DeviceMergeSortMergeKernelINS2_10policy_hubIN6thrust24THRUST_300001_SM_1000_NS6detail15normal_iteratorINS6_10device_ptrI7elementEEEEE9Policy600ESC_PNS0_8NullTypeESC_SG_jN4cuda3std3__44lessISA_EESA_SF_EEvbT2_T3_T4_PT6_PT7_T5_PSO_SO_NS1_7vsmem_tE,"aw",@nobits
	.sectionflags	@""
	.align	16
.nv.shared._ZN3cub18CUB_300001_SM_10006detail10merge_sort26DeviceMergeSortMergeKernelINS2_10policy_hubIN6thrust24THRUST_300001_SM_1000_NS6detail15normal_iteratorINS6_10device_ptrI7elementEEEEE9Policy600ESC_PNS0_8NullTypeESC_SG_jN4cuda3std3__44lessISA_EESA_SF_EEvbT2_T3_T4_PT6_PT7_T5_PSO_SO_NS1_7vsmem_tE:
	.zero		17424


//--------------------- .nv.shared._ZN3cub18CUB_300001_SM_10006detail10merge_sort30DeviceMergeSortBlockSortKernelINS2_10policy_hubIN6thrust24THRUST_300001_SM_1000_NS6detail15normal_iteratorINS6_10device_ptrI7elementEEEEE9Policy600ESC_PNS0_8NullTypeESC_SG_jN4cuda3std3__44lessISA_EESA_SF_EEvbT0_T1_T2_T3_T4_PT6_PT7_T5_NS1_7vsmem_tE --------------------------
	.section	.nv.shared._ZN3cub18CUB_300001_SM_10006detail10merge_sort30DeviceMergeSortBlockSortKernelINS2_10policy_hubIN6thrust24THRUST_300001_SM_1000_NS6detail15normal_iteratorINS6_10device_ptrI7elementEEEEE9Policy600ESC_PNS0_8NullTypeESC_SG_jN4cuda3std3__44lessISA_EESA_SF_EEvbT0_T1_T2_T3_T4_PT6_PT7_T5_NS1_7vsmem_tE,"aw",@nobits
	.sectionflags	@""
	.align	16
.nv.shared._ZN3cub18CUB_300001_SM_10006detail10merge_sort30DeviceMergeSortBlockSortKernelINS2_10policy_hubIN6thrust24THRUST_300001_SM_1000_NS6detail15normal_iteratorINS6_10device_ptrI7elementEEEEE9Policy600ESC_PNS0_8NullTypeESC_SG_jN4cuda3std3__44lessISA_EESA_SF_EEvbT0_T1_T2_T3_T4_PT6_PT7_T5_NS1_7vsmem_tE:
	.zero		17424


//--------------------- .nv.constant0._ZN3cub18CUB_300001_SM_10006detail10merge_sort26DeviceMergeSortMergeKernelINS2_10policy_hubIN6thrust24THRUST_300001_SM_1000_NS6detail15normal_iteratorINS6_10device_ptrI7elementEEEEE9Policy600ESC_PNS0_8NullTypeESC_SG_mN4cuda3std3__44lessISA_EESA_SF_EEvbT2_T3_T4_PT6_PT7_T5_PSO_SO_NS1_7vsmem_tE --------------------------
	.section	.nv.constant0._ZN3cub18CUB_300001_SM_10006detail10merge_sort26DeviceMergeSortMergeKernelINS2_10policy_hubIN6thrust24THRUST_300001_SM_1000_NS6detail15normal_iteratorINS6_10device_ptrI7elementEEEEE9Policy600ESC_PNS0_8NullTypeESC_SG_mN4cuda3std3__44lessISA_EESA_SF_EEvbT2_T3_T4_PT6_PT7_T5_PSO_SO_NS1_7vsmem_tE,"a",@progbits
	.sectionflags	@""
	.align	4
.nv.constant0._ZN3cub18CUB_300001_SM_10006detail10merge_sort26DeviceMergeSortMergeKernelINS2_10policy_hubIN6thrust24THRUST_300001_SM_1000_NS6detail15normal_iteratorINS6_10device_ptrI7elementEEEEE9Policy600ESC_PNS0_8NullTypeESC_SG_mN4cuda3std3__44lessISA_EESA_SF_EEvbT2_T3_T4_PT6_PT7_T5_PSO_SO_NS1_7vsmem_tE:
	.zero		976


//--------------------- .nv.constant0._ZN3cub18CUB_300001_SM_10006detail10merge_sort30DeviceMergeSortPartitionKernelIN6thrust24THRUST_300001_SM_1000_NS6detail15normal_iteratorINS5_10device_ptrI7elementEEEEmN4cuda3std3__44lessIS9_EES9_EEvbT_PT2_T0_SK_PSK_T1_SK_i --------------------------
	.section	.nv.constant0._ZN3cub18CUB_300001_SM_10006detail10merge_sort30DeviceMergeSortPartitionKernelIN6thrust24THRUST_300001_SM_1000_NS6detail15normal_iteratorINS5_10device_ptrI7elementEEEEmN4cuda3std3__44lessIS9_EES9_EEvbT_PT2_T0_SK_PSK_T1_SK_i,"a",@progbits
	.sectionflags	@""
	.align	4
.nv.constant0._ZN3cub18CUB_300001_SM_10006detail10merge_sort30DeviceMergeSortPartitionKernelIN6thrust24THRUST_300001_SM_1000_NS6detail15normal_iteratorINS5_10device_ptrI7elementEEEEmN4cuda3std3__44lessIS9_EES9_EEvbT_PT2_T0_SK_PSK_T1_SK_i:
	.zero		964


//--------------------- .nv.constant0._ZN3cub18CUB_300001_SM_10006detail10merge_sort30DeviceMergeSortBlockSortKernelINS2_10policy_hubIN6thrust24THRUST_300001_SM_1000_NS6detail15normal_iteratorINS6_10device_ptrI7elementEEEEE9Policy600ESC_PNS0_8NullTypeESC_SG_mN4cuda3std3__44lessISA_EESA_SF_EEvbT0_T1_T2_T3_T4_PT6_PT7_T5_NS1_7vsmem_tE --------------------------
	.section	.nv.constant0._ZN3cub18CUB_300001_SM_10006detail10merge_sort30DeviceMergeSortBlockSortKernelINS2_10policy_hubIN6thrust24THRUST_300001_SM_1000_NS6detail15normal_iteratorINS6_10device_ptrI7elementEEEEE9Policy600ESC_PNS0_8NullTypeESC_SG_mN4cuda3std3__44lessISA_EESA_SF_EEvbT0_T1_T2_T3_T4_PT6_PT7_T5_NS1_7vsmem_tE,"a",@progbits
	.sectionflags	@""
	.align	4
.nv.constant0._ZN3cub18CUB_300001_SM_10006detail10merge_sort30DeviceMergeSortBlockSortKernelINS2_10policy_hubIN6thrust24THRUST_300001_SM_1000_NS6detail15normal_iteratorINS6_10device_ptrI7elementEEEEE9Policy600ESC_PNS0_8NullTypeESC_SG_mN4cuda3std3__44lessISA_EESA_SF_EEvbT0_T1_T2_T3_T4_PT6_PT7_T5_NS1_7vsmem_tE:
	.zero		976


//--------------------- .nv.constant0._ZN3cub18CUB_300001_SM_10006detail10merge_sort26DeviceMergeSortMergeKernelINS2_10policy_hubIN6thrust24THRUST_300001_SM_1000_NS6detail15normal_iteratorINS6_10device_ptrI7elementEEEEE9Policy600ESC_PNS0_8NullTypeESC_SG_jN4cuda3std3__44lessISA_EESA_SF_EEvbT2_T3_T4_PT6_PT7_T5_PSO_SO_NS1_7vsmem_tE --------------------------
	.section	.nv.constant0._ZN3cub18CUB_300001_SM_10006detail10merge_sort26DeviceMergeSortMergeKernelINS2_10policy_hubIN6thrust24THRUST_300001_SM_1000_NS6detail15normal_iteratorINS6_10device_ptrI7elementEEEEE9Policy600ESC_PNS0_8NullTypeESC_SG_jN4cuda3std3__44lessISA_EESA_SF_EEvbT2_T3_T4_PT6_PT7_T5_PSO_SO_NS1_7vsmem_tE,"a",@progbits
	.sectionflags	@""
	.align	4
.nv.constant0._ZN3cub18CUB_300001_SM_10006detail10merge_sort26DeviceMergeSortMergeKernelINS2_10policy_hubIN6thrust24THRUST_300001_SM_1000_NS6detail15normal_iteratorINS6_10device_ptrI7elementEEEEE9Policy600ESC_PNS0_8NullTypeESC_SG_jN4cuda3std3__44lessISA_EESA_SF_EEvbT2_T3_T4_PT6_PT7_T5_PSO_SO_NS1_7vsmem_tE:
	.zero		976


//--------------------- .nv.constant0._ZN3cub18CUB_300001_SM_10006detail10merge_sort30DeviceMergeSortPartitionKernelIN6thrust24THRUST_300001_SM_1000_NS6detail15normal_iteratorINS5_10device_ptrI7elementEEEEjN4cuda3std3__44lessIS9_EES9_EEvbT_PT2_T0_SK_PSK_T1_SK_i --------------------------
	.section	.nv.constant0._ZN3cub18CUB_300001_SM_10006detail10merge_sort30DeviceMergeSortPartitionKernelIN6thrust24THRUST_300001_SM_1000_NS6detail15normal_iteratorINS5_10device_ptrI7elementEEEEjN4cuda3std3__44lessIS9_EES9_EEvbT_PT2_T0_SK_PSK_T1_SK_i,"a",@progbits
	.sectionflags	@""
	.align	4
.nv.constant0._ZN3cub18CUB_300001_SM_10006detail10merge_sort30DeviceMergeSortPartitionKernelIN6thrust24THRUST_300001_SM_1000_NS6detail15normal_iteratorINS5_10device_ptrI7elementEEEEjN4cuda3std3__44lessIS9_EES9_EEvbT_PT2_T0_SK_PSK_T1_SK_i:
	.zero		948


//--------------------- .nv.constant0._ZN3cub18CUB_300001_SM_10006detail10merge_sort30DeviceMergeSortBlockSortKernelINS2_10policy_hubIN6thrust24THRUST_300001_SM_1000_NS6detail15normal_iteratorINS6_10device_ptrI7elementEEEEE9Policy600ESC_PNS0_8NullTypeESC_SG_jN4cuda3std3__44lessISA_EESA_SF_EEvbT0_T1_T2_T3_T4_PT6_PT7_T5_NS1_7vsmem_tE --------------------------
	.section	.nv.constant0._ZN3cub18CUB_300001_SM_10006detail10merge_sort30DeviceMergeSortBlockSortKernelINS2_10policy_hubIN6thrust24THRUST_300001_SM_1000_NS6detail15normal_iteratorINS6_10device_ptrI7elementEEEEE9Policy600ESC_PNS0_8NullTypeESC_SG_jN4cuda3std3__44lessISA_EESA_SF_EEvbT0_T1_T2_T3_T4_PT6_PT7_T5_NS1_7vsmem_tE,"a",@progbits
	.sectionflags	@""
	.align	4
.nv.constant0._ZN3cub18CUB_300001_SM_10006detail10merge_sort30DeviceMergeSortBlockSortKernelINS2_10policy_hubIN6thrust24THRUST_300001_SM_1000_NS6detail15normal_iteratorINS6_10device_ptrI7elementEEEEE9Policy600ESC_PNS0_8NullTypeESC_SG_jN4cuda3std3__44lessISA_EESA_SF_EEvbT0_T1_T2_T3_T4_PT6_PT7_T5_NS1_7vsmem_tE:
	.zero		976


//--------------------- .nv.constant0._ZN3cub18CUB_300001_SM_10006detail11EmptyKernelIvEEvv --------------------------
	.section	.nv.constant0._ZN3cub18CUB_300001_SM_10006detail11EmptyKernelIvEEvv,"a",@progbits
	.sectionflags	@""
	.align	4
.nv.constant0._ZN3cub18CUB_300001_SM_10006detail11EmptyKernelIvEEvv:
	.zero		896


//--------------------- SYMBOLS --------------------------

	.type		.nv.reservedSmem.offset0,@object
	.size		.nv.reservedSmem.offset0,0x4
	.type		.nv.reservedSmem.cap,@object
	.size		.nv.reservedSmem.cap,0x4
